	.target	sm_100a

	.elftype	@"ET_EXEC"


//--------------------- .note.nv.tkinfo           --------------------------
	.section	.note.nv.tkinfo,"",@"SHT_NOTE"
	.sectionflags	@"SHF_NOTE_NV_TKINFO"
	.tkinfo
        /*0018*/ 	.word	0x00000002
        /*0030*/ 	.string	""
        /*0030*/ 	.string	"ptxas"
        /*0030*/ 	.string	"Cuda compilation tools, release 13.0, V13.0.88"
        /*0030*/ 	.string	"Build cuda_13.0.r13.0/compiler.36424714_0"
        /*0030*/ 	.string	"-arch sm_100a -m 64 "



//--------------------- .note.nv.cuinfo           --------------------------
	.section	.note.nv.cuinfo,"",@"SHT_NOTE"
	.sectionflags	@"SHF_NOTE_NV_CUINFO"
        /*0018*/ 	.short	0x0002
        /*001a*/ 	.short	0x0064
        /*001c*/ 	.short	0x0082
	.zero		2


//--------------------- .nv.info                  --------------------------
	.section	.nv.info,"",@"SHT_CUDA_INFO"
	.align	4


	//----- nvinfo : EIATTR_REGCOUNT
	.align		4
        /*0000*/ 	.byte	0x04, 0x2f
        /*0002*/ 	.short	(.L_19 - .L_18)
	.align		4
.L_18:
        /*0004*/ 	.word	index@(_ZN7cutlass13device_kernelINS_4gemm6kernel13GemmUniversalIN4cute5tupleIJiiiiEEENS1_10collective13CollectiveMmaINS1_46MainloopSm100TmaUmmaWarpSpecializedBlockScaledILi3ELi2ELi2ENS5_IJNS4_1CILi4EEESB_NSA_ILi1EEEEEEEENS5_IJNSA_ILi128EEESF_NSA_ILi256EEEEEENS5_IJNS_12float_e5m2_tENS_13float_ue8m0_tEEEENS5_IJNS5_IJlSC_lEEENS4_6LayoutINS5_IJNS5_IJNS5_IJNSA_ILi32EEESB_EEEiEEESP_NS5_IJSC_iEEEEEENS5_IJNS5_IJNS5_IJNSA_ILi16EEESB_EEEiEEENS5_IJNS5_IJNSA_ILi0EEESC_EEENSA_ILi512EEEEEENS5_IJSV_iEEEEEEEEEEESK_S12_NS4_8TiledMMAINS4_8MMA_AtomIJNS4_21SM100_MMA_MXF8F6F4_SSISI_SI_fSJ_Li128ELi128ELNS4_4UMMA5MajorE0ELS17_0ELNS16_7ScaleInE0ELS18_0EEEEEENSM_INS5_IJSC_SC_SC_EEENS5_IJSV_SV_SV_EEEEENS5_IJNS4_10UnderscoreES1E_S1E_EEEEENS5_IJNS4_23SM90_TMA_LOAD_MULTICASTES1H_EEENS5_IJNS4_14ComposedLayoutINS4_7SwizzleILi3ELi4ELi3EEENS4_18smem_ptr_flag_bitsILi8EEENSM_INS5_IJNSA_ILi8EEESF_EEENS5_IJSF_SC_EEEEEEENSM_INS5_IJNS5_IJNS5_IJSO_SC_EEENS5_IJSN_SC_EEEEEESC_NS5_IJSB_NSA_ILi2EEEEEEEEENS5_IJNS5_IJNS5_IJST_SX_EEESW_EEESV_NS5_IJSC_SX_EEEEEEEEEEEvNS4_8identityES1I_S24_vS25_EENS_8epilogue10collective18CollectiveEpilogueINS27_23Sm100TmaWarpSpecializedILi4ELi2ELi16ELb1ELb0EEEJNS5_IJNSA_ILi64EEESF_SG_EEENS5_IJNSM_IS2C_SC_EENSM_INS5_IJSS_S1W_EEENS5_IJSC_S2C_EEEEEEEENS_10bfloat16_tESL_S2J_SL_NS27_6fusion15FusionCallbacksIS2B_NS2K_17LinearCombinationIS2J_fS2J_fLNS_15FloatRoundStyleE2EEES2D_S2I_JEEENS4_5SM1004TMEM4LOAD26SM100_TMEM_LOAD_32dp32b16xENS4_13SM90_TMA_LOADENS1J_INS1K_ILi1ELi4ELi3EEENS1M_ILi16EEENSM_INS5_IJS1O_SS_EEENS5_IJSS_SC_EEEEEEENS4_39AutoVectorizingCopyWithAssumedAlignmentILi128EEENS4_14SM90_TMA_STOREES30_S32_S32_EEEvvEEEEvNT_6ParamsE)
        /*0008*/ 	.word	0x00000082


	//----- nvinfo : EIATTR_FRAME_SIZE
	.align		4
.L_19:
        /*000c*/ 	.byte	0x04, 0x11
        /*000e*/ 	.short	(.L_21 - .L_20)
	.align		4
.L_20:
        /*0010*/ 	.word	index@($__internal_2_$__cuda_sm10x_tcgen05_guardrail_trap_unallocated_columns_being_dealloced)
        /*0014*/ 	.word	0x00000000


	//----- nvinfo : EIATTR_FRAME_SIZE
	.align		4
.L_21:
        /*0018*/ 	.byte	0x04, 0x11
        /*001a*/ 	.short	(.L_23 - .L_22)
	.align		4
.L_22:
        /*001c*/ 	.word	index@($__internal_1_$__cuda_sm10x_tcgen05_guardrail_trap_phase_invalid_during_alloc)
        /*0020*/ 	.word	0x00000000


	//----- nvinfo : EIATTR_FRAME_SIZE
	.align		4
.L_23:
        /*0024*/ 	.byte	0x04, 0x11
        /*0026*/ 	.short	(.L_25 - .L_24)
	.align		4
.L_24:
        /*0028*/ 	.word	index@($__internal_0_$__cuda_sm10x_tcgen05_guardrail_trap_col_being_dealloced_not_returned_by_alloc)
        /*002c*/ 	.word	0x00000000


	//----- nvinfo : EIATTR_FRAME_SIZE
	.align		4
.L_25:
        /*0030*/ 	.byte	0x04, 0x11
        /*0032*/ 	.short	(.L_27 - .L_26)
	.align		4
.L_26:
        /*0034*/ 	.word	index@(_ZN7cutlass13device_kernelINS_4gemm6kernel13GemmUniversalIN4cute5tupleIJiiiiEEENS1_10collective13CollectiveMmaINS1_46MainloopSm100TmaUmmaWarpSpecializedBlockScaledILi3ELi2ELi2ENS5_IJNS4_1CILi4EEESB_NSA_ILi1EEEEEEEENS5_IJNSA_ILi128EEESF_NSA_ILi256EEEEEENS5_IJNS_12float_e5m2_tENS_13float_ue8m0_tEEEENS5_IJNS5_IJlSC_lEEENS4_6LayoutINS5_IJNS5_IJNS5_IJNSA_ILi32EEESB_EEEiEEESP_NS5_IJSC_iEEEEEENS5_IJNS5_IJNS5_IJNSA_ILi16EEESB_EEEiEEENS5_IJNS5_IJNSA_ILi0EEESC_EEENSA_ILi512EEEEEENS5_IJSV_iEEEEEEEEEEESK_S12_NS4_8TiledMMAINS4_8MMA_AtomIJNS4_21SM100_MMA_MXF8F6F4_SSISI_SI_fSJ_Li128ELi128ELNS4_4UMMA5MajorE0ELS17_0ELNS16_7ScaleInE0ELS18_0EEEEEENSM_INS5_IJSC_SC_SC_EEENS5_IJSV_SV_SV_EEEEENS5_IJNS4_10UnderscoreES1E_S1E_EEEEENS5_IJNS4_23SM90_TMA_LOAD_MULTICASTES1H_EEENS5_IJNS4_14ComposedLayoutINS4_7SwizzleILi3ELi4ELi3EEENS4_18smem_ptr_flag_bitsILi8EEENSM_INS5_IJNSA_ILi8EEESF_EEENS5_IJSF_SC_EEEEEEENSM_INS5_IJNS5_IJNS5_IJSO_SC_EEENS5_IJSN_SC_EEEEEESC_NS5_IJSB_NSA_ILi2EEEEEEEEENS5_IJNS5_IJNS5_IJST_SX_EEESW_EEESV_NS5_IJSC_SX_EEEEEEEEEEEvNS4_8identityES1I_S24_vS25_EENS_8epilogue10collective18CollectiveEpilogueINS27_23Sm100TmaWarpSpecializedILi4ELi2ELi16ELb1ELb0EEEJNS5_IJNSA_ILi64EEESF_SG_EEENS5_IJNSM_IS2C_SC_EENSM_INS5_IJSS_S1W_EEENS5_IJSC_S2C_EEEEEEEENS_10bfloat16_tESL_S2J_SL_NS27_6fusion15FusionCallbacksIS2B_NS2K_17LinearCombinationIS2J_fS2J_fLNS_15FloatRoundStyleE2EEES2D_S2I_JEEENS4_5SM1004TMEM4LOAD26SM100_TMEM_LOAD_32dp32b16xENS4_13SM90_TMA_LOADENS1J_INS1K_ILi1ELi4ELi3EEENS1M_ILi16EEENSM_INS5_IJS1O_SS_EEENS5_IJSS_SC_EEEEEEENS4_39AutoVectorizingCopyWithAssumedAlignmentILi128EEENS4_14SM90_TMA_STOREES30_S32_S32_EEEvvEEEEvNT_6ParamsE)
        /*0038*/ 	.word	0x00000000


	//----- nvinfo : EIATTR_MIN_STACK_SIZE
	.align		4
.L_27:
        /*003c*/ 	.byte	0x04, 0x12
        /*003e*/ 	.short	(.L_29 - .L_28)
	.align		4
.L_28:
        /*0040*/ 	.word	index@(_ZN7cutlass13device_kernelINS_4gemm6kernel13GemmUniversalIN4cute5tupleIJiiiiEEENS1_10collective13CollectiveMmaINS1_46MainloopSm100TmaUmmaWarpSpecializedBlockScaledILi3ELi2ELi2ENS5_IJNS4_1CILi4EEESB_NSA_ILi1EEEEEEEENS5_IJNSA_ILi128EEESF_NSA_ILi256EEEEEENS5_IJNS_12float_e5m2_tENS_13float_ue8m0_tEEEENS5_IJNS5_IJlSC_lEEENS4_6LayoutINS5_IJNS5_IJNS5_IJNSA_ILi32EEESB_EEEiEEESP_NS5_IJSC_iEEEEEENS5_IJNS5_IJNS5_IJNSA_ILi16EEESB_EEEiEEENS5_IJNS5_IJNSA_ILi0EEESC_EEENSA_ILi512EEEEEENS5_IJSV_iEEEEEEEEEEESK_S12_NS4_8TiledMMAINS4_8MMA_AtomIJNS4_21SM100_MMA_MXF8F6F4_SSISI_SI_fSJ_Li128ELi128ELNS4_4UMMA5MajorE0ELS17_0ELNS16_7ScaleInE0ELS18_0EEEEEENSM_INS5_IJSC_SC_SC_EEENS5_IJSV_SV_SV_EEEEENS5_IJNS4_10UnderscoreES1E_S1E_EEEEENS5_IJNS4_23SM90_TMA_LOAD_MULTICASTES1H_EEENS5_IJNS4_14ComposedLayoutINS4_7SwizzleILi3ELi4ELi3EEENS4_18smem_ptr_flag_bitsILi8EEENSM_INS5_IJNSA_ILi8EEESF_EEENS5_IJSF_SC_EEEEEEENSM_INS5_IJNS5_IJNS5_IJSO_SC_EEENS5_IJSN_SC_EEEEEESC_NS5_IJSB_NSA_ILi2EEEEEEEEENS5_IJNS5_IJNS5_IJST_SX_EEESW_EEESV_NS5_IJSC_SX_EEEEEEEEEEEvNS4_8identityES1I_S24_vS25_EENS_8epilogue10collective18CollectiveEpilogueINS27_23Sm100TmaWarpSpecializedILi4ELi2ELi16ELb1ELb0EEEJNS5_IJNSA_ILi64EEESF_SG_EEENS5_IJNSM_IS2C_SC_EENSM_INS5_IJSS_S1W_EEENS5_IJSC_S2C_EEEEEEEENS_10bfloat16_tESL_S2J_SL_NS27_6fusion15FusionCallbacksIS2B_NS2K_17LinearCombinationIS2J_fS2J_fLNS_15FloatRoundStyleE2EEES2D_S2I_JEEENS4_5SM1004TMEM4LOAD26SM100_TMEM_LOAD_32dp32b16xENS4_13SM90_TMA_LOADENS1J_INS1K_ILi1ELi4ELi3EEENS1M_ILi16EEENSM_INS5_IJS1O_SS_EEENS5_IJSS_SC_EEEEEEENS4_39AutoVectorizingCopyWithAssumedAlignmentILi128EEENS4_14SM90_TMA_STOREES30_S32_S32_EEEvvEEEEvNT_6ParamsE)
        /*0044*/ 	.word	0x00000000
.L_29:


//--------------------- .nv.compat                --------------------------
	.section	.nv.compat,"",@"SHT_CUDA_COMPAT_INFO"
	.align	4
        /*0000*/ 	.byte	0x02, 0x09, 0x01, 0x00, 0x02, 0x02, 0x02, 0x00, 0x02, 0x05, 0x05, 0x00, 0x03, 0x07, 0x01, 0x01
        /*0010*/ 	.byte	0x02, 0x03, 0x01, 0x00, 0x02, 0x06, 0x01, 0x00, 0x04, 0x0b, 0x08, 0x00, 0x09, 0x00, 0x00, 0x00
        /*0020*/ 	.byte	0x00, 0x00, 0x00, 0x00


//--------------------- .nv.info._ZN7cutlass13device_kernelINS_4gemm6kernel13GemmUniversalIN4cute5tupleIJiiiiEEENS1_10collective13CollectiveMmaINS1_46MainloopSm100TmaUmmaWarpSpecializedBlockScaledILi3ELi2ELi2ENS5_IJNS4_1CILi4EEESB_NSA_ILi1EEEEEEEENS5_IJNSA_ILi128EEESF_NSA_ILi256EEEEEENS5_IJNS_12float_e5m2_tENS_13float_ue8m0_tEEEENS5_IJNS5_IJlSC_lEEENS4_6LayoutINS5_IJNS5_IJNS5_IJNSA_ILi32EEESB_EEEiEEESP_NS5_IJSC_iEEEEEENS5_IJNS5_IJNS5_IJNSA_ILi16EEESB_EEEiEEENS5_IJNS5_IJNSA_ILi0EEESC_EEENSA_ILi512EEEEEENS5_IJSV_iEEEEEEEEEEESK_S12_NS4_8TiledMMAINS4_8MMA_AtomIJNS4_21SM100_MMA_MXF8F6F4_SSISI_SI_fSJ_Li128ELi128ELNS4_4UMMA5MajorE0ELS17_0ELNS16_7ScaleInE0ELS18_0EEEEEENSM_INS5_IJSC_SC_SC_EEENS5_IJSV_SV_SV_EEEEENS5_IJNS4_10UnderscoreES1E_S1E_EEEEENS5_IJNS4_23SM90_TMA_LOAD_MULTICASTES1H_EEENS5_IJNS4_14ComposedLayoutINS4_7SwizzleILi3ELi4ELi3EEENS4_18smem_ptr_flag_bitsILi8EEENSM_INS5_IJNSA_ILi8EEESF_EEENS5_IJSF_SC_EEEEEEENSM_INS5_IJNS5_IJNS5_IJSO_SC_EEENS5_IJSN_SC_EEEEEESC_NS5_IJSB_NSA_ILi2EEEEEEEEENS5_IJNS5_IJNS5_IJST_SX_EEESW_EEESV_NS5_IJSC_SX_EEEEEEEEEEEvNS4_8identityES1I_S24_vS25_EENS_8epilogue10collective18CollectiveEpilogueINS27_23Sm100TmaWarpSpecializedILi4ELi2ELi16ELb1ELb0EEEJNS5_IJNSA_ILi64EEESF_SG_EEENS5_IJNSM_IS2C_SC_EENSM_INS5_IJSS_S1W_EEENS5_IJSC_S2C_EEEEEEEENS_10bfloat16_tESL_S2J_SL_NS27_6fusion15FusionCallbacksIS2B_NS2K_17LinearCombinationIS2J_fS2J_fLNS_15FloatRoundStyleE2EEES2D_S2I_JEEENS4_5SM1004TMEM4LOAD26SM100_TMEM_LOAD_32dp32b16xENS4_13SM90_TMA_LOADENS1J_INS1K_ILi1ELi4ELi3EEENS1M_ILi16EEENSM_INS5_IJS1O_SS_EEENS5_IJSS_SC_EEEEEEENS4_39AutoVectorizingCopyWithAssumedAlignmentILi128EEENS4_14SM90_TMA_STOREES30_S32_S32_EEEvvEEEEvNT_6ParamsE --------------------------
	.section	.nv.info._ZN7cutlass13device_kernelINS_4gemm6kernel13GemmUniversalIN4cute5tupleIJiiiiEEENS1_10collective13CollectiveMmaINS1_46MainloopSm100TmaUmmaWarpSpecializedBlockScaledILi3ELi2ELi2ENS5_IJNS4_1CILi4EEESB_NSA_ILi1EEEEEEEENS5_IJNSA_ILi128EEESF_NSA_ILi256EEEEEENS5_IJNS_12float_e5m2_tENS_13float_ue8m0_tEEEENS5_IJNS5_IJlSC_lEEENS4_6LayoutINS5_IJNS5_IJNS5_IJNSA_ILi32EEESB_EEEiEEESP_NS5_IJSC_iEEEEEENS5_IJNS5_IJNS5_IJNSA_ILi16EEESB_EEEiEEENS5_IJNS5_IJNSA_ILi0EEESC_EEENSA_ILi512EEEEEENS5_IJSV_iEEEEEEEEEEESK_S12_NS4_8TiledMMAINS4_8MMA_AtomIJNS4_21SM100_MMA_MXF8F6F4_SSISI_SI_fSJ_Li128ELi128ELNS4_4UMMA5MajorE0ELS17_0ELNS16_7ScaleInE0ELS18_0EEEEEENSM_INS5_IJSC_SC_SC_EEENS5_IJSV_SV_SV_EEEEENS5_IJNS4_10UnderscoreES1E_S1E_EEEEENS5_IJNS4_23SM90_TMA_LOAD_MULTICASTES1H_EEENS5_IJNS4_14ComposedLayoutINS4_7SwizzleILi3ELi4ELi3EEENS4_18smem_ptr_flag_bitsILi8EEENSM_INS5_IJNSA_ILi8EEESF_EEENS5_IJSF_SC_EEEEEEENSM_INS5_IJNS5_IJNS5_IJSO_SC_EEENS5_IJSN_SC_EEEEEESC_NS5_IJSB_NSA_ILi2EEEEEEEEENS5_IJNS5_IJNS5_IJST_SX_EEESW_EEESV_NS5_IJSC_SX_EEEEEEEEEEEvNS4_8identityES1I_S24_vS25_EENS_8epilogue10collective18CollectiveEpilogueINS27_23Sm100TmaWarpSpecializedILi4ELi2ELi16ELb1ELb0EEEJNS5_IJNSA_ILi64EEESF_SG_EEENS5_IJNSM_IS2C_SC_EENSM_INS5_IJSS_S1W_EEENS5_IJSC_S2C_EEEEEEEENS_10bfloat16_tESL_S2J_SL_NS27_6fusion15FusionCallbacksIS2B_NS2K_17LinearCombinationIS2J_fS2J_fLNS_15FloatRoundStyleE2EEES2D_S2I_JEEENS4_5SM1004TMEM4LOAD26SM100_TMEM_LOAD_32dp32b16xENS4_13SM90_TMA_LOADENS1J_INS1K_ILi1ELi4ELi3EEENS1M_ILi16EEENSM_INS5_IJS1O_SS_EEENS5_IJSS_SC_EEEEEEENS4_39AutoVectorizingCopyWithAssumedAlignmentILi128EEENS4_14SM90_TMA_STOREES30_S32_S32_EEEvvEEEEvNT_6ParamsE,"",@"SHT_CUDA_INFO"
	.sectionflags	@""
	.align	4


	//----- nvinfo : EIATTR_CUDA_API_VERSION
	.align		4
        /*0000*/ 	.byte	0x04, 0x37
        /*0002*/ 	.short	(.L_31 - .L_30)
.L_30:
        /*0004*/ 	.word	0x00000082


	//----- nvinfo : EIATTR_KPARAM_INFO
	.align		4
.L_31:
        /*0008*/ 	.byte	0x04, 0x17
        /*000a*/ 	.short	(.L_33 - .L_32)
.L_32:
        /*000c*/ 	.word	0x00000000
        /*0010*/ 	.short	0x0000
        /*0012*/ 	.short	0x0000
        /*0014*/ 	.byte	0x00, 0xf0, 0x01, 0x30


	//----- nvinfo : EIATTR_AT_ENTRY_FRAGMENTS
	.align		4
.L_33:
        /*0018*/ 	.byte	0x04, 0x4f
        /*001a*/ 	.short	(.L_35 - .L_34)


	//   ....[0]....
.L_34:
        /*001c*/ 	.word	0x00000006


	//----- nvinfo : EIATTR_RESERVED_SMEM_USED
	.align		4
.L_35:
        /*0020*/ 	.byte	0x01, 0x41
	.zero		2


	//----- nvinfo : EIATTR_SPARSE_MMA_MASK
	.align		4
        /*0024*/ 	.byte	0x03, 0x50
        /*0026*/ 	.short	0x0000


	//----- nvinfo : EIATTR_TCGEN05_1CTA_USED
	.align		4
        /*0028*/ 	.byte	0x01, 0x51
	.zero		2


	//----- nvinfo : EIATTR_MAXREG_COUNT
	.align		4
        /*002c*/ 	.byte	0x03, 0x1b
        /*002e*/ 	.short	0x00ff


	//----- nvinfo : EIATTR_NUM_BARRIERS
	.align		4
        /*0030*/ 	.byte	0x02, 0x4c
        /*0032*/ 	.byte	0x07
	.zero		1


	//----- nvinfo : EIATTR_EXTERNS
	.align		4
        /*0034*/ 	.byte	0x04, 0x0f
        /*0036*/ 	.short	(.L_37 - .L_36)


	//   ....[0]....
	.align		4
.L_36:
        /*0038*/ 	.word	index@(__assertfail)


	//----- nvinfo : EIATTR_MERCURY_ISA_VERSION
	.align		4
.L_37:
        /*003c*/ 	.byte	0x03, 0x5f
        /*003e*/ 	.short	0x0101


	//----- nvinfo : EIATTR_INT_WARP_WIDE_INSTR_OFFSETS
	.align		4
        /*0040*/ 	.byte	0x04, 0x31
        /*0042*/ 	.short	(.L_39 - .L_38)


	//   ....[0]....
.L_38:
        /*0044*/ 	.word	0x00002a00


	//   ....[1]....
        /*0048*/ 	.word	0x00004bf0


	//   ....[2]....
        /*004c*/ 	.word	0x00004c20


	//   ....[3]....
        /*0050*/ 	.word	0x00004c40


	//   ....[4]....
        /*0054*/ 	.word	0x00005510


	//   ....[5]....
        /*0058*/ 	.word	0x00005530


	//   ....[6]....
        /*005c*/ 	.word	0x000055a0


	//   ....[7]....
        /*0060*/ 	.word	0x000056c0


	//   ....[8]....
        /*0064*/ 	.word	0x000056e0


	//   ....[9]....
        /*0068*/ 	.word	0x000057a0


	//   ....[10]....
        /*006c*/ 	.word	0x000058a0


	//   ....[11]....
        /*0070*/ 	.word	0x000058e0


	//   ....[12]....
        /*0074*/ 	.word	0x00005980


	//   ....[13]....
        /*0078*/ 	.word	0x00005a80


	//   ....[14]....
        /*007c*/ 	.word	0x00005aa0


	//   ....[15]....
        /*0080*/ 	.word	0x00005b70


	//   ....[16]....
        /*0084*/ 	.word	0x00005c70


	//   ....[17]....
        /*0088*/ 	.word	0x00005cb0


	//   ....[18]....
        /*008c*/ 	.word	0x00005d70


	//   ....[19]....
        /*0090*/ 	.word	0x00005e50


	//   ....[20]....
        /*0094*/ 	.word	0x00005e70


	//   ....[21]....
        /*0098*/ 	.word	0x00005f30


	//   ....[22]....
        /*009c*/ 	.word	0x00006030


	//   ....[23]....
        /*00a0*/ 	.word	0x000060a0


	//   ....[24]....
        /*00a4*/ 	.word	0x00006170


	//   ....[25]....
        /*00a8*/ 	.word	0x00006300


	//   ....[26]....
        /*00ac*/ 	.word	0x00006320


	//   ....[27]....
        /*00b0*/ 	.word	0x00006410


	//----- nvinfo : EIATTR_COOP_GROUP_MASK_REGIDS
	.align		4
.L_39:
        /*00b4*/ 	.byte	0x04, 0x29
        /*00b6*/ 	.short	(.L_41 - .L_40)


	//   ....[0]....
.L_40:
        /*00b8*/ 	.word	0xffffffff


	//   ....[1]....
        /*00bc*/ 	.word	0xffffffff


	//   ....[2]....
        /*00c0*/ 	.word	0xffffffff


	//   ....[3]....
        /*00c4*/ 	.word	0xffffffff


	//   ....[4]....
        /*00c8*/ 	.word	0xffffffff


	//   ....[5]....
        /*00cc*/ 	.word	0xffffffff


	//   ....[6]....
        /*00d0*/ 	.word	0xffffffff


	//   ....[7]....
        /*00d4*/ 	.word	0xffffffff


	//   ....[8]....
        /*00d8*/ 	.word	0xffffffff


	//   ....[9]....
        /*00dc*/ 	.word	0xffffffff


	//   ....[10]....
        /*00e0*/ 	.word	0xffffffff


	//   ....[11]....
        /*00e4*/ 	.word	0xffffffff


	//   ....[12]....
        /*00e8*/ 	.word	0xffffffff


	//   ....[13]....
        /*00ec*/ 	.word	0xffffffff


	//----- nvinfo : EIATTR_COOP_GROUP_INSTR_OFFSETS
	.align		4
.L_41:
        /*00f0*/ 	.byte	0x04, 0x28
        /*00f2*/ 	.short	(.L_43 - .L_42)


	//   ....[0]....
.L_42:
        /*00f4*/ 	.word	0x00000090


	//   ....[1]....
        /*00f8*/ 	.word	0x00000530


	//   ....[2]....
        /*00fc*/ 	.word	0x000006c0


	//   ....[3]....
        /*0100*/ 	.word	0x00000860


	//   ....[4]....
        /*0104*/ 	.word	0x00000960


	//   ....[5]....
        /*0108*/ 	.word	0x00000ad0


	//   ....[6]....
        /*010c*/ 	.word	0x00000c30


	//   ....[7]....
        /*0110*/ 	.word	0x00000de0


	//   ....[8]....
        /*0114*/ 	.word	0x000028e0


	//   ....[9]....
        /*0118*/ 	.word	0x00003660


	//   ....[10]....
        /*011c*/ 	.word	0x00003870


	//   ....[11]....
        /*0120*/ 	.word	0x000038a0


	//   ....[12]....
        /*0124*/ 	.word	0x00004ad0


	//   ....[13]....
        /*0128*/ 	.word	0x00004d00


	//----- nvinfo : EIATTR_VRC_CTA_INIT_COUNT
	.align		4
.L_43:
        /*012c*/ 	.byte	0x02, 0x4a
        /*012e*/ 	.byte	0x80
	.zero		1


	//----- nvinfo : EIATTR_SYSCALL_OFFSETS
	.align		4
        /*0130*/ 	.byte	0x04, 0x46
        /*0132*/ 	.short	(.L_45 - .L_44)


	//   ....[0]....
.L_44:
        /*0134*/ 	.word	0x00006f40


	//   ....[1]....
        /*0138*/ 	.word	0x00007030


	//   ....[2]....
        /*013c*/ 	.word	0x000078e0


	//   ....[3]....
        /*0140*/ 	.word	0x00007a50


	//   ....[4]....
        /*0144*/ 	.word	0x00008770


	//   ....[5]....
        /*0148*/ 	.word	0x000088e0


	//   ....[6]....
        /*014c*/ 	.word	0x000095f0


	//   ....[7]....
        /*0150*/ 	.word	0x00009760


	//   ....[8]....
        /*0154*/ 	.word	0x0000a4a0


	//   ....[9]....
        /*0158*/ 	.word	0x0000a610


	//   ....[10]....
        /*015c*/ 	.word	0x0000b370


	//   ....[11]....
        /*0160*/ 	.word	0x0000b4e0


	//   ....[12]....
        /*0164*/ 	.word	0x0000c240


	//   ....[13]....
        /*0168*/ 	.word	0x0000c3b0


	//   ....[14]....
        /*016c*/ 	.word	0x0000d110


	//   ....[15]....
        /*0170*/ 	.word	0x0000d280


	//   ....[16]....
        /*0174*/ 	.word	0x0000df70


	//   ....[17]....
        /*0178*/ 	.word	0x0000e0e0


	//----- nvinfo : EIATTR_MBARRIER_INSTR_OFFSETS
	.align		4
.L_45:
        /*017c*/ 	.byte	0x04, 0x39
        /*017e*/ 	.short	(.L_47 - .L_46)


	//   ....[0]....
.L_46:
        /*0180*/ 	.word	0x00000650
        /*0184*/ 	.word	0x000000ff
        /*0188*/ 	.word	0x00000000
        /*018c*/ 	.short	0x0100
        /*018e*/ 	.byte	0x04
	.zero		1


	//   ....[1]....
        /*0190*/ 	.word	0x00000660
        /*0194*/ 	.word	0x000000ff
        /*0198*/ 	.word	0x00000018
        /*019c*/ 	.short	0x0100
        /*019e*/ 	.byte	0x04
	.zero		1


	//   ....[2]....
        /*01a0*/ 	.word	0x00000670
        /*01a4*/ 	.word	0x000000ff
        /*01a8*/ 	.word	0x00000008
        /*01ac*/ 	.short	0x0100
        /*01ae*/ 	.byte	0x04
	.zero		1


	//   ....[3]....
        /*01b0*/ 	.word	0x00000680
        /*01b4*/ 	.word	0x000000ff
        /*01b8*/ 	.word	0x00000020
        /*01bc*/ 	.short	0x0100
        /*01be*/ 	.byte	0x04
	.zero		1


	//   ....[4]....
        /*01c0*/ 	.word	0x00000690
        /*01c4*/ 	.word	0x000000ff
        /*01c8*/ 	.word	0x00000010
        /*01cc*/ 	.short	0x0100
        /*01ce*/ 	.byte	0x04
	.zero		1


	//   ....[5]....
        /*01d0*/ 	.word	0x000006a0
        /*01d4*/ 	.word	0x000000ff
        /*01d8*/ 	.word	0x00000028
        /*01dc*/ 	.short	0x0100
        /*01de*/ 	.byte	0x04
	.zero		1


	//   ....[6]....
        /*01e0*/ 	.word	0x000007d0
        /*01e4*/ 	.word	0x000000ff
        /*01e8*/ 	.word	0x00000030
        /*01ec*/ 	.short	0x0100
        /*01ee*/ 	.byte	0x04
	.zero		1


	//   ....[7]....
        /*01f0*/ 	.word	0x000007e0
        /*01f4*/ 	.word	0x000000ff
        /*01f8*/ 	.word	0x00000050
        /*01fc*/ 	.short	0x0100
        /*01fe*/ 	.byte	0x04
	.zero		1


	//   ....[8]....
        /*0200*/ 	.word	0x000007f0
        /*0204*/ 	.word	0x000000ff
        /*0208*/ 	.word	0x00000038
        /*020c*/ 	.short	0x0100
        /*020e*/ 	.byte	0x04
	.zero		1


	//   ....[9]....
        /*0210*/ 	.word	0x00000800
        /*0214*/ 	.word	0x000000ff
        /*0218*/ 	.word	0x00000058
        /*021c*/ 	.short	0x0100
        /*021e*/ 	.byte	0x04
	.zero		1


	//   ....[10]....
        /*0220*/ 	.word	0x00000810
        /*0224*/ 	.word	0x000000ff
        /*0228*/ 	.word	0x00000040
        /*022c*/ 	.short	0x0100
        /*022e*/ 	.byte	0x04
	.zero		1


	//   ....[11]....
        /*0230*/ 	.word	0x00000820
        /*0234*/ 	.word	0x000000ff
        /*0238*/ 	.word	0x00000060
        /*023c*/ 	.short	0x0100
        /*023e*/ 	.byte	0x04
	.zero		1


	//   ....[12]....
        /*0240*/ 	.word	0x00000830
        /*0244*/ 	.word	0x000000ff
        /*0248*/ 	.word	0x00000048
        /*024c*/ 	.short	0x0100
        /*024e*/ 	.byte	0x04
	.zero		1


	//   ....[13]....
        /*0250*/ 	.word	0x00000840
        /*0254*/ 	.word	0x000000ff
        /*0258*/ 	.word	0x00000068
        /*025c*/ 	.short	0x0100
        /*025e*/ 	.byte	0x04
	.zero		1


	//   ....[14]....
        /*0260*/ 	.word	0x00000930
        /*0264*/ 	.word	0x000000ff
        /*0268*/ 	.word	0x00000070
        /*026c*/ 	.short	0x0100
        /*026e*/ 	.byte	0x06
	.zero		1


	//   ....[15]....
        /*0270*/ 	.word	0x00000940
        /*0274*/ 	.word	0x000000ff
        /*0278*/ 	.word	0x00000078
        /*027c*/ 	.short	0x0100
        /*027e*/ 	.byte	0x06
	.zero		1


	//   ....[16]....
        /*0280*/ 	.word	0x00000a80
        /*0284*/ 	.word	0x000000ff
        /*0288*/ 	.word	0x00000080
        /*028c*/ 	.short	0x0100
        /*028e*/ 	.byte	0x06
	.zero		1


	//   ....[17]....
        /*0290*/ 	.word	0x00000a90
        /*0294*/ 	.word	0x000000ff
        /*0298*/ 	.word	0x00000090
        /*029c*/ 	.short	0x0100
        /*029e*/ 	.byte	0x06
	.zero		1


	//   ....[18]....
        /*02a0*/ 	.word	0x00000aa0
        /*02a4*/ 	.word	0x000000ff
        /*02a8*/ 	.word	0x00000088
        /*02ac*/ 	.short	0x0100
        /*02ae*/ 	.byte	0x06
	.zero		1


	//   ....[19]....
        /*02b0*/ 	.word	0x00000ab0
        /*02b4*/ 	.word	0x000000ff
        /*02b8*/ 	.word	0x00000098
        /*02bc*/ 	.short	0x0100
        /*02be*/ 	.byte	0x06
	.zero		1


	//   ....[20]....
        /*02c0*/ 	.word	0x00000be0
        /*02c4*/ 	.word	0x000000ff
        /*02c8*/ 	.word	0x000000a0
        /*02cc*/ 	.short	0x0100
        /*02ce*/ 	.byte	0x04
	.zero		1


	//   ....[21]....
        /*02d0*/ 	.word	0x00000bf0
        /*02d4*/ 	.word	0x000000ff
        /*02d8*/ 	.word	0x000000b0
        /*02dc*/ 	.short	0x0100
        /*02de*/ 	.byte	0x04
	.zero		1


	//   ....[22]....
        /*02e0*/ 	.word	0x00000c00
        /*02e4*/ 	.word	0x000000ff
        /*02e8*/ 	.word	0x000000a8
        /*02ec*/ 	.short	0x0100
        /*02ee*/ 	.byte	0x04
	.zero		1


	//   ....[23]....
        /*02f0*/ 	.word	0x00000c10
        /*02f4*/ 	.word	0x000000ff
        /*02f8*/ 	.word	0x000000b8
        /*02fc*/ 	.short	0x0100
        /*02fe*/ 	.byte	0x04
	.zero		1


	//   ....[24]....
        /*0300*/ 	.word	0x00000d00
        /*0304*/ 	.word	0x000000ff
        /*0308*/ 	.word	0x000000c0
        /*030c*/ 	.short	0x0100
        /*030e*/ 	.byte	0x04
	.zero		1


	//   ....[25]....
        /*0310*/ 	.word	0x00000d10
        /*0314*/ 	.word	0x000000ff
        /*0318*/ 	.word	0x000000d0
        /*031c*/ 	.short	0x0100
        /*031e*/ 	.byte	0x04
	.zero		1


	//   ....[26]....
        /*0320*/ 	.word	0x00000d20
        /*0324*/ 	.word	0x000000ff
        /*0328*/ 	.word	0x000000c8
        /*032c*/ 	.short	0x0100
        /*032e*/ 	.byte	0x04
	.zero		1


	//   ....[27]....
        /*0330*/ 	.word	0x00000d30
        /*0334*/ 	.word	0x000000ff
        /*0338*/ 	.word	0x000000d8
        /*033c*/ 	.short	0x0100
        /*033e*/ 	.byte	0x04
	.zero		1


	//   ....[28]....
        /*0340*/ 	.word	0x00001ca0
        /*0344*/ 	.word	0x00000002
        /*0348*/ 	.word	0x000000d0
        /*034c*/ 	.short	0x010a
        /*034e*/ 	.byte	0xff
	.zero		1


	//   ....[29]....
        /*0350*/ 	.word	0x00001cd0
        /*0354*/ 	.word	0x00000002
        /*0358*/ 	.word	0x000000c0
        /*035c*/ 	.short	0x0101
        /*035e*/ 	.byte	0xff
	.zero		1


	//   ....[30]....
        /*0360*/ 	.word	0x00001db0
        /*0364*/ 	.word	0x000000ff
        /*0368*/ 	.word	0x00000018
        /*036c*/ 	.short	0x010a
        /*036e*/ 	.byte	0x04
	.zero		1


	//   ....[31]....
        /*0370*/ 	.word	0x00001e40
        /*0374*/ 	.word	0x000000ff
        /*0378*/ 	.word	0x00000018
        /*037c*/ 	.short	0x010a
        /*037e*/ 	.byte	0x31
	.zero		1


	//   ....[32]....
        /*0380*/ 	.word	0x00001f80
        /*0384*/ 	.word	0x000000ff
        /*0388*/ 	.word	0x00000018
        /*038c*/ 	.short	0x010a
        /*038e*/ 	.byte	0x04
	.zero		1


	//   ....[33]....
        /*0390*/ 	.word	0x00002350
        /*0394*/ 	.word	0x000000ff
        /*0398*/ 	.word	0x00000078
        /*039c*/ 	.short	0x0101
        /*039e*/ 	.byte	0x0e
	.zero		1


	//   ....[34]....
        /*03a0*/ 	.word	0x00002370
        /*03a4*/ 	.word	0x000000ff
        /*03a8*/ 	.word	0x00000018
        /*03ac*/ 	.short	0x010a
        /*03ae*/ 	.byte	0x04
	.zero		1


	//   ....[35]....
        /*03b0*/ 	.word	0x000023f0
        /*03b4*/ 	.word	0x000000ff
        /*03b8*/ 	.word	0x00000018
        /*03bc*/ 	.short	0x010a
        /*03be*/ 	.byte	0x31
	.zero		1


	//   ....[36]....
        /*03c0*/ 	.word	0x00002530
        /*03c4*/ 	.word	0x000000ff
        /*03c8*/ 	.word	0x00000018
        /*03cc*/ 	.short	0x010a
        /*03ce*/ 	.byte	0x04
	.zero		1


	//   ....[37]....
        /*03d0*/ 	.word	0x00002910
        /*03d4*/ 	.word	0x00000002
        /*03d8*/ 	.word	0x00000080
        /*03dc*/ 	.short	0x010a
        /*03de*/ 	.byte	0xff
	.zero		1


	//   ....[38]....
        /*03e0*/ 	.word	0x000029d0
        /*03e4*/ 	.word	0x00000002
        /*03e8*/ 	.word	0x00000000
        /*03ec*/ 	.short	0x0101
        /*03ee*/ 	.byte	0xff
	.zero		1


	//   ....[39]....
        /*03f0*/ 	.word	0x00002f70
        /*03f4*/ 	.word	0x000000ff
        /*03f8*/ 	.word	0x00000000
        /*03fc*/ 	.short	0x010a
        /*03fe*/ 	.byte	0x04
	.zero		1


	//   ....[40]....
        /*0400*/ 	.word	0x00003000
        /*0404*/ 	.word	0x000000ff
        /*0408*/ 	.word	0x00000000
        /*040c*/ 	.short	0x010a
        /*040e*/ 	.byte	0x05
	.zero		1


	//   ....[41]....
        /*0410*/ 	.word	0x000030a0
        /*0414*/ 	.word	0x00000000
        /*0418*/ 	.word	0x00000000
        /*041c*/ 	.short	0x010a
        /*041e*/ 	.byte	0xff
	.zero		1


	//   ....[42]....
        /*0420*/ 	.word	0x000031c0
        /*0424*/ 	.word	0x00000000
        /*0428*/ 	.word	0x000000c0
        /*042c*/ 	.short	0x010a
        /*042e*/ 	.byte	0xff
	.zero		1


	//   ....[43]....
        /*0430*/ 	.word	0x00003230
        /*0434*/ 	.word	0x00000000
        /*0438*/ 	.word	0x00000000
        /*043c*/ 	.short	0x0101
        /*043e*/ 	.byte	0xff
	.zero		1


	//   ....[44]....
        /*0440*/ 	.word	0x00003250
        /*0444*/ 	.word	0x000000ff
        /*0448*/ 	.word	0x00000090
        /*044c*/ 	.short	0x010a
        /*044e*/ 	.byte	0x04
	.zero		1


	//   ....[45]....
        /*0450*/ 	.word	0x00003370
        /*0454*/ 	.word	0x00000000
        /*0458*/ 	.word	0x00000080
        /*045c*/ 	.short	0x010a
        /*045e*/ 	.byte	0xff
	.zero		1


	//   ....[46]....
        /*0460*/ 	.word	0x00003470
        /*0464*/ 	.word	0x00000000
        /*0468*/ 	.word	0x00000000
        /*046c*/ 	.short	0x0101
        /*046e*/ 	.byte	0xff
	.zero		1


	//   ....[47]....
        /*0470*/ 	.word	0x00003500
        /*0474*/ 	.word	0x000000ff
        /*0478*/ 	.word	0x00000090
        /*047c*/ 	.short	0x0106
        /*047e*/ 	.byte	0x04
	.zero		1


	//   ....[48]....
        /*0480*/ 	.word	0x00003520
        /*0484*/ 	.word	0x000000ff
        /*0488*/ 	.word	0x00000090
        /*048c*/ 	.short	0x010a
        /*048e*/ 	.byte	0x04
	.zero		1


	//   ....[49]....
        /*0490*/ 	.word	0x000035b0
        /*0494*/ 	.word	0x000000ff
        /*0498*/ 	.word	0x00000090
        /*049c*/ 	.short	0x0106
        /*049e*/ 	.byte	0x07
	.zero		1


	//   ....[50]....
        /*04a0*/ 	.word	0x000035f0
        /*04a4*/ 	.word	0x00000000
        /*04a8*/ 	.word	0x00000090
        /*04ac*/ 	.short	0x010a
        /*04ae*/ 	.byte	0xff
	.zero		1


	//   ....[51]....
        /*04b0*/ 	.word	0x00004110
        /*04b4*/ 	.word	0x00000000
        /*04b8*/ 	.word	0x00000080
        /*04bc*/ 	.short	0x010a
        /*04be*/ 	.byte	0xff
	.zero		1


	//   ....[52]....
        /*04c0*/ 	.word	0x00004240
        /*04c4*/ 	.word	0x00000003
        /*04c8*/ 	.word	0x00000000
        /*04cc*/ 	.short	0x0101
        /*04ce*/ 	.byte	0xff
	.zero		1


	//   ....[53]....
        /*04d0*/ 	.word	0x00004250
        /*04d4*/ 	.word	0x000000ff
        /*04d8*/ 	.word	0x00000000
        /*04dc*/ 	.short	0x010a
        /*04de*/ 	.byte	0x04
	.zero		1


	//   ....[54]....
        /*04e0*/ 	.word	0x00004270
        /*04e4*/ 	.word	0x000000ff
        /*04e8*/ 	.word	0x000000b0
        /*04ec*/ 	.short	0x010a
        /*04ee*/ 	.byte	0x06
	.zero		1


	//   ....[55]....
        /*04f0*/ 	.word	0x00004340
        /*04f4*/ 	.word	0x000000ff
        /*04f8*/ 	.word	0x00000000
        /*04fc*/ 	.short	0x010a
        /*04fe*/ 	.byte	0x07
	.zero		1


	//   ....[56]....
        /*0500*/ 	.word	0x000044c0
        /*0504*/ 	.word	0x000000ff
        /*0508*/ 	.word	0x00000000
        /*050c*/ 	.short	0x010a
        /*050e*/ 	.byte	0x04
	.zero		1


	//   ....[57]....
        /*0510*/ 	.word	0x00004a10
        /*0514*/ 	.word	0x000000ff
        /*0518*/ 	.word	0x00000000
        /*051c*/ 	.short	0x010a
        /*051e*/ 	.byte	0x04
	.zero		1


	//   ....[58]....
        /*0520*/ 	.word	0x00004ab0
        /*0524*/ 	.word	0x000000ff
        /*0528*/ 	.word	0x00000000
        /*052c*/ 	.short	0x010a
        /*052e*/ 	.byte	0x04
	.zero		1


	//   ....[59]....
        /*0530*/ 	.word	0x00004ec0
        /*0534*/ 	.word	0x00000000
        /*0538*/ 	.word	0x00000080
        /*053c*/ 	.short	0x010a
        /*053e*/ 	.byte	0xff
	.zero		1


	//   ....[60]....
        /*0540*/ 	.word	0x00005000
        /*0544*/ 	.word	0x00000000
        /*0548*/ 	.word	0x00000000
        /*054c*/ 	.short	0x0101
        /*054e*/ 	.byte	0xff
	.zero		1


	//   ....[61]....
        /*0550*/ 	.word	0x00005320
        /*0554*/ 	.word	0x000000ff
        /*0558*/ 	.word	0x00000078
        /*055c*/ 	.short	0x010a
        /*055e*/ 	.byte	0x04
	.zero		1


	//   ....[62]....
        /*0560*/ 	.word	0x00005490
        /*0564*/ 	.word	0x000000ff
        /*0568*/ 	.word	0x00000050
        /*056c*/ 	.short	0x010a
        /*056e*/ 	.byte	0x04
	.zero		1


	//   ....[63]....
        /*0570*/ 	.word	0x00005670
        /*0574*/ 	.word	0x000000ff
        /*0578*/ 	.word	0x00000030
        /*057c*/ 	.short	0x010b
        /*057e*/ 	.byte	0x04
	.zero		1


	//   ....[64]....
        /*0580*/ 	.word	0x00005680
        /*0584*/ 	.word	0x000000ff
        /*0588*/ 	.word	0x00000000
        /*058c*/ 	.short	0x0101
        /*058e*/ 	.byte	0x0d
	.zero		1


	//   ....[65]....
        /*0590*/ 	.word	0x00005690
        /*0594*/ 	.word	0x000000ff
        /*0598*/ 	.word	0x00000058
        /*059c*/ 	.short	0x010a
        /*059e*/ 	.byte	0x04
	.zero		1


	//   ....[66]....
        /*05a0*/ 	.word	0x00005850
        /*05a4*/ 	.word	0x000000ff
        /*05a8*/ 	.word	0x00000038
        /*05ac*/ 	.short	0x010b
        /*05ae*/ 	.byte	0x04
	.zero		1


	//   ....[67]....
        /*05b0*/ 	.word	0x00005860
        /*05b4*/ 	.word	0x000000ff
        /*05b8*/ 	.word	0x00000000
        /*05bc*/ 	.short	0x0101
        /*05be*/ 	.byte	0x0e
	.zero		1


	//   ....[68]....
        /*05c0*/ 	.word	0x00005870
        /*05c4*/ 	.word	0x000000ff
        /*05c8*/ 	.word	0x00000060
        /*05cc*/ 	.short	0x010a
        /*05ce*/ 	.byte	0x04
	.zero		1


	//   ....[69]....
        /*05d0*/ 	.word	0x00005a30
        /*05d4*/ 	.word	0x000000ff
        /*05d8*/ 	.word	0x00000040
        /*05dc*/ 	.short	0x010b
        /*05de*/ 	.byte	0x04
	.zero		1


	//   ....[70]....
        /*05e0*/ 	.word	0x00005a40
        /*05e4*/ 	.word	0x000000ff
        /*05e8*/ 	.word	0x00000000
        /*05ec*/ 	.short	0x0101
        /*05ee*/ 	.byte	0x0f
	.zero		1


	//   ....[71]....
        /*05f0*/ 	.word	0x00005a50
        /*05f4*/ 	.word	0x000000ff
        /*05f8*/ 	.word	0x00000068
        /*05fc*/ 	.short	0x010a
        /*05fe*/ 	.byte	0x04
	.zero		1


	//   ....[72]....
        /*0600*/ 	.word	0x00005c20
        /*0604*/ 	.word	0x000000ff
        /*0608*/ 	.word	0x00000048
        /*060c*/ 	.short	0x010b
        /*060e*/ 	.byte	0x04
	.zero		1


	//   ....[73]....
        /*0610*/ 	.word	0x00005c30
        /*0614*/ 	.word	0x000000ff
        /*0618*/ 	.word	0x00000000
        /*061c*/ 	.short	0x0101
        /*061e*/ 	.byte	0x15
	.zero		1


	//   ....[74]....
        /*0620*/ 	.word	0x00005c40
        /*0624*/ 	.word	0x000000ff
        /*0628*/ 	.word	0x00000050
        /*062c*/ 	.short	0x010a
        /*062e*/ 	.byte	0x04
	.zero		1


	//   ....[75]....
        /*0630*/ 	.word	0x00005e00
        /*0634*/ 	.word	0x000000ff
        /*0638*/ 	.word	0x00000030
        /*063c*/ 	.short	0x010b
        /*063e*/ 	.byte	0x04
	.zero		1


	//   ....[76]....
        /*0640*/ 	.word	0x00005e10
        /*0644*/ 	.word	0x000000ff
        /*0648*/ 	.word	0x00000000
        /*064c*/ 	.short	0x0101
        /*064e*/ 	.byte	0x0d
	.zero		1


	//   ....[77]....
        /*0650*/ 	.word	0x00005e20
        /*0654*/ 	.word	0x000000ff
        /*0658*/ 	.word	0x00000058
        /*065c*/ 	.short	0x010a
        /*065e*/ 	.byte	0x04
	.zero		1


	//   ....[78]....
        /*0660*/ 	.word	0x00005fd0
        /*0664*/ 	.word	0x000000ff
        /*0668*/ 	.word	0x00000038
        /*066c*/ 	.short	0x010b
        /*066e*/ 	.byte	0x04
	.zero		1


	//   ....[79]....
        /*0670*/ 	.word	0x00005fe0
        /*0674*/ 	.word	0x000000ff
        /*0678*/ 	.word	0x00000000
        /*067c*/ 	.short	0x0101
        /*067e*/ 	.byte	0x0e
	.zero		1


	//   ....[80]....
        /*0680*/ 	.word	0x00005ff0
        /*0684*/ 	.word	0x000000ff
        /*0688*/ 	.word	0x00000060
        /*068c*/ 	.short	0x010a
        /*068e*/ 	.byte	0x04
	.zero		1


	//   ....[81]....
        /*0690*/ 	.word	0x000061e0
        /*0694*/ 	.word	0x000000ff
        /*0698*/ 	.word	0x00000040
        /*069c*/ 	.short	0x010b
        /*069e*/ 	.byte	0x04
	.zero		1


	//   ....[82]....
        /*06a0*/ 	.word	0x00006250
        /*06a4*/ 	.word	0x000000ff
        /*06a8*/ 	.word	0x00000000
        /*06ac*/ 	.short	0x0101
        /*06ae*/ 	.byte	0x0f
	.zero		1


	//   ....[83]....
        /*06b0*/ 	.word	0x00006260
        /*06b4*/ 	.word	0x000000ff
        /*06b8*/ 	.word	0x00000068
        /*06bc*/ 	.short	0x010a
        /*06be*/ 	.byte	0x04
	.zero		1


	//   ....[84]....
        /*06c0*/ 	.word	0x000064e0
        /*06c4*/ 	.word	0x000000ff
        /*06c8*/ 	.word	0x00000048
        /*06cc*/ 	.short	0x010b
        /*06ce*/ 	.byte	0x04
	.zero		1


	//   ....[85]....
        /*06d0*/ 	.word	0x00006500
        /*06d4*/ 	.word	0x000000ff
        /*06d8*/ 	.word	0x00000000
        /*06dc*/ 	.short	0x0101
        /*06de*/ 	.byte	0x15
	.zero		1


	//   ....[86]....
        /*06e0*/ 	.word	0x00006570
        /*06e4*/ 	.word	0x000000ff
        /*06e8*/ 	.word	0x00000050
        /*06ec*/ 	.short	0x010a
        /*06ee*/ 	.byte	0x04
	.zero		1


	//   ....[87]....
        /*06f0*/ 	.word	0x00006590
        /*06f4*/ 	.word	0x000000ff
        /*06f8*/ 	.word	0x00000058
        /*06fc*/ 	.short	0x010a
        /*06fe*/ 	.byte	0x04
	.zero		1


	//   ....[88]....
        /*0700*/ 	.word	0x000065b0
        /*0704*/ 	.word	0x000000ff
        /*0708*/ 	.word	0x00000060
        /*070c*/ 	.short	0x010a
        /*070e*/ 	.byte	0x04
	.zero		1


	//   ....[89]....
        /*0710*/ 	.word	0x00006600
        /*0714*/ 	.word	0x00000002
        /*0718*/ 	.word	0x00000068
        /*071c*/ 	.short	0x010a
        /*071e*/ 	.byte	0xff
	.zero		1


	//   ....[90]....
        /*0720*/ 	.word	0x00006920
        /*0724*/ 	.word	0x00000000
        /*0728*/ 	.word	0x00000080
        /*072c*/ 	.short	0x010a
        /*072e*/ 	.byte	0xff
	.zero		1


	//   ....[91]....
        /*0730*/ 	.word	0x00006a30
        /*0734*/ 	.word	0x00000000
        /*0738*/ 	.word	0x00000000
        /*073c*/ 	.short	0x0101
        /*073e*/ 	.byte	0xff
	.zero		1


	//   ....[92]....
        /*0740*/ 	.word	0x00007430
        /*0744*/ 	.word	0x000000ff
        /*0748*/ 	.word	0x00000030
        /*074c*/ 	.short	0x010a
        /*074e*/ 	.byte	0x24
	.zero		1


	//   ....[93]....
        /*0750*/ 	.word	0x00007440
        /*0754*/ 	.word	0x0000003a
        /*0758*/ 	.word	0x000000a0
        /*075c*/ 	.short	0x010a
        /*075e*/ 	.byte	0xff
	.zero		1


	//   ....[94]....
        /*0760*/ 	.word	0x000075b0
        /*0764*/ 	.word	0x000000ff
        /*0768*/ 	.word	0x00000030
        /*076c*/ 	.short	0x010a
        /*076e*/ 	.byte	0x24
	.zero		1


	//   ....[95]....
        /*0770*/ 	.word	0x00007690
        /*0774*/ 	.word	0x0000003a
        /*0778*/ 	.word	0x000000a0
        /*077c*/ 	.short	0x010a
        /*077e*/ 	.byte	0xff
	.zero		1


	//   ....[96]....
        /*0780*/ 	.word	0x00008480
        /*0784*/ 	.word	0x00000000
        /*0788*/ 	.word	0x00000000
        /*078c*/ 	.short	0x0101
        /*078e*/ 	.byte	0xff
	.zero		1


	//   ....[97]....
        /*0790*/ 	.word	0x00008490
        /*0794*/ 	.word	0x00000002
        /*0798*/ 	.word	0x00000030
        /*079c*/ 	.short	0x010a
        /*079e*/ 	.byte	0xff
	.zero		1


	//   ....[98]....
        /*07a0*/ 	.word	0x00008550
        /*07a4*/ 	.word	0x00000002
        /*07a8*/ 	.word	0x00000030
        /*07ac*/ 	.short	0x010a
        /*07ae*/ 	.byte	0xff
	.zero		1


	//   ....[99]....
        /*07b0*/ 	.word	0x00009330
        /*07b4*/ 	.word	0x0000007c
        /*07b8*/ 	.word	0x00000000
        /*07bc*/ 	.short	0x0101
        /*07be*/ 	.byte	0xff
	.zero		1


	//   ....[100]....
        /*07c0*/ 	.word	0x00009350
        /*07c4*/ 	.word	0x00000000
        /*07c8*/ 	.word	0x00000030
        /*07cc*/ 	.short	0x010a
        /*07ce*/ 	.byte	0xff
	.zero		1


	//   ....[101]....
        /*07d0*/ 	.word	0x00009400
        /*07d4*/ 	.word	0x00000000
        /*07d8*/ 	.word	0x00000030
        /*07dc*/ 	.short	0x010a
        /*07de*/ 	.byte	0xff
	.zero		1


	//   ....[102]....
        /*07e0*/ 	.word	0x0000a170
        /*07e4*/ 	.word	0x0000007c
        /*07e8*/ 	.word	0x00000000
        /*07ec*/ 	.short	0x0101
        /*07ee*/ 	.byte	0xff
	.zero		1


	//   ....[103]....
        /*07f0*/ 	.word	0x0000a190
        /*07f4*/ 	.word	0x00000000
        /*07f8*/ 	.word	0x00000030
        /*07fc*/ 	.short	0x010a
        /*07fe*/ 	.byte	0xff
	.zero		1


	//   ....[104]....
        /*0800*/ 	.word	0x0000a240
        /*0804*/ 	.word	0x00000000
        /*0808*/ 	.word	0x00000030
        /*080c*/ 	.short	0x010a
        /*080e*/ 	.byte	0xff
	.zero		1


	//   ....[105]....
        /*0810*/ 	.word	0x0000b060
        /*0814*/ 	.word	0x00000079
        /*0818*/ 	.word	0x00000000
        /*081c*/ 	.short	0x0101
        /*081e*/ 	.byte	0xff
	.zero		1


	//   ....[106]....
        /*0820*/ 	.word	0x0000b080
        /*0824*/ 	.word	0x00000000
        /*0828*/ 	.word	0x00000030
        /*082c*/ 	.short	0x010a
        /*082e*/ 	.byte	0xff
	.zero		1


	//   ....[107]....
        /*0830*/ 	.word	0x0000b130
        /*0834*/ 	.word	0x00000000
        /*0838*/ 	.word	0x00000030
        /*083c*/ 	.short	0x010a
        /*083e*/ 	.byte	0xff
	.zero		1


	//   ....[108]....
        /*0840*/ 	.word	0x0000bf00
        /*0844*/ 	.word	0x00000079
        /*0848*/ 	.word	0x00000000
        /*084c*/ 	.short	0x0101
        /*084e*/ 	.byte	0xff
	.zero		1


	//   ....[109]....
        /*0850*/ 	.word	0x0000bf20
        /*0854*/ 	.word	0x00000000
        /*0858*/ 	.word	0x00000030
        /*085c*/ 	.short	0x010a
        /*085e*/ 	.byte	0xff
	.zero		1


	//   ....[110]....
        /*0860*/ 	.word	0x0000bfd0
        /*0864*/ 	.word	0x00000000
        /*0868*/ 	.word	0x00000030
        /*086c*/ 	.short	0x010a
        /*086e*/ 	.byte	0xff
	.zero		1


	//   ....[111]....
        /*0870*/ 	.word	0x0000ce00
        /*0874*/ 	.word	0x00000079
        /*0878*/ 	.word	0x00000000
        /*087c*/ 	.short	0x0101
        /*087e*/ 	.byte	0xff
	.zero		1


	//   ....[112]....
        /*0880*/ 	.word	0x0000ce20
        /*0884*/ 	.word	0x00000000
        /*0888*/ 	.word	0x00000030
        /*088c*/ 	.short	0x010a
        /*088e*/ 	.byte	0xff
	.zero		1


	//   ....[113]....
        /*0890*/ 	.word	0x0000ced0
        /*0894*/ 	.word	0x00000000
        /*0898*/ 	.word	0x00000030
        /*089c*/ 	.short	0x010a
        /*089e*/ 	.byte	0xff
	.zero		1


	//   ....[114]....
        /*08a0*/ 	.word	0x0000dc80
        /*08a4*/ 	.word	0x00000079
        /*08a8*/ 	.word	0x00000000
        /*08ac*/ 	.short	0x0101
        /*08ae*/ 	.byte	0xff
	.zero		1


	//   ....[115]....
        /*08b0*/ 	.word	0x0000dca0
        /*08b4*/ 	.word	0x00000000
        /*08b8*/ 	.word	0x00000030
        /*08bc*/ 	.short	0x010a
        /*08be*/ 	.byte	0xff
	.zero		1


	//   ....[116]....
        /*08c0*/ 	.word	0x0000dd50
        /*08c4*/ 	.word	0x00000000
        /*08c8*/ 	.word	0x00000030
        /*08cc*/ 	.short	0x010a
        /*08ce*/ 	.byte	0xff
	.zero		1


	//   ....[117]....
        /*08d0*/ 	.word	0x0000e5c0
        /*08d4*/ 	.word	0x000000ff
        /*08d8*/ 	.word	0x00000000
        /*08dc*/ 	.short	0x0101
        /*08de*/ 	.byte	0x04
	.zero		1


	//   ....[118]....
        /*08e0*/ 	.word	0x0000eb50
        /*08e4*/ 	.word	0x00000000
        /*08e8*/ 	.word	0x00000000
        /*08ec*/ 	.short	0x0101
        /*08ee*/ 	.byte	0xff
	.zero		1


	//   ....[119]....
        /*08f0*/ 	.word	0x0000ee20
        /*08f4*/ 	.word	0x000000ff
        /*08f8*/ 	.word	0x00000000
        /*08fc*/ 	.short	0x0101
        /*08fe*/ 	.byte	0x06
	.zero		1


	//   ....[120]....
        /*0900*/ 	.word	0x0000ee40
        /*0904*/ 	.word	0x00000002
        /*0908*/ 	.word	0x000000d0
        /*090c*/ 	.short	0x010a
        /*090e*/ 	.byte	0xff
	.zero		1


	//   ....[121]....
        /*0910*/ 	.word	0x0000eea0
        /*0914*/ 	.word	0x00000002
        /*0918*/ 	.word	0x00000018
        /*091c*/ 	.short	0x010a
        /*091e*/ 	.byte	0xff
	.zero		1


	//   ....[122]....
        /*0920*/ 	.word	0x0000ef00
        /*0924*/ 	.word	0x00000002
        /*0928*/ 	.word	0x00000018
        /*092c*/ 	.short	0x010a
        /*092e*/ 	.byte	0xff
	.zero		1


	//   ....[123]....
        /*0930*/ 	.word	0x0000ef50
        /*0934*/ 	.word	0x00000002
        /*0938*/ 	.word	0x00000080
        /*093c*/ 	.short	0x010a
        /*093e*/ 	.byte	0xff
	.zero		1


	//   ....[124]....
        /*0940*/ 	.word	0x0000efb0
        /*0944*/ 	.word	0x00000000
        /*0948*/ 	.word	0x00000000
        /*094c*/ 	.short	0x010a
        /*094e*/ 	.byte	0xff
	.zero		1


	//   ....[125]....
        /*0950*/ 	.word	0x0000f010
        /*0954*/ 	.word	0x00000000
        /*0958*/ 	.word	0x00000000
        /*095c*/ 	.short	0x010a
        /*095e*/ 	.byte	0xff
	.zero		1


	//   ....[126]....
        /*0960*/ 	.word	0x0000f060
        /*0964*/ 	.word	0x00000000
        /*0968*/ 	.word	0x000000c0
        /*096c*/ 	.short	0x010a
        /*096e*/ 	.byte	0xff
	.zero		1


	//   ....[127]....
        /*0970*/ 	.word	0x0000f0c0
        /*0974*/ 	.word	0x00000000
        /*0978*/ 	.word	0x00000090
        /*097c*/ 	.short	0x010a
        /*097e*/ 	.byte	0xff
	.zero		1


	//   ....[128]....
        /*0980*/ 	.word	0x0000f110
        /*0984*/ 	.word	0x00000000
        /*0988*/ 	.word	0x00000080
        /*098c*/ 	.short	0x010a
        /*098e*/ 	.byte	0xff
	.zero		1


	//   ....[129]....
        /*0990*/ 	.word	0x0000f170
        /*0994*/ 	.word	0x00000000
        /*0998*/ 	.word	0x00000090
        /*099c*/ 	.short	0x010a
        /*099e*/ 	.byte	0xff
	.zero		1


	//   ....[130]....
        /*09a0*/ 	.word	0x0000f1c0
        /*09a4*/ 	.word	0x00000000
        /*09a8*/ 	.word	0x00000080
        /*09ac*/ 	.short	0x010a
        /*09ae*/ 	.byte	0xff
	.zero		1


	//   ....[131]....
        /*09b0*/ 	.word	0x0000f230
        /*09b4*/ 	.word	0x00000002
        /*09b8*/ 	.word	0x000000b0
        /*09bc*/ 	.short	0x010a
        /*09be*/ 	.byte	0xff
	.zero		1


	//   ....[132]....
        /*09c0*/ 	.word	0x0000f290
        /*09c4*/ 	.word	0x00000000
        /*09c8*/ 	.word	0x00000000
        /*09cc*/ 	.short	0x010a
        /*09ce*/ 	.byte	0xff
	.zero		1


	//   ....[133]....
        /*09d0*/ 	.word	0x0000f2f0
        /*09d4*/ 	.word	0x00000000
        /*09d8*/ 	.word	0x00000000
        /*09dc*/ 	.short	0x010a
        /*09de*/ 	.byte	0xff
	.zero		1


	//   ....[134]....
        /*09e0*/ 	.word	0x0000f350
        /*09e4*/ 	.word	0x00000000
        /*09e8*/ 	.word	0x00000000
        /*09ec*/ 	.short	0x010a
        /*09ee*/ 	.byte	0xff
	.zero		1


	//   ....[135]....
        /*09f0*/ 	.word	0x0000f3a0
        /*09f4*/ 	.word	0x00000000
        /*09f8*/ 	.word	0x00000080
        /*09fc*/ 	.short	0x010a
        /*09fe*/ 	.byte	0xff
	.zero		1


	//   ....[136]....
        /*0a00*/ 	.word	0x0000f400
        /*0a04*/ 	.word	0x00000000
        /*0a08*/ 	.word	0x00000078
        /*0a0c*/ 	.short	0x010a
        /*0a0e*/ 	.byte	0xff
	.zero		1


	//   ....[137]....
        /*0a10*/ 	.word	0x0000f460
        /*0a14*/ 	.word	0x00000000
        /*0a18*/ 	.word	0x00000050
        /*0a1c*/ 	.short	0x010a
        /*0a1e*/ 	.byte	0xff
	.zero		1


	//   ....[138]....
        /*0a20*/ 	.word	0x0000f4c0
        /*0a24*/ 	.word	0x00000000
        /*0a28*/ 	.word	0x00000058
        /*0a2c*/ 	.short	0x010a
        /*0a2e*/ 	.byte	0xff
	.zero		1


	//   ....[139]....
        /*0a30*/ 	.word	0x0000f520
        /*0a34*/ 	.word	0x00000000
        /*0a38*/ 	.word	0x00000060
        /*0a3c*/ 	.short	0x010a
        /*0a3e*/ 	.byte	0xff
	.zero		1


	//   ....[140]....
        /*0a40*/ 	.word	0x0000f580
        /*0a44*/ 	.word	0x00000000
        /*0a48*/ 	.word	0x00000068
        /*0a4c*/ 	.short	0x010a
        /*0a4e*/ 	.byte	0xff
	.zero		1


	//   ....[141]....
        /*0a50*/ 	.word	0x0000f5e0
        /*0a54*/ 	.word	0x00000000
        /*0a58*/ 	.word	0x00000050
        /*0a5c*/ 	.short	0x010a
        /*0a5e*/ 	.byte	0xff
	.zero		1


	//   ....[142]....
        /*0a60*/ 	.word	0x0000f640
        /*0a64*/ 	.word	0x00000000
        /*0a68*/ 	.word	0x00000058
        /*0a6c*/ 	.short	0x010a
        /*0a6e*/ 	.byte	0xff
	.zero		1


	//   ....[143]....
        /*0a70*/ 	.word	0x0000f6a0
        /*0a74*/ 	.word	0x00000000
        /*0a78*/ 	.word	0x00000060
        /*0a7c*/ 	.short	0x010a
        /*0a7e*/ 	.byte	0xff
	.zero		1


	//   ....[144]....
        /*0a80*/ 	.word	0x0000f700
        /*0a84*/ 	.word	0x00000000
        /*0a88*/ 	.word	0x00000068
        /*0a8c*/ 	.short	0x010a
        /*0a8e*/ 	.byte	0xff
	.zero		1


	//   ....[145]....
        /*0a90*/ 	.word	0x0000f760
        /*0a94*/ 	.word	0x00000000
        /*0a98*/ 	.word	0x00000050
        /*0a9c*/ 	.short	0x010a
        /*0a9e*/ 	.byte	0xff
	.zero		1


	//   ....[146]....
        /*0aa0*/ 	.word	0x0000f7c0
        /*0aa4*/ 	.word	0x00000000
        /*0aa8*/ 	.word	0x00000058
        /*0aac*/ 	.short	0x010a
        /*0aae*/ 	.byte	0xff
	.zero		1


	//   ....[147]....
        /*0ab0*/ 	.word	0x0000f820
        /*0ab4*/ 	.word	0x00000002
        /*0ab8*/ 	.word	0x00000060
        /*0abc*/ 	.short	0x010a
        /*0abe*/ 	.byte	0xff
	.zero		1


	//   ....[148]....
        /*0ac0*/ 	.word	0x0000f870
        /*0ac4*/ 	.word	0x00000000
        /*0ac8*/ 	.word	0x00000080
        /*0acc*/ 	.short	0x010a
        /*0ace*/ 	.byte	0xff
	.zero		1


	//   ....[149]....
        /*0ad0*/ 	.word	0x0000f8d0
        /*0ad4*/ 	.word	0x00000004
        /*0ad8*/ 	.word	0x00000030
        /*0adc*/ 	.short	0x010a
        /*0ade*/ 	.byte	0xff
	.zero		1


	//   ....[150]....
        /*0ae0*/ 	.word	0x0000f920
        /*0ae4*/ 	.word	0x0000003a
        /*0ae8*/ 	.word	0x000000a0
        /*0aec*/ 	.short	0x010a
        /*0aee*/ 	.byte	0xff
	.zero		1


	//   ....[151]....
        /*0af0*/ 	.word	0x0000f970
        /*0af4*/ 	.word	0x00000002
        /*0af8*/ 	.word	0x00000030
        /*0afc*/ 	.short	0x010a
        /*0afe*/ 	.byte	0xff
	.zero		1


	//   ....[152]....
        /*0b00*/ 	.word	0x0000f9c0
        /*0b04*/ 	.word	0x00000000
        /*0b08*/ 	.word	0x00000030
        /*0b0c*/ 	.short	0x010a
        /*0b0e*/ 	.byte	0xff
	.zero		1


	//   ....[153]....
        /*0b10*/ 	.word	0x0000fa10
        /*0b14*/ 	.word	0x00000000
        /*0b18*/ 	.word	0x00000030
        /*0b1c*/ 	.short	0x010a
        /*0b1e*/ 	.byte	0xff
	.zero		1


	//   ....[154]....
        /*0b20*/ 	.word	0x0000fa60
        /*0b24*/ 	.word	0x00000000
        /*0b28*/ 	.word	0x00000030
        /*0b2c*/ 	.short	0x010a
        /*0b2e*/ 	.byte	0xff
	.zero		1


	//   ....[155]....
        /*0b30*/ 	.word	0x0000fab0
        /*0b34*/ 	.word	0x00000000
        /*0b38*/ 	.word	0x00000030
        /*0b3c*/ 	.short	0x010a
        /*0b3e*/ 	.byte	0xff
	.zero		1


	//   ....[156]....
        /*0b40*/ 	.word	0x0000fb00
        /*0b44*/ 	.word	0x00000000
        /*0b48*/ 	.word	0x00000030
        /*0b4c*/ 	.short	0x010a
        /*0b4e*/ 	.byte	0xff
	.zero		1


	//   ....[157]....
        /*0b50*/ 	.word	0x0000fb50
        /*0b54*/ 	.word	0x00000000
        /*0b58*/ 	.word	0x00000030
        /*0b5c*/ 	.short	0x010a
        /*0b5e*/ 	.byte	0xff
	.zero		1


	//----- nvinfo : EIATTR_NUM_MBARRIERS
	.align		4
.L_47:
        /*0b60*/ 	.byte	0x03, 0x38
        /*0b62*/ 	.short	0x001c


	//----- nvinfo : EIATTR_EXIT_INSTR_OFFSETS
	.align		4
        /*0b64*/ 	.byte	0x04, 0x1c
        /*0b66*/ 	.short	(.L_49 - .L_48)


	//   ....[0]....
.L_48:
        /*0b68*/ 	.word	0x000030d0


	//   ....[1]....
        /*0b6c*/ 	.word	0x000035c0


	//   ....[2]....
        /*0b70*/ 	.word	0x00003620


	//   ....[3]....
        /*0b74*/ 	.word	0x00004d10


	//   ....[4]....
        /*0b78*/ 	.word	0x00006630


	//   ....[5]....
        /*0b7c*/ 	.word	0x00006670


	//   ....[6]....
        /*0b80*/ 	.word	0x0000ed20


	//   ....[7]....
        /*0b84*/ 	.word	0x0000ed90


	//   ....[8]....
        /*0b88*/ 	.word	0x0000edc0


	//   ....[9]....
        /*0b8c*/ 	.word	0x0000ee30


	//----- nvinfo : EIATTR_MAX_THREADS
	.align		4
.L_49:
        /*0b90*/ 	.byte	0x04, 0x05
        /*0b92*/ 	.short	(.L_51 - .L_50)
.L_50:
        /*0b94*/ 	.word	0x00000100
        /*0b98*/ 	.word	0x00000001
        /*0b9c*/ 	.word	0x00000001


	//----- nvinfo : EIATTR_CRS_STACK_SIZE
	.align		4
.L_51:
        /*0ba0*/ 	.byte	0x04, 0x1e
        /*0ba2*/ 	.short	(.L_53 - .L_52)
.L_52:
        /*0ba4*/ 	.word	0x00000000


	//----- nvinfo : EIATTR_CBANK_PARAM_SIZE
	.align		4
.L_53:
        /*0ba8*/ 	.byte	0x03, 0x19
        /*0baa*/ 	.short	0x0c00


	//----- nvinfo : EIATTR_PARAM_CBANK
	.align		4
        /*0bac*/ 	.byte	0x04, 0x0a
        /*0bae*/ 	.short	(.L_55 - .L_54)
	.align		4
.L_54:
        /*0bb0*/ 	.word	index@(.nv.constant0._ZN7cutlass13device_kernelINS_4gemm6kernel13GemmUniversalIN4cute5tupleIJiiiiEEENS1_10collective13CollectiveMmaINS1_46MainloopSm100TmaUmmaWarpSpecializedBlockScaledILi3ELi2ELi2ENS5_IJNS4_1CILi4EEESB_NSA_ILi1EEEEEEEENS5_IJNSA_ILi128EEESF_NSA_ILi256EEEEEENS5_IJNS_12float_e5m2_tENS_13float_ue8m0_tEEEENS5_IJNS5_IJlSC_lEEENS4_6LayoutINS5_IJNS5_IJNS5_IJNSA_ILi32EEESB_EEEiEEESP_NS5_IJSC_iEEEEEENS5_IJNS5_IJNS5_IJNSA_ILi16EEESB_EEEiEEENS5_IJNS5_IJNSA_ILi0EEESC_EEENSA_ILi512EEEEEENS5_IJSV_iEEEEEEEEEEESK_S12_NS4_8TiledMMAINS4_8MMA_AtomIJNS4_21SM100_MMA_MXF8F6F4_SSISI_SI_fSJ_Li128ELi128ELNS4_4UMMA5MajorE0ELS17_0ELNS16_7ScaleInE0ELS18_0EEEEEENSM_INS5_IJSC_SC_SC_EEENS5_IJSV_SV_SV_EEEEENS5_IJNS4_10UnderscoreES1E_S1E_EEEEENS5_IJNS4_23SM90_TMA_LOAD_MULTICASTES1H_EEENS5_IJNS4_14ComposedLayoutINS4_7SwizzleILi3ELi4ELi3EEENS4_18smem_ptr_flag_bitsILi8EEENSM_INS5_IJNSA_ILi8EEESF_EEENS5_IJSF_SC_EEEEEEENSM_INS5_IJNS5_IJNS5_IJSO_SC_EEENS5_IJSN_SC_EEEEEESC_NS5_IJSB_NSA_ILi2EEEEEEEEENS5_IJNS5_IJNS5_IJST_SX_EEESW_EEESV_NS5_IJSC_SX_EEEEEEEEEEEvNS4_8identityES1I_S24_vS25_EENS_8epilogue10collective18CollectiveEpilogueINS27_23Sm100TmaWarpSpecializedILi4ELi2ELi16ELb1ELb0EEEJNS5_IJNSA_ILi64EEESF_SG_EEENS5_IJNSM_IS2C_SC_EENSM_INS5_IJSS_S1W_EEENS5_IJSC_S2C_EEEEEEEENS_10bfloat16_tESL_S2J_SL_NS27_6fusion15FusionCallbacksIS2B_NS2K_17LinearCombinationIS2J_fS2J_fLNS_15FloatRoundStyleE2EEES2D_S2I_JEEENS4_5SM1004TMEM4LOAD26SM100_TMEM_LOAD_32dp32b16xENS4_13SM90_TMA_LOADENS1J_INS1K_ILi1ELi4ELi3EEENS1M_ILi16EEENSM_INS5_IJS1O_SS_EEENS5_IJSS_SC_EEEEEEENS4_39AutoVectorizingCopyWithAssumedAlignmentILi128EEENS4_14SM90_TMA_STOREES30_S32_S32_EEEvvEEEEvNT_6ParamsE)
        /*0bb4*/ 	.short	0x0380
        /*0bb6*/ 	.short	0x0c00


	//----- nvinfo : EIATTR_SW_WAR
	.align		4
.L_55:
        /*0bb8*/ 	.byte	0x04, 0x36
        /*0bba*/ 	.short	(.L_57 - .L_56)
.L_56:
        /*0bbc*/ 	.word	0x00000008
.L_57:


//--------------------- .nv.callgraph             --------------------------
	.section	.nv.callgraph,"",@"SHT_CUDA_CALLGRAPH"
	.align	4
	.sectionentsize	8
	.align		4
        /*0000*/ 	.word	0x00000000
	.align		4
        /*0004*/ 	.word	0xffffffff
	.align		4
        /*0008*/ 	.word	index@(_ZN7cutlass13device_kernelINS_4gemm6kernel13GemmUniversalIN4cute5tupleIJiiiiEEENS1_10collective13CollectiveMmaINS1_46MainloopSm100TmaUmmaWarpSpecializedBlockScaledILi3ELi2ELi2ENS5_IJNS4_1CILi4EEESB_NSA_ILi1EEEEEEEENS5_IJNSA_ILi128EEESF_NSA_ILi256EEEEEENS5_IJNS_12float_e5m2_tENS_13float_ue8m0_tEEEENS5_IJNS5_IJlSC_lEEENS4_6LayoutINS5_IJNS5_IJNS5_IJNSA_ILi32EEESB_EEEiEEESP_NS5_IJSC_iEEEEEENS5_IJNS5_IJNS5_IJNSA_ILi16EEESB_EEEiEEENS5_IJNS5_IJNSA_ILi0EEESC_EEENSA_ILi512EEEEEENS5_IJSV_iEEEEEEEEEEESK_S12_NS4_8TiledMMAINS4_8MMA_AtomIJNS4_21SM100_MMA_MXF8F6F4_SSISI_SI_fSJ_Li128ELi128ELNS4_4UMMA5MajorE0ELS17_0ELNS16_7ScaleInE0ELS18_0EEEEEENSM_INS5_IJSC_SC_SC_EEENS5_IJSV_SV_SV_EEEEENS5_IJNS4_10UnderscoreES1E_S1E_EEEEENS5_IJNS4_23SM90_TMA_LOAD_MULTICASTES1H_EEENS5_IJNS4_14ComposedLayoutINS4_7SwizzleILi3ELi4ELi3EEENS4_18smem_ptr_flag_bitsILi8EEENSM_INS5_IJNSA_ILi8EEESF_EEENS5_IJSF_SC_EEEEEEENSM_INS5_IJNS5_IJNS5_IJSO_SC_EEENS5_IJSN_SC_EEEEEESC_NS5_IJSB_NSA_ILi2EEEEEEEEENS5_IJNS5_IJNS5_IJST_SX_EEESW_EEESV_NS5_IJSC_SX_EEEEEEEEEEEvNS4_8identityES1I_S24_vS25_EENS_8epilogue10collective18CollectiveEpilogueINS27_23Sm100TmaWarpSpecializedILi4ELi2ELi16ELb1ELb0EEEJNS5_IJNSA_ILi64EEESF_SG_EEENS5_IJNSM_IS2C_SC_EENSM_INS5_IJSS_S1W_EEENS5_IJSC_S2C_EEEEEEEENS_10bfloat16_tESL_S2J_SL_NS27_6fusion15FusionCallbacksIS2B_NS2K_17LinearCombinationIS2J_fS2J_fLNS_15FloatRoundStyleE2EEES2D_S2I_JEEENS4_5SM1004TMEM4LOAD26SM100_TMEM_LOAD_32dp32b16xENS4_13SM90_TMA_LOADENS1J_INS1K_ILi1ELi4ELi3EEENS1M_ILi16EEENSM_INS5_IJS1O_SS_EEENS5_IJSS_SC_EEEEEEENS4_39AutoVectorizingCopyWithAssumedAlignmentILi128EEENS4_14SM90_TMA_STOREES30_S32_S32_EEEvvEEEEvNT_6ParamsE)
	.align		4
        /*000c*/ 	.word	index@(__assertfail)
	.align		4
        /*0010*/ 	.word	0x00000000
	.align		4
        /*0014*/ 	.word	0xfffffffe
	.align		4
        /*0018*/ 	.word	0x00000000
	.align		4
        /*001c*/ 	.word	0xfffffffd
	.align		4
        /*0020*/ 	.word	0x00000000
	.align		4
        /*0024*/ 	.word	0xfffffffc


//--------------------- .nv.constant4             --------------------------
	.section	.nv.constant4,"a",@progbits
	.align	8
	.align		8
.nv.constant4:
        /*0000*/ 	.dword	__assertfail
	.align		8
        /*0008*/ 	.dword	__unnamed_1
	.align		8
        /*0010*/ 	.dword	__unnamed_2
	.align		8
        /*0018*/ 	.dword	_ZN40_INTERNAL_b8fe2b7b_4_k_cu_88571d90_291394cuda3std3__45__cpo5beginE
	.align		8
        /*0020*/ 	.dword	_ZN40_INTERNAL_b8fe2b7b_4_k_cu_88571d90_291394cuda3std3__45__cpo3endE
	.align		8
        /*0028*/ 	.dword	_ZN40_INTERNAL_b8fe2b7b_4_k_cu_88571d90_291394cuda3std3__45__cpo6cbeginE
	.align		8
        /*0030*/ 	.dword	_ZN40_INTERNAL_b8fe2b7b_4_k_cu_88571d90_291394cuda3std3__45__cpo4cendE
	.align		8
        /*0038*/ 	.dword	_ZN40_INTERNAL_b8fe2b7b_4_k_cu_88571d90_291394cuda3std3__442_GLOBAL__N__b8fe2b7b_4_k_cu_88571d90_291396ignoreE
	.align		8
        /*0040*/ 	.dword	_ZN40_INTERNAL_b8fe2b7b_4_k_cu_88571d90_291394cuda3std3__419piecewise_constructE
	.align		8
        /*0048*/ 	.dword	_ZN40_INTERNAL_b8fe2b7b_4_k_cu_88571d90_291394cuda3std3__48in_placeE
	.align		8
        /*0050*/ 	.dword	_ZN40_INTERNAL_b8fe2b7b_4_k_cu_88571d90_291394cuda3std6ranges3__45__cpo4swapE
	.align		8
        /*0058*/ 	.dword	_ZN40_INTERNAL_b8fe2b7b_4_k_cu_88571d90_291394cuda3std6ranges3__45__cpo9iter_moveE
	.align		8
        /*0060*/ 	.dword	_ZN40_INTERNAL_b8fe2b7b_4_k_cu_88571d90_291394cute7productE
	.align		8
        /*0068*/ 	.dword	_ZN40_INTERNAL_b8fe2b7b_4_k_cu_88571d90_291394cute1_E
	.align		8
        /*0070*/ 	.dword	$str$25
	.align		8
        /*0078*/ 	.dword	$str$26
	.align		8
        /*0080*/ 	.dword	$str$27
	.align		8
        /*0088*/ 	.dword	$str$28


//--------------------- .text._ZN7cutlass13device_kernelINS_4gemm6kernel13GemmUniversalIN4cute5tupleIJiiiiEEENS1_10collective13CollectiveMmaINS1_46MainloopSm100TmaUmmaWarpSpecializedBlockScaledILi3ELi2ELi2ENS5_IJNS4_1CILi4EEESB_NSA_ILi1EEEEEEEENS5_IJNSA_ILi128EEESF_NSA_ILi256EEEEEENS5_IJNS_12float_e5m2_tENS_13float_ue8m0_tEEEENS5_IJNS5_IJlSC_lEEENS4_6LayoutINS5_IJNS5_IJNS5_IJNSA_ILi32EEESB_EEEiEEESP_NS5_IJSC_iEEEEEENS5_IJNS5_IJNS5_IJNSA_ILi16EEESB_EEEiEEENS5_IJNS5_IJNSA_ILi0EEESC_EEENSA_ILi512EEEEEENS5_IJSV_iEEEEEEEEEEESK_S12_NS4_8TiledMMAINS4_8MMA_AtomIJNS4_21SM100_MMA_MXF8F6F4_SSISI_SI_fSJ_Li128ELi128ELNS4_4UMMA5MajorE0ELS17_0ELNS16_7ScaleInE0ELS18_0EEEEEENSM_INS5_IJSC_SC_SC_EEENS5_IJSV_SV_SV_EEEEENS5_IJNS4_10UnderscoreES1E_S1E_EEEEENS5_IJNS4_23SM90_TMA_LOAD_MULTICASTES1H_EEENS5_IJNS4_14ComposedLayoutINS4_7SwizzleILi3ELi4ELi3EEENS4_18smem_ptr_flag_bitsILi8EEENSM_INS5_IJNSA_ILi8EEESF_EEENS5_IJSF_SC_EEEEEEENSM_INS5_IJNS5_IJNS5_IJSO_SC_EEENS5_IJSN_SC_EEEEEESC_NS5_IJSB_NSA_ILi2EEEEEEEEENS5_IJNS5_IJNS5_IJST_SX_EEESW_EEESV_NS5_IJSC_SX_EEEEEEEEEEEvNS4_8identityES1I_S24_vS25_EENS_8epilogue10collective18CollectiveEpilogueINS27_23Sm100TmaWarpSpecializedILi4ELi2ELi16ELb1ELb0EEEJNS5_IJNSA_ILi64EEESF_SG_EEENS5_IJNSM_IS2C_SC_EENSM_INS5_IJSS_S1W_EEENS5_IJSC_S2C_EEEEEEEENS_10bfloat16_tESL_S2J_SL_NS27_6fusion15FusionCallbacksIS2B_NS2K_17LinearCombinationIS2J_fS2J_fLNS_15FloatRoundStyleE2EEES2D_S2I_JEEENS4_5SM1004TMEM4LOAD26SM100_TMEM_LOAD_32dp32b16xENS4_13SM90_TMA_LOADENS1J_INS1K_ILi1ELi4ELi3EEENS1M_ILi16EEENSM_INS5_IJS1O_SS_EEENS5_IJSS_SC_EEEEEEENS4_39AutoVectorizingCopyWithAssumedAlignmentILi128EEENS4_14SM90_TMA_STOREES30_S32_S32_EEEvvEEEEvNT_6ParamsE --------------------------
	.section	.text._ZN7cutlass13device_kernelINS_4gemm6kernel13GemmUniversalIN4cute5tupleIJiiiiEEENS1_10collective13CollectiveMmaINS1_46MainloopSm100TmaUmmaWarpSpecializedBlockScaledILi3ELi2ELi2ENS5_IJNS4_1CILi4EEESB_NSA_ILi1EEEEEEEENS5_IJNSA_ILi128EEESF_NSA_ILi256EEEEEENS5_IJNS_12float_e5m2_tENS_13float_ue8m0_tEEEENS5_IJNS5_IJlSC_lEEENS4_6LayoutINS5_IJNS5_IJNS5_IJNSA_ILi32EEESB_EEEiEEESP_NS5_IJSC_iEEEEEENS5_IJNS5_IJNS5_IJNSA_ILi16EEESB_EEEiEEENS5_IJNS5_IJNSA_ILi0EEESC_EEENSA_ILi512EEEEEENS5_IJSV_iEEEEEEEEEEESK_S12_NS4_8TiledMMAINS4_8MMA_AtomIJNS4_21SM100_MMA_MXF8F6F4_SSISI_SI_fSJ_Li128ELi128ELNS4_4UMMA5MajorE0ELS17_0ELNS16_7ScaleInE0ELS18_0EEEEEENSM_INS5_IJSC_SC_SC_EEENS5_IJSV_SV_SV_EEEEENS5_IJNS4_10UnderscoreES1E_S1E_EEEEENS5_IJNS4_23SM90_TMA_LOAD_MULTICASTES1H_EEENS5_IJNS4_14ComposedLayoutINS4_7SwizzleILi3ELi4ELi3EEENS4_18smem_ptr_flag_bitsILi8EEENSM_INS5_IJNSA_ILi8EEESF_EEENS5_IJSF_SC_EEEEEEENSM_INS5_IJNS5_IJNS5_IJSO_SC_EEENS5_IJSN_SC_EEEEEESC_NS5_IJSB_NSA_ILi2EEEEEEEEENS5_IJNS5_IJNS5_IJST_SX_EEESW_EEESV_NS5_IJSC_SX_EEEEEEEEEEEvNS4_8identityES1I_S24_vS25_EENS_8epilogue10collective18CollectiveEpilogueINS27_23Sm100TmaWarpSpecializedILi4ELi2ELi16ELb1ELb0EEEJNS5_IJNSA_ILi64EEESF_SG_EEENS5_IJNSM_IS2C_SC_EENSM_INS5_IJSS_S1W_EEENS5_IJSC_S2C_EEEEEEEENS_10bfloat16_tESL_S2J_SL_NS27_6fusion15FusionCallbacksIS2B_NS2K_17LinearCombinationIS2J_fS2J_fLNS_15FloatRoundStyleE2EEES2D_S2I_JEEENS4_5SM1004TMEM4LOAD26SM100_TMEM_LOAD_32dp32b16xENS4_13SM90_TMA_LOADENS1J_INS1K_ILi1ELi4ELi3EEENS1M_ILi16EEENSM_INS5_IJS1O_SS_EEENS5_IJSS_SC_EEEEEEENS4_39AutoVectorizingCopyWithAssumedAlignmentILi128EEENS4_14SM90_TMA_STOREES30_S32_S32_EEEvvEEEEvNT_6ParamsE,"ax",@progbits
	.align	128
.text._ZN7cutlass13device_kernelINS_4gemm6kernel13GemmUniversalIN4cute5tupleIJiiiiEEENS1_10collective13CollectiveMmaINS1_46MainloopSm100TmaUmmaWarpSpecializedBlockScaledILi3ELi2ELi2ENS5_IJNS4_1CILi4EEESB_NSA_ILi1EEEEEEEENS5_IJNSA_ILi128EEESF_NSA_ILi256EEEEEENS5_IJNS_12float_e5m2_tENS_13float_ue8m0_tEEEENS5_IJNS5_IJlSC_lEEENS4_6LayoutINS5_IJNS5_IJNS5_IJNSA_ILi32EEESB_EEEiEEESP_NS5_IJSC_iEEEEEENS5_IJNS5_IJNS5_IJNSA_ILi16EEESB_EEEiEEENS5_IJNS5_IJNSA_ILi0EEESC_EEENSA_ILi512EEEEEENS5_IJSV_iEEEEEEEEEEESK_S12_NS4_8TiledMMAINS4_8MMA_AtomIJNS4_21SM100_MMA_MXF8F6F4_SSISI_SI_fSJ_Li128ELi128ELNS4_4UMMA5MajorE0ELS17_0ELNS16_7ScaleInE0ELS18_0EEEEEENSM_INS5_IJSC_SC_SC_EEENS5_IJSV_SV_SV_EEEEENS5_IJNS4_10UnderscoreES1E_S1E_EEEEENS5_IJNS4_23SM90_TMA_LOAD_MULTICASTES1H_EEENS5_IJNS4_14ComposedLayoutINS4_7SwizzleILi3ELi4ELi3EEENS4_18smem_ptr_flag_bitsILi8EEENSM_INS5_IJNSA_ILi8EEESF_EEENS5_IJSF_SC_EEEEEEENSM_INS5_IJNS5_IJNS5_IJSO_SC_EEENS5_IJSN_SC_EEEEEESC_NS5_IJSB_NSA_ILi2EEEEEEEEENS5_IJNS5_IJNS5_IJST_SX_EEESW_EEESV_NS5_IJSC_SX_EEEEEEEEEEEvNS4_8identityES1I_S24_vS25_EENS_8epilogue10collective18CollectiveEpilogueINS27_23Sm100TmaWarpSpecializedILi4ELi2ELi16ELb1ELb0EEEJNS5_IJNSA_ILi64EEESF_SG_EEENS5_IJNSM_IS2C_SC_EENSM_INS5_IJSS_S1W_EEENS5_IJSC_S2C_EEEEEEEENS_10bfloat16_tESL_S2J_SL_NS27_6fusion15FusionCallbacksIS2B_NS2K_17LinearCombinationIS2J_fS2J_fLNS_15FloatRoundStyleE2EEES2D_S2I_JEEENS4_5SM1004TMEM4LOAD26SM100_TMEM_LOAD_32dp32b16xENS4_13SM90_TMA_LOADENS1J_INS1K_ILi1ELi4ELi3EEENS1M_ILi16EEENSM_INS5_IJS1O_SS_EEENS5_IJSS_SC_EEEEEEENS4_39AutoVectorizingCopyWithAssumedAlignmentILi128EEENS4_14SM90_TMA_STOREES30_S32_S32_EEEvvEEEEvNT_6ParamsE:
        .type           _ZN7cutlass13device_kernelINS_4gemm6kernel13GemmUniversalIN4cute5tupleIJiiiiEEENS1_10collective13CollectiveMmaINS1_46MainloopSm100TmaUmmaWarpSpecializedBlockScaledILi3ELi2ELi2ENS5_IJNS4_1CILi4EEESB_NSA_ILi1EEEEEEEENS5_IJNSA_ILi128EEESF_NSA_ILi256EEEEEENS5_IJNS_12float_e5m2_tENS_13float_ue8m0_tEEEENS5_IJNS5_IJlSC_lEEENS4_6LayoutINS5_IJNS5_IJNS5_IJNSA_ILi32EEESB_EEEiEEESP_NS5_IJSC_iEEEEEENS5_IJNS5_IJNS5_IJNSA_ILi16EEESB_EEEiEEENS5_IJNS5_IJNSA_ILi0EEESC_EEENSA_ILi512EEEEEENS5_IJSV_iEEEEEEEEEEESK_S12_NS4_8TiledMMAINS4_8MMA_AtomIJNS4_21SM100_MMA_MXF8F6F4_SSISI_SI_fSJ_Li128ELi128ELNS4_4UMMA5MajorE0ELS17_0ELNS16_7ScaleInE0ELS18_0EEEEEENSM_INS5_IJSC_SC_SC_EEENS5_IJSV_SV_SV_EEEEENS5_IJNS4_10UnderscoreES1E_S1E_EEEEENS5_IJNS4_23SM90_TMA_LOAD_MULTICASTES1H_EEENS5_IJNS4_14ComposedLayoutINS4_7SwizzleILi3ELi4ELi3EEENS4_18smem_ptr_flag_bitsILi8EEENSM_INS5_IJNSA_ILi8EEESF_EEENS5_IJSF_SC_EEEEEEENSM_INS5_IJNS5_IJNS5_IJSO_SC_EEENS5_IJSN_SC_EEEEEESC_NS5_IJSB_NSA_ILi2EEEEEEEEENS5_IJNS5_IJNS5_IJST_SX_EEESW_EEESV_NS5_IJSC_SX_EEEEEEEEEEEvNS4_8identityES1I_S24_vS25_EENS_8epilogue10collective18CollectiveEpilogueINS27_23Sm100TmaWarpSpecializedILi4ELi2ELi16ELb1ELb0EEEJNS5_IJNSA_ILi64EEESF_SG_EEENS5_IJNSM_IS2C_SC_EENSM_INS5_IJSS_S1W_EEENS5_IJSC_S2C_EEEEEEEENS_10bfloat16_tESL_S2J_SL_NS27_6fusion15FusionCallbacksIS2B_NS2K_17LinearCombinationIS2J_fS2J_fLNS_15FloatRoundStyleE2EEES2D_S2I_JEEENS4_5SM1004TMEM4LOAD26SM100_TMEM_LOAD_32dp32b16xENS4_13SM90_TMA_LOADENS1J_INS1K_ILi1ELi4ELi3EEENS1M_ILi16EEENSM_INS5_IJS1O_SS_EEENS5_IJSS_SC_EEEEEEENS4_39AutoVectorizingCopyWithAssumedAlignmentILi128EEENS4_14SM90_TMA_STOREES30_S32_S32_EEEvvEEEEvNT_6ParamsE,@function
        .size           _ZN7cutlass13device_kernelINS_4gemm6kernel13GemmUniversalIN4cute5tupleIJiiiiEEENS1_10collective13CollectiveMmaINS1_46MainloopSm100TmaUmmaWarpSpecializedBlockScaledILi3ELi2ELi2ENS5_IJNS4_1CILi4EEESB_NSA_ILi1EEEEEEEENS5_IJNSA_ILi128EEESF_NSA_ILi256EEEEEENS5_IJNS_12float_e5m2_tENS_13float_ue8m0_tEEEENS5_IJNS5_IJlSC_lEEENS4_6LayoutINS5_IJNS5_IJNS5_IJNSA_ILi32EEESB_EEEiEEESP_NS5_IJSC_iEEEEEENS5_IJNS5_IJNS5_IJNSA_ILi16EEESB_EEEiEEENS5_IJNS5_IJNSA_ILi0EEESC_EEENSA_ILi512EEEEEENS5_IJSV_iEEEEEEEEEEESK_S12_NS4_8TiledMMAINS4_8MMA_AtomIJNS4_21SM100_MMA_MXF8F6F4_SSISI_SI_fSJ_Li128ELi128ELNS4_4UMMA5MajorE0ELS17_0ELNS16_7ScaleInE0ELS18_0EEEEEENSM_INS5_IJSC_SC_SC_EEENS5_IJSV_SV_SV_EEEEENS5_IJNS4_10UnderscoreES1E_S1E_EEEEENS5_IJNS4_23SM90_TMA_LOAD_MULTICASTES1H_EEENS5_IJNS4_14ComposedLayoutINS4_7SwizzleILi3ELi4ELi3EEENS4_18smem_ptr_flag_bitsILi8EEENSM_INS5_IJNSA_ILi8EEESF_EEENS5_IJSF_SC_EEEEEEENSM_INS5_IJNS5_IJNS5_IJSO_SC_EEENS5_IJSN_SC_EEEEEESC_NS5_IJSB_NSA_ILi2EEEEEEEEENS5_IJNS5_IJNS5_IJST_SX_EEESW_EEESV_NS5_IJSC_SX_EEEEEEEEEEEvNS4_8identityES1I_S24_vS25_EENS_8epilogue10collective18CollectiveEpilogueINS27_23Sm100TmaWarpSpecializedILi4ELi2ELi16ELb1ELb0EEEJNS5_IJNSA_ILi64EEESF_SG_EEENS5_IJNSM_IS2C_SC_EENSM_INS5_IJSS_S1W_EEENS5_IJSC_S2C_EEEEEEEENS_10bfloat16_tESL_S2J_SL_NS27_6fusion15FusionCallbacksIS2B_NS2K_17LinearCombinationIS2J_fS2J_fLNS_15FloatRoundStyleE2EEES2D_S2I_JEEENS4_5SM1004TMEM4LOAD26SM100_TMEM_LOAD_32dp32b16xENS4_13SM90_TMA_LOADENS1J_INS1K_ILi1ELi4ELi3EEENS1M_ILi16EEENSM_INS5_IJS1O_SS_EEENS5_IJSS_SC_EEEEEEENS4_39AutoVectorizingCopyWithAssumedAlignmentILi128EEENS4_14SM90_TMA_STOREES30_S32_S32_EEEvvEEEEvNT_6ParamsE,(.L_x_238 - _ZN7cutlass13device_kernelINS_4gemm6kernel13GemmUniversalIN4cute5tupleIJiiiiEEENS1_10collective13CollectiveMmaINS1_46MainloopSm100TmaUmmaWarpSpecializedBlockScaledILi3ELi2ELi2ENS5_IJNS4_1CILi4EEESB_NSA_ILi1EEEEEEEENS5_IJNSA_ILi128EEESF_NSA_ILi256EEEEEENS5_IJNS_12float_e5m2_tENS_13float_ue8m0_tEEEENS5_IJNS5_IJlSC_lEEENS4_6LayoutINS5_IJNS5_IJNS5_IJNSA_ILi32EEESB_EEEiEEESP_NS5_IJSC_iEEEEEENS5_IJNS5_IJNS5_IJNSA_ILi16EEESB_EEEiEEENS5_IJNS5_IJNSA_ILi0EEESC_EEENSA_ILi512EEEEEENS5_IJSV_iEEEEEEEEEEESK_S12_NS4_8TiledMMAINS4_8MMA_AtomIJNS4_21SM100_MMA_MXF8F6F4_SSISI_SI_fSJ_Li128ELi128ELNS4_4UMMA5MajorE0ELS17_0ELNS16_7ScaleInE0ELS18_0EEEEEENSM_INS5_IJSC_SC_SC_EEENS5_IJSV_SV_SV_EEEEENS5_IJNS4_10UnderscoreES1E_S1E_EEEEENS5_IJNS4_23SM90_TMA_LOAD_MULTICASTES1H_EEENS5_IJNS4_14ComposedLayoutINS4_7SwizzleILi3ELi4ELi3EEENS4_18smem_ptr_flag_bitsILi8EEENSM_INS5_IJNSA_ILi8EEESF_EEENS5_IJSF_SC_EEEEEEENSM_INS5_IJNS5_IJNS5_IJSO_SC_EEENS5_IJSN_SC_EEEEEESC_NS5_IJSB_NSA_ILi2EEEEEEEEENS5_IJNS5_IJNS5_IJST_SX_EEESW_EEESV_NS5_IJSC_SX_EEEEEEEEEEEvNS4_8identityES1I_S24_vS25_EENS_8epilogue10collective18CollectiveEpilogueINS27_23Sm100TmaWarpSpecializedILi4ELi2ELi16ELb1ELb0EEEJNS5_IJNSA_ILi64EEESF_SG_EEENS5_IJNSM_IS2C_SC_EENSM_INS5_IJSS_S1W_EEENS5_IJSC_S2C_EEEEEEEENS_10bfloat16_tESL_S2J_SL_NS27_6fusion15FusionCallbacksIS2B_NS2K_17LinearCombinationIS2J_fS2J_fLNS_15FloatRoundStyleE2EEES2D_S2I_JEEENS4_5SM1004TMEM4LOAD26SM100_TMEM_LOAD_32dp32b16xENS4_13SM90_TMA_LOADENS1J_INS1K_ILi1ELi4ELi3EEENS1M_ILi16EEENSM_INS5_IJS1O_SS_EEENS5_IJSS_SC_EEEEEEENS4_39AutoVectorizingCopyWithAssumedAlignmentILi128EEENS4_14SM90_TMA_STOREES30_S32_S32_EEEvvEEEEvNT_6ParamsE)
        .other          _ZN7cutlass13device_kernelINS_4gemm6kernel13GemmUniversalIN4cute5tupleIJiiiiEEENS1_10collective13CollectiveMmaINS1_46MainloopSm100TmaUmmaWarpSpecializedBlockScaledILi3ELi2ELi2ENS5_IJNS4_1CILi4EEESB_NSA_ILi1EEEEEEEENS5_IJNSA_ILi128EEESF_NSA_ILi256EEEEEENS5_IJNS_12float_e5m2_tENS_13float_ue8m0_tEEEENS5_IJNS5_IJlSC_lEEENS4_6LayoutINS5_IJNS5_IJNS5_IJNSA_ILi32EEESB_EEEiEEESP_NS5_IJSC_iEEEEEENS5_IJNS5_IJNS5_IJNSA_ILi16EEESB_EEEiEEENS5_IJNS5_IJNSA_ILi0EEESC_EEENSA_ILi512EEEEEENS5_IJSV_iEEEEEEEEEEESK_S12_NS4_8TiledMMAINS4_8MMA_AtomIJNS4_21SM100_MMA_MXF8F6F4_SSISI_SI_fSJ_Li128ELi128ELNS4_4UMMA5MajorE0ELS17_0ELNS16_7ScaleInE0ELS18_0EEEEEENSM_INS5_IJSC_SC_SC_EEENS5_IJSV_SV_SV_EEEEENS5_IJNS4_10UnderscoreES1E_S1E_EEEEENS5_IJNS4_23SM90_TMA_LOAD_MULTICASTES1H_EEENS5_IJNS4_14ComposedLayoutINS4_7SwizzleILi3ELi4ELi3EEENS4_18smem_ptr_flag_bitsILi8EEENSM_INS5_IJNSA_ILi8EEESF_EEENS5_IJSF_SC_EEEEEEENSM_INS5_IJNS5_IJNS5_IJSO_SC_EEENS5_IJSN_SC_EEEEEESC_NS5_IJSB_NSA_ILi2EEEEEEEEENS5_IJNS5_IJNS5_IJST_SX_EEESW_EEESV_NS5_IJSC_SX_EEEEEEEEEEEvNS4_8identityES1I_S24_vS25_EENS_8epilogue10collective18CollectiveEpilogueINS27_23Sm100TmaWarpSpecializedILi4ELi2ELi16ELb1ELb0EEEJNS5_IJNSA_ILi64EEESF_SG_EEENS5_IJNSM_IS2C_SC_EENSM_INS5_IJSS_S1W_EEENS5_IJSC_S2C_EEEEEEEENS_10bfloat16_tESL_S2J_SL_NS27_6fusion15FusionCallbacksIS2B_NS2K_17LinearCombinationIS2J_fS2J_fLNS_15FloatRoundStyleE2EEES2D_S2I_JEEENS4_5SM1004TMEM4LOAD26SM100_TMEM_LOAD_32dp32b16xENS4_13SM90_TMA_LOADENS1J_INS1K_ILi1ELi4ELi3EEENS1M_ILi16EEENSM_INS5_IJS1O_SS_EEENS5_IJSS_SC_EEEEEEENS4_39AutoVectorizingCopyWithAssumedAlignmentILi128EEENS4_14SM90_TMA_STOREES30_S32_S32_EEEvvEEEEvNT_6ParamsE,@"STO_CUDA_ENTRY STV_DEFAULT"
_ZN7cutlass13device_kernelINS_4gemm6kernel13GemmUniversalIN4cute5tupleIJiiiiEEENS1_10collective13CollectiveMmaINS1_46MainloopSm100TmaUmmaWarpSpecializedBlockScaledILi3ELi2ELi2ENS5_IJNS4_1CILi4EEESB_NSA_ILi1EEEEEEEENS5_IJNSA_ILi128EEESF_NSA_ILi256EEEEEENS5_IJNS_12float_e5m2_tENS_13float_ue8m0_tEEEENS5_IJNS5_IJlSC_lEEENS4_6LayoutINS5_IJNS5_IJNS5_IJNSA_ILi32EEESB_EEEiEEESP_NS5_IJSC_iEEEEEENS5_IJNS5_IJNS5_IJNSA_ILi16EEESB_EEEiEEENS5_IJNS5_IJNSA_ILi0EEESC_EEENSA_ILi512EEEEEENS5_IJSV_iEEEEEEEEEEESK_S12_NS4_8TiledMMAINS4_8MMA_AtomIJNS4_21SM100_MMA_MXF8F6F4_SSISI_SI_fSJ_Li128ELi128ELNS4_4UMMA5MajorE0ELS17_0ELNS16_7ScaleInE0ELS18_0EEEEEENSM_INS5_IJSC_SC_SC_EEENS5_IJSV_SV_SV_EEEEENS5_IJNS4_10UnderscoreES1E_S1E_EEEEENS5_IJNS4_23SM90_TMA_LOAD_MULTICASTES1H_EEENS5_IJNS4_14ComposedLayoutINS4_7SwizzleILi3ELi4ELi3EEENS4_18smem_ptr_flag_bitsILi8EEENSM_INS5_IJNSA_ILi8EEESF_EEENS5_IJSF_SC_EEEEEEENSM_INS5_IJNS5_IJNS5_IJSO_SC_EEENS5_IJSN_SC_EEEEEESC_NS5_IJSB_NSA_ILi2EEEEEEEEENS5_IJNS5_IJNS5_IJST_SX_EEESW_EEESV_NS5_IJSC_SX_EEEEEEEEEEEvNS4_8identityES1I_S24_vS25_EENS_8epilogue10collective18CollectiveEpilogueINS27_23Sm100TmaWarpSpecializedILi4ELi2ELi16ELb1ELb0EEEJNS5_IJNSA_ILi64EEESF_SG_EEENS5_IJNSM_IS2C_SC_EENSM_INS5_IJSS_S1W_EEENS5_IJSC_S2C_EEEEEEEENS_10bfloat16_tESL_S2J_SL_NS27_6fusion15FusionCallbacksIS2B_NS2K_17LinearCombinationIS2J_fS2J_fLNS_15FloatRoundStyleE2EEES2D_S2I_JEEENS4_5SM1004TMEM4LOAD26SM100_TMEM_LOAD_32dp32b16xENS4_13SM90_TMA_LOADENS1J_INS1K_ILi1ELi4ELi3EEENS1M_ILi16EEENSM_INS5_IJS1O_SS_EEENS5_IJSS_SC_EEEEEEENS4_39AutoVectorizingCopyWithAssumedAlignmentILi128EEENS4_14SM90_TMA_STOREES30_S32_S32_EEEvvEEEEvNT_6ParamsE:
[----:B------:R-:W1:Y:S01]  /*0000*/  LDC R1, c[0x0][0x37c] ;  /* 0x0000df00ff017b82 */ /* 0x000e620000000800 */
[----:B------:R-:W2:Y:S01]  /*0010*/  S2R R2, SR_TID.X ;  /* 0x0000000000027919 */ /* 0x000ea20000002100 */
[----:B------:R-:W3:Y:S01]  /*0020*/  LDCU.64 UR12, c[0x0][0xc90] ;  /* 0x00019200ff0c77ac */ /* 0x000ee20008000a00 */
[----:B------:R-:W-:Y:S01]  /*0030*/  PRMT R90, RZ, 0x7610, R90 ;  /* 0x00007610ff5a7816 */ /* 0x000fe2000000005a */
[----:B------:R-:W4:Y:S01]  /*0040*/  LDCU.64 UR56, c[0x0][0x358] ;  /* 0x00006b00ff3877ac */ /* 0x000f220008000a00 */
[----:B------:R-:W-:Y:S02]  /*0050*/  ELECT P5, URZ, PT ;  /* 0x0000000000ff782f */ /* 0x000fe400038a0000 */
[----:B---3--:R-:W-:-:S04]  /*0060*/  ISETP.NE.U32.AND P0, PT, RZ, UR12, PT ;  /* 0x0000000cff007c0c */ /* 0x008fc8000bf05070 */
[----:B------:R-:W-:Y:S02]  /*0070*/  ISETP.NE.AND.EX P1, PT, RZ, UR13, PT, P0 ;  /* 0x0000000dff007c0c */ /* 0x000fe4000bf25300 */
[----:B--2---:R-:W-:-:S05]  /*0080*/  SHF.R.U32.HI R105, RZ, 0x5, R2 ;  /* 0x00000005ff697819 */ /* 0x004fca0000011602 */
[----:B------:R-:W2:Y:S02]  /*0090*/  SHFL.IDX PT, R0, R105, RZ, 0x1f ;  /* 0x00001fff69007589 */ /* 0x000ea400000e0000 */
[----:B--2---:R-:W-:-:S04]  /*00a0*/  R2UR UR19, R0 ;  /* 0x00000000001372ca */ /* 0x004fc800000e0000 */
[----:B-1--4-:R-:W-:Y:S05]  /*00b0*/  @P1 BRA `(.L_x_0) ;  /* 0x00000000002c1947 */ /* 0x012fea0003800000 */
[----:B------:R-:W1:Y:S02]  /*00c0*/  LDCU.64 UR4, c[0x0][0xc88] ;  /* 0x00019100ff0477ac */ /* 0x000e640008000a00 */
[----:B-1----:R-:W-:-:S04]  /*00d0*/  UISETP.NE.U32.AND UP0, UPT, UR4, URZ, UPT ;  /* 0x000000ff0400728c */ /* 0x002fc8000bf05070 */
[----:B------:R-:W-:-:S09]  /*00e0*/  UISETP.NE.AND.EX UP0, UPT, UR5, URZ, UPT, UP0 ;  /* 0x000000ff0500728c */ /* 0x000fd2000bf05300 */
[----:B------:R-:W-:Y:S05]  /*00f0*/  BRA.U !UP0, `(.L_x_1) ;  /* 0x0000000108107547 */ /* 0x000fea000b800000 */
[----:B------:R-:W1:Y:S02]  /*0100*/  LDC.64 R4, c[0x0][0xc88] ;  /* 0x00032200ff047b82 */ /* 0x000e640000000a00 */
[----:B-1----:R1:W5:Y:S01]  /*0110*/  LDG.E R53, desc[UR56][R4.64] ;  /* 0x0000003804357981 */ /* 0x002362000c1e1900 */
[----:B------:R-:W-:Y:S01]  /*0120*/  HFMA2 R90, -RZ, RZ, 0, 5.9604644775390625e-08 ;  /* 0x00000001ff5a7431 */ /* 0x000fe200000001ff */
[----:B------:R-:W-:Y:S05]  /*0130*/  BRA `(.L_x_0) ;  /* 0x00000000000c7947 */ /* 0x000fea0003800000 */
.L_x_1:
[----:B------:R-:W1:Y:S01]  /*0140*/  LDCU UR4, c[0x0][0xc80] ;  /* 0x00019000ff0477ac */ /* 0x000e620008000800 */
[----:B------:R-:W-:Y:S01]  /*0150*/  HFMA2 R90, -RZ, RZ, 0, 5.9604644775390625e-08 ;  /* 0x00000001ff5a7431 */ /* 0x000fe200000001ff */
[----:B-1----:R-:W-:-:S07]  /*0160*/  MOV R53, UR4 ;  /* 0x0000000400357c02 */ /* 0x002fce0008000f00 */
.L_x_0:
[----:B------:R-:W2:Y:S02]  /*0170*/  LDCU.64 UR4, c[0x0][0xcb0] ;  /* 0x00019600ff0477ac */ /* 0x000ea40008000a00 */
[----:B--2---:R-:W-:-:S04]  /*0180*/  UISETP.NE.U32.AND UP0, UPT, UR4, URZ, UPT ;  /* 0x000000ff0400728c */ /* 0x004fc8000bf05070 */
[----:B------:R-:W-:-:S09]  /*0190*/  UISETP.NE.AND.EX UP0, UPT, UR5, URZ, UPT, UP0 ;  /* 0x000000ff0500728c */ /* 0x000fd2000bf05300 */
[----:B------:R-:W-:Y:S05]  /*01a0*/  BRA.U UP0, `(.L_x_2) ;  /* 0x0000000100247547 */ /* 0x000fea000b800000 */
[----:B------:R-:W2:Y:S02]  /*01b0*/  LDCU.64 UR4, c[0x0][0xca8] ;  /* 0x00019500ff0477ac */ /* 0x000ea40008000a00 */
[----:B--2---:R-:W-:-:S04]  /*01c0*/  UISETP.NE.U32.AND UP0, UPT, UR4, URZ, UPT ;  /* 0x000000ff0400728c */ /* 0x004fc8000bf05070 */
[----:B------:R-:W-:-:S09]  /*01d0*/  UISETP.NE.AND.EX UP0, UPT, UR5, URZ, UPT, UP0 ;  /* 0x000000ff0500728c */ /* 0x000fd2000bf05300 */
[----:B------:R-:W-:Y:S05]  /*01e0*/  BRA.U !UP0, `(.L_x_3) ;  /* 0x00000001080c7547 */ /* 0x000fea000b800000 */
[----:B-1----:R-:W1:Y:S02]  /*01f0*/  LDC.64 R4, c[0x0][0xca8] ;  /* 0x00032a00ff047b82 */ /* 0x002e640000000a00 */
[----:B-1----:R2:W5:Y:S01]  /*0200*/  LDG.E R52, desc[UR56][R4.64] ;  /* 0x0000003804347981 */ /* 0x002562000c1e1900 */
[----:B------:R-:W-:Y:S05]  /*0210*/  BRA `(.L_x_2) ;  /* 0x0000000000087947 */ /* 0x000fea0003800000 */
.L_x_3:
[----:B------:R-:W2:Y:S02]  /*0220*/  LDCU UR4, c[0x0][0xca0] ;  /* 0x00019400ff0477ac */ /* 0x000ea40008000800 */
[----:B--2---:R-:W-:Y:S02]  /*0230*/  MOV R52, UR4 ;  /* 0x0000000400347c02 */ /* 0x004fe40008000f00 */
.L_x_2:
[----:B------:R-:W-:Y:S01]  /*0240*/  IMAD.U32 R0, RZ, RZ, UR19 ;  /* 0x00000013ff007e24 */ /* 0x000fe2000f8e00ff */
[----:B------:R-:W-:Y:S04]  /*0250*/  BSSY.RECONVERGENT B0, `(.L_x_4) ;  /* 0x0000012000007945 */ /* 0x000fe80003800200 */
[C---:B------:R-:W-:Y:S02]  /*0260*/  ISETP.NE.OR P2, PT, R0.reuse, 0x1, !P5 ;  /* 0x000000010000780c */ /* 0x040fe40006f45670 */
[----:B------:R-:W-:-:S11]  /*0270*/  ISETP.NE.OR P1, PT, R0, 0x3, !P5 ;  /* 0x000000030000780c */ /* 0x000fd60006f25670 */
[----:B------:R-:W-:Y:S05]  /*0280*/  @P2 BRA `(.L_x_5) ;  /* 0x0000000000382947 */ /* 0x000fea0003800000 */
[----:B------:R-:W3:Y:S02]  /*0290*/  LDCU.64 UR4, c[0x0][0x348] ;  /* 0x00006900ff0477ac */ /* 0x000ee40008000a00 */
[----:B---3--:R-:W-:Y:S02]  /*02a0*/  UIADD3 UR10, UP3, UPT, UR4, 0x80, URZ ;  /* 0x00000080040a7890 */ /* 0x008fe4000ff7e0ff */
[----:B------:R-:W-:Y:S02]  /*02b0*/  UIADD3 UR8, UP2, UPT, UR4, 0x180, URZ ;  /* 0x0000018004087890 */ /* 0x000fe4000ff5e0ff */
[----:B------:R-:W-:Y:S02]  /*02c0*/  UIADD3 UR6, UP1, UPT, UR4, 0x280, URZ ;  /* 0x0000028004067890 */ /* 0x000fe4000ff3e0ff */
[----:B------:R-:W-:Y:S02]  /*02d0*/  UIADD3 UR4, UP0, UPT, UR4, 0x380, URZ ;  /* 0x0000038004047890 */ /* 0x000fe4000ff1e0ff */
[----:B------:R-:W-:-:S02]  /*02e0*/  UIADD3.X UR11, UPT, UPT, URZ, UR5, URZ, UP3, !UPT ;  /* 0x00000005ff0b7290 */ /* 0x000fc40009ffe4ff */
[----:B------:R-:W-:Y:S02]  /*02f0*/  UIADD3.X UR9, UPT, UPT, URZ, UR5, URZ, UP2, !UPT ;  /* 0x00000005ff097290 */ /* 0x000fe400097fe4ff */
[----:B------:R-:W-:Y:S02]  /*0300*/  UIADD3.X UR7, UPT, UPT, URZ, UR5, URZ, UP1, !UPT ;  /* 0x00000005ff077290 */ /* 0x000fe40008ffe4ff */
[----:B------:R-:W-:-:S03]  /*0310*/  UIADD3.X UR5, UPT, UPT, URZ, UR5, URZ, UP0, !UPT ;  /* 0x00000005ff057290 */ /* 0x000fc600087fe4ff */
[----:B------:R3:W-:Y:S02]  /*0320*/  UTMACCTL.PF [UR10] ;  /* 0x000000000a0079b9 */ /* 0x0007e40008040000 */
[----:B------:R3:W-:Y:S02]  /*0330*/  UTMACCTL.PF [UR8] ;  /* 0x00000000080079b9 */ /* 0x0007e40008040000 */
[----:B------:R3:W-:Y:S02]  /*0340*/  UTMACCTL.PF [UR6] ;  /* 0x00000000060079b9 */ /* 0x0007e40008040000 */
[----:B------:R3:W-:Y:S02]  /*0350*/  UTMACCTL.PF [UR4] ;  /* 0x00000000040079b9 */ /* 0x0007e40008040000 */
[----:B---3--:R-:W-:Y:S01]  /*0360*/  NOP ;  /* 0x0000000000007918 */ /* 0x008fe20000000000 */
.L_x_5:
[----:B------:R-:W-:Y:S05]  /*0370*/  BSYNC.RECONVERGENT B0 ;  /* 0x0000000000007941 */ /* 0x000fea0003800200 */
.L_x_4:
[----:B------:R-:W-:Y:S04]  /*0380*/  BSSY.RECONVERGENT B0, `(.L_x_6) ;  /* 0x000000a000007945 */ /* 0x000fe80003800200 */
[----:B------:R-:W-:Y:S05]  /*0390*/  @P1 BRA `(.L_x_7) ;  /* 0x0000000000201947 */ /* 0x000fea0003800000 */
[----:B------:R-:W3:Y:S02]  /*03a0*/  LDCU.64 UR4, c[0x0][0x348] ;  /* 0x00006900ff0477ac */ /* 0x000ee40008000a00 */
[----:B---3--:R-:W-:Y:S02]  /*03b0*/  UIADD3 UR6, UP1, UPT, UR4, 0x980, URZ ;  /* 0x0000098004067890 */ /* 0x008fe4000ff3e0ff */
[----:B------:R-:W-:Y:S02]  /*03c0*/  UIADD3 UR4, UP0, UPT, UR4, 0xa80, URZ ;  /* 0x00000a8004047890 */ /* 0x000fe4000ff1e0ff */
[----:B------:R-:W-:Y:S02]  /*03d0*/  UIADD3.X UR7, UPT, UPT, URZ, UR5, URZ, UP1, !UPT ;  /* 0x00000005ff077290 */ /* 0x000fe40008ffe4ff */
[----:B------:R-:W-:-:S07]  /*03e0*/  UIADD3.X UR5, UPT, UPT, URZ, UR5, URZ, UP0, !UPT ;  /* 0x00000005ff057290 */ /* 0x000fce00087fe4ff */
[----:B------:R3:W-:Y:S02]  /*03f0*/  UTMACCTL.PF [UR6] ;  /* 0x00000000060079b9 */ /* 0x0007e40008040000 */
[----:B------:R3:W-:Y:S02]  /*0400*/  UTMACCTL.PF [UR4] ;  /* 0x00000000040079b9 */ /* 0x0007e40008040000 */
[----:B---3--:R-:W-:Y:S01]  /*0410*/  NOP ;  /* 0x0000000000007918 */ /* 0x008fe20000000000 */
.L_x_7:
[----:B------:R-:W-:Y:S05]  /*0420*/  BSYNC.RECONVERGENT B0 ;  /* 0x0000000000007941 */ /* 0x000fea0003800200 */
.L_x_6:
[----:B------:R-:W3:Y:S01]  /*0430*/  LDCU.64 UR4, c[0x0][0xc88] ;  /* 0x00019100ff0477ac */ /* 0x000ee20008000a00 */
[----:B------:R-:W-:Y:S01]  /*0440*/  ISETP.NE.AND.EX P0, PT, RZ, UR13, PT, P0 ;  /* 0x0000000dff007c0c */ /* 0x000fe2000bf05300 */
[----:B------:R-:W-:Y:S01]  /*0450*/  UPLOP3.LUT UP6, UPT, UPT, UPT, UPT, 0x80, 0x8 ;  /* 0x000000000008789c */ /* 0x000fe20003fcf070 */
[----:B---3--:R-:W-:-:S04]  /*0460*/  ISETP.NE.U32.AND P1, PT, RZ, UR4, PT ;  /* 0x00000004ff007c0c */ /* 0x008fc8000bf25070 */
[----:B------:R-:W-:-:S13]  /*0470*/  ISETP.NE.AND.EX P1, PT, RZ, UR5, PT, P1 ;  /* 0x00000005ff007c0c */ /* 0x000fda000bf25310 */
[----:B------:R-:W-:Y:S05]  /*0480*/  @P1 BRA P0, `(.L_x_8) ;  /* 0x0000000000281947 */ /* 0x000fea0000000000 */
[----:B------:R-:W-:Y:S01]  /*0490*/  UISETP.NE.U32.AND UP1, UPT, UR12, URZ, UPT ;  /* 0x000000ff0c00728c */ /* 0x000fe2000bf25070 */
[----:B-----5:R-:W-:Y:S01]  /*04a0*/  FSETP.NEU.AND P0, PT, R53, RZ, PT ;  /* 0x000000ff3500720b */ /* 0x020fe20003f0d000 */
[----:B------:R-:W-:Y:S02]  /*04b0*/  UISETP.NE.U32.AND UP0, UPT, UR4, URZ, UPT ;  /* 0x000000ff0400728c */ /* 0x000fe4000bf05070 */
[----:B------:R-:W-:Y:S02]  /*04c0*/  UISETP.NE.AND.EX UP1, UPT, UR13, URZ, UPT, UP1 ;  /* 0x000000ff0d00728c */ /* 0x000fe4000bf25310 */
[----:B------:R-:W-:-:S04]  /*04d0*/  UISETP.NE.AND.EX UP0, UPT, UR5, URZ, UPT, UP0 ;  /* 0x000000ff0500728c */ /* 0x000fc8000bf05300 */
[----:B------:R-:W-:-:S04]  /*04e0*/  USEL UR4, URZ, 0xffffffff, UP0 ;  /* 0xffffffffff047887 */ /* 0x000fc80008000000 */
[----:B------:R-:W-:Y:S01]  /*04f0*/  VOTEU.ANY UP0, P0 ;  /* 0x0000000000ff7886 */ /* 0x000fe20000000100 */
[----:B------:R-:W-:-:S04]  /*0500*/  @!UP1 USEL UR4, URZ, 0xffffffff, UP0 ;  /* 0xffffffffff049887 */ /* 0x000fc80008000000 */
[----:B------:R-:W-:-:S04]  /*0510*/  ULOP3.LUT UR4, UR4, 0x1, URZ, 0xc0, !UPT ;  /* 0x0000000104047892 */ /* 0x000fc8000f8ec0ff */
[----:B------:R-:W-:-:S11]  /*0520*/  UISETP.NE.U32.AND UP6, UPT, UR4, 0x1, UPT ;  /* 0x000000010400788c */ /* 0x000fd6000bfc5070 */
.L_x_8:
[----:B------:R-:W3:Y:S01]  /*0530*/  SHFL.IDX PT, R3, R105, RZ, 0x1f ;  /* 0x00001fff69037589 */ /* 0x000ee200000e0000 */
[----:B------:R-:W-:-:S04]  /*0540*/  UISETP.NE.AND UP0, UPT, UR19, 0x2, UPT ;  /* 0x000000021300788c */ /* 0x000fc8000bf05270 */
[----:B------:R-:W-:Y:S01]  /*0550*/  USEL UR58, URZ, 0x1, UP0 ;  /* 0x00000001ff3a7887 */ /* 0x000fe20008000000 */
[----:B---3--:R-:W-:-:S13]  /*0560*/  ISETP.NE.AND P0, PT, R3, RZ, PT ;  /* 0x000000ff0300720c */ /* 0x008fda0003f05270 */
[----:B------:R-:W-:Y:S05]  /*0570*/  @P0 BRA `(.L_x_9) ;  /* 0x0000000000500947 */ /* 0x000fea0003800000 */
[----:B------:R-:W3:Y:S01]  /*0580*/  S2UR UR4, SR_CgaCtaId ;  /* 0x00000000000479c3 */ /* 0x000ee20000008800 */
[----:B------:R-:W-:Y:S01]  /*0590*/  UMOV UR5, 0x400 ;  /* 0x0000040000057882 */ /* 0x000fe20000000000 */
[----:B------:R-:W-:Y:S01]  /*05a0*/  UMOV UR8, 0x1 ;  /* 0x0000000100087882 */ /* 0x000fe20000000000 */
[----:B------:R-:W-:Y:S01]  /*05b0*/  UMOV UR6, 0x7 ;  /* 0x0000000700067882 */ /* 0x000fe20000000000 */
[----:B------:R-:W-:-:S04]  /*05c0*/  UIADD3 UR8, UPT, UPT, -UR8, 0x100000, URZ ;  /* 0x0010000008087890 */ /* 0x000fc8000fffe1ff */
[----:B------:R-:W-:Y:S02]  /*05d0*/  USHF.L.U32 UR9, UR8, 0xb, URZ ;  /* 0x0000000b08097899 */ /* 0x000fe400080006ff */
[----:B------:R-:W-:Y:S02]  /*05e0*/  USHF.L.U32 UR8, UR8, 0x1, URZ ;  /* 0x0000000108087899 */ /* 0x000fe400080006ff */
[----:B------:R-:W-:-:S04]  /*05f0*/  UIADD3 UR6, UPT, UPT, -UR6, 0x100000, URZ ;  /* 0x0010000006067890 */ /* 0x000fc8000fffe1ff */
[----:B------:R-:W-:Y:S02]  /*0600*/  USHF.L.U32 UR7, UR6, 0xb, URZ ;  /* 0x0000000b06077899 */ /* 0x000fe400080006ff */
[----:B------:R-:W-:Y:S01]  /*0610*/  USHF.L.U32 UR6, UR6, 0x1, URZ ;  /* 0x0000000106067899 */ /* 0x000fe200080006ff */
[----:B------:R-:W-:Y:S01]  /*0620*/  ELECT P0, URZ, PT ;  /* 0x0000000000ff782f */ /* 0x000fe20003800000 */
[----:B---3--:R-:W-:Y:S01]  /*0630*/  ULEA UR4, UR4, UR5, 0x18 ;  /* 0x0000000504047291 */ /* 0x008fe2000f8ec0ff */
[----:B------:R-:W3:Y:S11]  /*0640*/  FENCE.VIEW.ASYNC.S ;  /* 0x00000000000073c6 */ /* 0x000ef60000000000 */
[----:B---3--:R3:W4:Y:S01]  /*0650*/  SYNCS.EXCH.64 URZ, [UR4], UR8 ;  /* 0x0000000804ff75b2 */ /* 0x0087220008000100 */
[----:B------:R3:W1:Y:S01]  /*0660*/  SYNCS.EXCH.64 URZ, [UR4+0x18], UR6 ;  /* 0x0000180604ff75b2 */ /* 0x0006620008000100 */
[----:B------:R3:W1:Y:S01]  /*0670*/  SYNCS.EXCH.64 URZ, [UR4+0x8], UR8 ;  /* 0x0000080804ff75b2 */ /* 0x0006620008000100 */
[----:B------:R3:W1:Y:S01]  /*0680*/  SYNCS.EXCH.64 URZ, [UR4+0x20], UR6 ;  /* 0x0000200604ff75b2 */ /* 0x0006620008000100 */
[----:B------:R3:W1:Y:S01]  /*0690*/  SYNCS.EXCH.64 URZ, [UR4+0x10], UR8 ;  /* 0x0000100804ff75b2 */ /* 0x0006620008000100 */
[----:B------:R3:W1:Y:S01]  /*06a0*/  SYNCS.EXCH.64 URZ, [UR4+0x28], UR6 ;  /* 0x0000280604ff75b2 */ /* 0x0006620008000100 */
[----:B------:R-:W-:Y:S01]  /*06b0*/  NOP ;  /* 0x0000000000007918 */ /* 0x000fe20000000000 */
.L_x_9:
[----:B------:R-:W2:Y:S01]  /*06c0*/  SHFL.IDX PT, R3, R105, RZ, 0x1f ;  /* 0x00001fff69037589 */ /* 0x000ea200000e0000 */
[----:B------:R-:W-:Y:S01]  /*06d0*/  NOP ;  /* 0x0000000000007918 */ /* 0x000fe20000000000 */
[----:B--2---:R-:W-:-:S13]  /*06e0*/  ISETP.NE.AND P0, PT, R3, 0x1, PT ;  /* 0x000000010300780c */ /* 0x004fda0003f05270 */
[----:B------:R-:W-:Y:S05]  /*06f0*/  @P0 BRA `(.L_x_10) ;  /* 0x0000000000580947 */ /* 0x000fea0003800000 */
[----:B---3--:R-:W2:Y:S01]  /*0700*/  S2UR UR4, SR_CgaCtaId ;  /* 0x00000000000479c3 */ /* 0x008ea20000008800 */
        /* <DEDUP_REMOVED lines=10> */
[----:B--2---:R-:W-:Y:S01]  /*07b0*/  ULEA UR4, UR4, UR5, 0x18 ;  /* 0x0000000504047291 */ /* 0x004fe2000f8ec0ff */
[----:B------:R-:W2:Y:S11]  /*07c0*/  FENCE.VIEW.ASYNC.S ;  /* 0x00000000000073c6 */ /* 0x000eb60000000000 */
[----:B--2---:R2:W3:Y:S01]  /*07d0*/  SYNCS.EXCH.64 URZ, [UR4+0x30], UR8 ;  /* 0x0000300804ff75b2 */ /* 0x0044e20008000100 */
[----:B------:R2:W1:Y:S01]  /*07e0*/  SYNCS.EXCH.64 URZ, [UR4+0x50], UR6 ;  /* 0x0000500604ff75b2 */ /* 0x0004620008000100 */
[----:B------:R2:W1:Y:S01]  /*07f0*/  SYNCS.EXCH.64 URZ, [UR4+0x38], UR8 ;  /* 0x0000380804ff75b2 */ /* 0x0004620008000100 */
[----:B------:R2:W1:Y:S01]  /*0800*/  SYNCS.EXCH.64 URZ, [UR4+0x58], UR6 ;  /* 0x0000580604ff75b2 */ /* 0x0004620008000100 */
[----:B------:R2:W1:Y:S01]  /*0810*/  SYNCS.EXCH.64 URZ, [UR4+0x40], UR8 ;  /* 0x0000400804ff75b2 */ /* 0x0004620008000100 */
[----:B------:R2:W1:Y:S01]  /*0820*/  SYNCS.EXCH.64 URZ, [UR4+0x60], UR6 ;  /* 0x0000600604ff75b2 */ /* 0x0004620008000100 */
[----:B------:R2:W1:Y:S01]  /*0830*/  SYNCS.EXCH.64 URZ, [UR4+0x48], UR8 ;  /* 0x0000480804ff75b2 */ /* 0x0004620008000100 */
[----:B------:R2:W1:Y:S01]  /*0840*/  SYNCS.EXCH.64 URZ, [UR4+0x68], UR6 ;  /* 0x0000680604ff75b2 */ /* 0x0004620008000100 */
[----:B------:R-:W-:Y:S01]  /*0850*/  NOP ;  /* 0x0000000000007918 */ /* 0x000fe20000000000 */
.L_x_10:
[----:B------:R-:W4:Y:S01]  /*0860*/  SHFL.IDX PT, R3, R105, RZ, 0x1f ;  /* 0x00001fff69037589 */ /* 0x000f2200000e0000 */
[----:B------:R-:W-:Y:S01]  /*0870*/  NOP ;  /* 0x0000000000007918 */ /* 0x000fe20000000000 */
[----:B----4-:R-:W-:-:S13]  /*0880*/  ISETP.NE.AND P0, PT, R3, 0x3, PT ;  /* 0x000000030300780c */ /* 0x010fda0003f05270 */
[----:B------:R-:W-:Y:S05]  /*0890*/  @P0 BRA `(.L_x_11) ;  /* 0x0000000000300947 */ /* 0x000fea0003800000 */
[----:B--23--:R-:W2:Y:S01]  /*08a0*/  S2UR UR4, SR_CgaCtaId ;  /* 0x00000000000479c3 */ /* 0x00cea20000008800 */
[----:B------:R-:W-:Y:S01]  /*08b0*/  UMOV UR6, 0x400 ;  /* 0x0000040000067882 */ /* 0x000fe20000000000 */
[----:B------:R-:W-:Y:S01]  /*08c0*/  UMOV UR5, 0x20 ;  /* 0x0000002000057882 */ /* 0x000fe20000000000 */
[----:B------:R-:W-:Y:S01]  /*08d0*/  ELECT P0, URZ, PT ;  /* 0x0000000000ff782f */ /* 0x000fe20003800000 */
[----:B--2---:R-:W-:Y:S02]  /*08e0*/  ULEA UR6, UR4, UR6, 0x18 ;  /* 0x0000000604067291 */ /* 0x004fe4000f8ec0ff */
[----:B------:R-:W-:-:S04]  /*08f0*/  UIADD3 UR4, UPT, UPT, -UR5, 0x100000, URZ ;  /* 0x0010000005047890 */ /* 0x000fc8000fffe1ff */
[----:B------:R-:W-:Y:S02]  /*0900*/  USHF.L.U32 UR5, UR4, 0xb, URZ ;  /* 0x0000000b04057899 */ /* 0x000fe400080006ff */
[----:B------:R-:W-:Y:S01]  /*0910*/  USHF.L.U32 UR4, UR4, 0x1, URZ ;  /* 0x0000000104047899 */ /* 0x000fe200080006ff */
[----:B------:R-:W2:Y:S11]  /*0920*/  FENCE.VIEW.ASYNC.S ;  /* 0x00000000000073c6 */ /* 0x000eb60000000000 */
[----:B--2---:R4:W2:Y:S01]  /*0930*/  SYNCS.EXCH.64 URZ, [UR6+0x70], UR4 ;  /* 0x0000700406ff75b2 */ /* 0x0048a20008000100 */
[----:B------:R4:W3:Y:S02]  /*0940*/  SYNCS.EXCH.64 URZ, [UR6+0x78], UR4 ;  /* 0x0000780406ff75b2 */ /* 0x0008e40008000100 */
[----:B----4-:R-:W-:Y:S01]  /*0950*/  NOP ;  /* 0x0000000000007918 */ /* 0x010fe20000000000 */
.L_x_11:
[----:B------:R-:W4:Y:S01]  /*0960*/  SHFL.IDX PT, R3, R105, RZ, 0x1f ;  /* 0x00001fff69037589 */ /* 0x000f2200000e0000 */
[----:B------:R-:W-:Y:S01]  /*0970*/  NOP ;  /* 0x0000000000007918 */ /* 0x000fe20000000000 */
[----:B----4-:R-:W-:-:S13]  /*0980*/  ISETP.NE.AND P0, PT, R3, 0x4, PT ;  /* 0x000000040300780c */ /* 0x010fda0003f05270 */
[----:B------:R-:W-:Y:S05]  /*0990*/  @P0 BRA `(.L_x_12) ;  /* 0x00000000004c0947 */ /* 0x000fea0003800000 */
[----:B--23--:R-:W2:Y:S01]  /*09a0*/  S2UR UR6, SR_CgaCtaId ;  /* 0x00000000000679c3 */ /* 0x00cea20000008800 */
[----:B------:R-:W-:Y:S01]  /*09b0*/  UMOV UR4, 0xe20 ;  /* 0x00000e2000047882 */ /* 0x000fe20000000000 */
[----:B------:R-:W-:Y:S01]  /*09c0*/  UMOV UR5, 0x400 ;  /* 0x0000040000057882 */ /* 0x000fe20000000000 */
[----:B------:R-:W-:Y:S01]  /*09d0*/  USEL UR4, UR4, 0xc20, UP6 ;  /* 0x00000c2004047887 */ /* 0x000fe2000b000000 */
[----:B------:R-:W-:Y:S01]  /*09e0*/  UMOV UR8, 0x1 ;  /* 0x0000000100087882 */ /* 0x000fe20000000000 */
[----:B------:R-:W-:Y:S01]  /*09f0*/  ELECT P0, URZ, PT ;  /* 0x0000000000ff782f */ /* 0x000fe20003800000 */
[----:B------:R-:W-:-:S04]  /*0a00*/  UIADD3 UR8, UPT, UPT, -UR8, 0x100000, URZ ;  /* 0x0010000008087890 */ /* 0x000fc8000fffe1ff */
[----:B------:R-:W-:Y:S02]  /*0a10*/  USHF.L.U32 UR9, UR8, 0xb, URZ ;  /* 0x0000000b08097899 */ /* 0x000fe400080006ff */
[----:B------:R-:W-:Y:S02]  /*0a20*/  USHF.L.U32 UR8, UR8, 0x1, URZ ;  /* 0x0000000108087899 */ /* 0x000fe400080006ff */
[----:B--2---:R-:W-:Y:S02]  /*0a30*/  ULEA UR6, UR6, UR5, 0x18 ;  /* 0x0000000506067291 */ /* 0x004fe4000f8ec0ff */
[----:B------:R-:W-:-:S04]  /*0a40*/  UIADD3 UR4, UPT, UPT, -UR4, 0x100000, URZ ;  /* 0x0010000004047890 */ /* 0x000fc8000fffe1ff */
[----:B------:R-:W-:Y:S02]  /*0a50*/  USHF.L.U32 UR5, UR4, 0xb, URZ ;  /* 0x0000000b04057899 */ /* 0x000fe400080006ff */
[----:B------:R-:W-:Y:S01]  /*0a60*/  USHF.L.U32 UR4, UR4, 0x1, URZ ;  /* 0x0000000104047899 */ /* 0x000fe200080006ff */
[----:B------:R-:W2:Y:S03]  /*0a70*/  FENCE.VIEW.ASYNC.S ;  /* 0x00000000000073c6 */ /* 0x000ea60000000000 */
[----:B--2---:R4:W2:Y:S08]  /*0a80*/  SYNCS.EXCH.64 URZ, [UR6+0x80], UR8 ;  /* 0x0000800806ff75b2 */ /* 0x0048b00008000100 */
[----:B------:R4:W3:Y:S01]  /*0a90*/  SYNCS.EXCH.64 URZ, [UR6+0x90], UR4 ;  /* 0x0000900406ff75b2 */ /* 0x0008e20008000100 */
[----:B------:R4:W1:Y:S01]  /*0aa0*/  SYNCS.EXCH.64 URZ, [UR6+0x88], UR8 ;  /* 0x0000880806ff75b2 */ /* 0x0008620008000100 */
[----:B------:R4:W1:Y:S02]  /*0ab0*/  SYNCS.EXCH.64 URZ, [UR6+0x98], UR4 ;  /* 0x0000980406ff75b2 */ /* 0x0008640008000100 */
[----:B----4-:R-:W-:Y:S01]  /*0ac0*/  NOP ;  /* 0x0000000000007918 */ /* 0x010fe20000000000 */
.L_x_12:
[----:B------:R-:W4:Y:S01]  /*0ad0*/  SHFL.IDX PT, R3, R105, RZ, 0x1f ;  /* 0x00001fff69037589 */ /* 0x000f2200000e0000 */
[----:B------:R-:W-:Y:S01]  /*0ae0*/  NOP ;  /* 0x0000000000007918 */ /* 0x000fe20000000000 */
[----:B----4-:R-:W-:-:S13]  /*0af0*/  ISETP.NE.AND P0, PT, R3, 0x5, PT ;  /* 0x000000050300780c */ /* 0x010fda0003f05270 */
[----:B------:R-:W-:Y:S05]  /*0b00*/  @P0 BRA `(.L_x_13) ;  /* 0x0000000000480947 */ /* 0x000fea0003800000 */
[----:B--23--:R-:W2:Y:S01]  /*0b10*/  S2UR UR4, SR_CgaCtaId ;  /* 0x00000000000479c3 */ /* 0x00cea20000008800 */
        /* <DEDUP_REMOVED lines=12> */
[----:B--2---:R4:W2:Y:S01]  /*0be0*/  SYNCS.EXCH.64 URZ, [UR4+0xa0], UR8 ;  /* 0x0000a00804ff75b2 */ /* 0x0048a20008000100 */
[----:B------:R4:W3:Y:S01]  /*0bf0*/  SYNCS.EXCH.64 URZ, [UR4+0xb0], UR6 ;  /* 0x0000b00604ff75b2 */ /* 0x0008e20008000100 */
[----:B------:R4:W1:Y:S01]  /*0c00*/  SYNCS.EXCH.64 URZ, [UR4+0xa8], UR8 ;  /* 0x0000a80804ff75b2 */ /* 0x0008620008000100 */
[----:B------:R4:W1:Y:S02]  /*0c10*/  SYNCS.EXCH.64 URZ, [UR4+0xb8], UR6 ;  /* 0x0000b80604ff75b2 */ /* 0x0008640008000100 */
[----:B----4-:R-:W-:Y:S01]  /*0c20*/  NOP ;  /* 0x0000000000007918 */ /* 0x010fe20000000000 */
.L_x_13:
[----:B------:R-:W4:Y:S01]  /*0c30*/  SHFL.IDX PT, R3, R105, RZ, 0x1f ;  /* 0x00001fff69037589 */ /* 0x000f2200000e0000 */
[----:B------:R-:W1:Y:S01]  /*0c40*/  S2UR UR63, SR_CgaCtaId ;  /* 0x00000000003f79c3 */ /* 0x000e620000008800 */
[----:B------:R-:W-:Y:S01]  /*0c50*/  NOP ;  /* 0x0000000000007918 */ /* 0x000fe20000000000 */
[----:B----4-:R-:W-:-:S13]  /*0c60*/  ISETP.NE.AND P0, PT, R3, 0x3, PT ;  /* 0x000000030300780c */ /* 0x010fda0003f05270 */
[----:B-1----:R-:W-:Y:S05]  /*0c70*/  @P0 BRA `(.L_x_14) ;  /* 0x0000000000340947 */ /* 0x002fea0003800000 */
[----:B--23--:R-:W-:Y:S01]  /*0c80*/  UMOV UR4, 0x400 ;  /* 0x0000040000047882 */ /* 0x00cfe20000000000 */
[----:B------:R-:W-:Y:S01]  /*0c90*/  UMOV UR6, 0x20 ;  /* 0x0000002000067882 */ /* 0x000fe20000000000 */
[----:B------:R-:W-:Y:S02]  /*0ca0*/  ULEA UR4, UR63, UR4, 0x18 ;  /* 0x000000043f047291 */ /* 0x000fe4000f8ec0ff */
[----:B------:R-:W-:-:S04]  /*0cb0*/  UIADD3 UR6, UPT, UPT, -UR6, 0x100000, URZ ;  /* 0x0010000006067890 */ /* 0x000fc8000fffe1ff */
[----:B------:R-:W-:Y:S02]  /*0cc0*/  USHF.L.U32 UR7, UR6, 0xb, URZ ;  /* 0x0000000b06077899 */ /* 0x000fe400080006ff */
[----:B------:R-:W-:Y:S01]  /*0cd0*/  USHF.L.U32 UR6, UR6, 0x1, URZ ;  /* 0x0000000106067899 */ /* 0x000fe200080006ff */
[----:B------:R-:W-:Y:S01]  /*0ce0*/  ELECT P0, URZ, PT ;  /* 0x0000000000ff782f */ /* 0x000fe20003800000 */
[----:B------:R-:W1:Y:S10]  /*0cf0*/  FENCE.VIEW.ASYNC.S ;  /* 0x00000000000073c6 */ /* 0x000e740000000000 */
[----:B-1----:R1:W4:Y:S01]  /*0d00*/  SYNCS.EXCH.64 URZ, [UR4+0xc0], UR6 ;  /* 0x0000c00604ff75b2 */ /* 0x0023220008000100 */
[----:B------:R1:W2:Y:S01]  /*0d10*/  SYNCS.EXCH.64 URZ, [UR4+0xd0], UR6 ;  /* 0x0000d00604ff75b2 */ /* 0x0002a20008000100 */
[----:B------:R1:W3:Y:S01]  /*0d20*/  SYNCS.EXCH.64 URZ, [UR4+0xc8], UR6 ;  /* 0x0000c80604ff75b2 */ /* 0x0002e20008000100 */
[----:B------:R1:W1:Y:S01]  /*0d30*/  SYNCS.EXCH.64 URZ, [UR4+0xd8], UR6 ;  /* 0x0000d80604ff75b2 */ /* 0x0002620008000100 */
[----:B------:R-:W-:Y:S01]  /*0d40*/  NOP ;  /* 0x0000000000007918 */ /* 0x000fe20000000000 */
.L_x_14:
[----:B-123--:R-:W1:Y:S01]  /*0d50*/  LDCU UR4, c[0x0][0x36c] ;  /* 0x00006d80ff0477ac */ /* 0x00ee620008000800 */
[----:B------:R-:W-:Y:S01]  /*0d60*/  ISETP.NE.OR P5, PT, R0, 0x2, !P5 ;  /* 0x000000020000780c */ /* 0x000fe20006fa5670 */
[----:B------:R-:W-:Y:S01]  /*0d70*/  NOP ;  /* 0x0000000000007918 */ /* 0x000fe20000000000 */
[----:B------:R-:W-:Y:S01]  /*0d80*/  LOP3.LUT R3, R2, 0x1f, RZ, 0xc0, !PT ;  /* 0x0000001f02037812 */ /* 0x000fe200078ec0ff */
[----:B------:R-:W-:Y:S02]  /*0d90*/  UISETP.NE.AND UP5, UPT, UR19, URZ, UPT ;  /* 0x000000ff1300728c */ /* 0x000fe4000bfa5270 */
[----:B-1----:R-:W-:-:S09]  /*0da0*/  UISETP.EQ.U32.AND UP0, UPT, UR4, 0x1, UPT ;  /* 0x000000010400788c */ /* 0x002fd2000bf02070 */
[----:B------:R-:W-:Y:S05]  /*0db0*/  BRA.U !UP0, `(.L_x_15) ;  /* 0x0000000108087547 */ /* 0x000fea000b800000 */
[----:B----4-:R-:W-:Y:S01]  /*0dc0*/  UCGABAR_ARV ;  /* 0x00000000000079c7 */ /* 0x010fe20008000000 */
[----:B------:R-:W-:Y:S05]  /*0dd0*/  BRA `(.L_x_16) ;  /* 0x0000000000047947 */ /* 0x000fea0003800000 */
.L_x_15:
[----:B----4-:R-:W-:Y:S01]  /*0de0*/  NOP ;  /* 0x0000000000007918 */ /* 0x010fe20000000000 */
.L_x_16:
[----:B------:R-:W1:Y:S01]  /*0df0*/  S2UR UR8, SR_CTAID.X ;  /* 0x00000000000879c3 */ /* 0x000e620000002500 */
[----:B------:R-:W-:-:S05]  /*0e00*/  CS2R.32 R92, SR_CgaSize ;  /* 0x00000000005c7805 */ /* 0x000fca0000008a00 */
[----:B------:R-:W-:-:S05]  /*0e10*/  IMAD R92, R92, -0xa0, RZ ;  /* 0xffffff605c5c7824 */ /* 0x000fca00078e02ff */
[----:B------:R-:W-:-:S14]  /*0e20*/  R2UR UR7, R92 ;  /* 0x000000005c0772ca */ /* 0x000fdc00000e0000 */
[----:B------:R-:W2:Y:S01]  /*0e30*/  LDCU UR7, c[0x0][UR7+0x2b0] ;  /* 0x00005600070777ac */ /* 0x000ea20008000800 */
[----:B------:R-:W-:-:S05]  /*0e40*/  CS2R.32 R92, SR_CgaSize ;  /* 0x00000000005c7805 */ /* 0x000fca0000008a00 */
[----:B------:R-:W-:-:S05]  /*0e50*/  IMAD R92, R92, -0xa0, RZ ;  /* 0xffffff605c5c7824 */ /* 0x000fca00078e02ff */
[----:B------:R-:W-:-:S14]  /*0e60*/  R2UR UR11, R92 ;  /* 0x000000005c0b72ca */ /* 0x000fdc00000e0000 */
[----:B------:R-:W3:Y:S01]  /*0e70*/  LDCU UR11, c[0x0][UR11+0x2b4] ;  /* 0x000056800b0b77ac */ /* 0x000ee20008000800 */
[----:B------:R-:W4:Y:S01]  /*0e80*/  S2UR UR9, SR_CTAID.Y ;  /* 0x00000000000979c3 */ /* 0x000f220000002600 */
[----:B------:R-:W-:Y:S02]  /*0e90*/  USHF.R.U32.HI UR5, URZ, 0x2, UR63 ;  /* 0x00000002ff057899 */ /* 0x000fe4000801163f */
[----:B------:R-:W-:Y:S02]  /*0ea0*/  ULOP3.LUT UR64, UR63, 0x3, URZ, 0xc0, !UPT ;  /* 0x000000033f407892 */ /* 0x000fe4000f8ec0ff */
[----:B------:R-:W-:Y:S01]  /*0eb0*/  USHF.L.U32 UR4, UR63, 0xa, URZ ;  /* 0x0000000a3f047899 */ /* 0x000fe200080006ff */
[----:B------:R-:W-:-:S05]  /*0ec0*/  CS2R.32 R92, SR_CgaSize ;  /* 0x00000000005c7805 */ /* 0x000fca0000008a00 */
[----:B------:R-:W-:-:S05]  /*0ed0*/  IMAD R92, R92, -0xa0, RZ ;  /* 0xffffff605c5c7824 */ /* 0x000fca00078e02ff */
[----:B------:R-:W-:-:S14]  /*0ee0*/  R2UR UR13, R92 ;  /* 0x000000005c0d72ca */ /* 0x000fdc00000e0000 */
[----:B------:R-:W3:Y:S01]  /*0ef0*/  LDCU UR13, c[0x0][UR13+0x2a0] ;  /* 0x000054000d0d77ac */ /* 0x000ee20008000800 */
[----:B------:R-:W3:Y:S01]  /*0f00*/  LDC R43, c[0x0][0xf24] ;  /* 0x0003c900ff2b7b82 */ /* 0x000ee20000000800 */
[----:B------:R-:W-:-:S05]  /*0f10*/  CS2R.32 R92, SR_CgaSize ;  /* 0x00000000005c7805 */ /* 0x000fca0000008a00 */
[----:B------:R-:W-:-:S05]  /*0f20*/  IMAD R92, R92, -0xa0, RZ ;  /* 0xffffff605c5c7824 */ /* 0x000fca00078e02ff */
[----:B------:R-:W-:-:S14]  /*0f30*/  R2UR UR14, R92 ;  /* 0x000000005c0e72ca */ /* 0x000fdc00000e0000 */
[----:B------:R-:W3:Y:S01]  /*0f40*/  LDCU UR14, c[0x0][UR14+0x2a4] ;  /* 0x000054800e0e77ac */ /* 0x000ee20008000800 */
[----:B------:R-:W-:Y:S01]  /*0f50*/  ULOP3.LUT UR65, UR5, 0x3, URZ, 0xc0, !UPT ;  /* 0x0000000305417892 */ /* 0x000fe2000f8ec0ff */
[----:B-1----:R-:W-:Y:S01]  /*0f60*/  I2FP.F32.U32 R4, UR8 ;  /* 0x0000000800047c45 */ /* 0x002fe20008201000 */
[----:B------:R-:W-:Y:S01]  /*0f70*/  UISETP.GT.U32.AND UP3, UPT, UR64, 0xffff, UPT ;  /* 0x0000ffff4000788c */ /* 0x000fe2000bf64070 */
[----:B------:R-:W1:Y:S01]  /*0f80*/  S2UR UR52, SR_CTAID.Z ;  /* 0x00000000003479c3 */ /* 0x000e620000002700 */
[----:B------:R-:W-:Y:S02]  /*0f90*/  ULOP3.LUT UR61, UR4, 0x3000, URZ, 0xc0, !UPT ;  /* 0x00003000043d7892 */ /* 0x000fe4000f8ec0ff */
[----:B--2---:R-:W-:Y:S01]  /*0fa0*/  FMUL R4, R4, UR7 ;  /* 0x0000000704047c20 */ /* 0x004fe20008400000 */
[----:B------:R-:W-:Y:S01]  /*0fb0*/  USEL UR4, UR64, 0xffff, !UP3 ;  /* 0x0000ffff40047887 */ /* 0x000fe2000d800000 */
[----:B----4-:R-:W-:Y:S01]  /*0fc0*/  I2FP.F32.U32 R0, UR9 ;  /* 0x0000000900007c45 */ /* 0x010fe20008201000 */
[----:B------:R-:W2:Y:S03]  /*0fd0*/  LDCU UR28, c[0x0][0xf24] ;  /* 0x0001e480ff1c77ac */ /* 0x000ea60008000800 */
[----:B------:R-:W4:Y:S01]  /*0fe0*/  F2I.U32.TRUNC.NTZ R4, R4 ;  /* 0x0000000400047305 */ /* 0x000f22000020f000 */
[----:B---3--:R-:W-:Y:S01]  /*0ff0*/  FMUL R0, R0, UR11 ;  /* 0x0000000b00007c20 */ /* 0x008fe20008400000 */
[----:B------:R-:W-:-:S02]  /*1000*/  ULOP3.LUT UR4, UR4, 0xffff, URZ, 0xc0, !UPT ;  /* 0x0000ffff04047892 */ /* 0x000fc4000f8ec0ff */
[----:B------:R-:W-:Y:S01]  /*1010*/  ULOP3.LUT UR6, UR63, 0xc, URZ, 0xc0, !UPT ;  /* 0x0000000c3f067892 */ /* 0x000fe2000f8ec0ff */
[----:B------:R-:W-:-:S03]  /*1020*/  UMOV UR37, 0x1111 ;  /* 0x0000111100257882 */ /* 0x000fc60000000000 */
[----:B------:R-:W3:Y:S01]  /*1030*/  F2I.U32.TRUNC.NTZ R0, R0 ;  /* 0x0000000000007305 */ /* 0x000ee2000020f000 */
[----:B------:R-:W-:Y:S02]  /*1040*/  USHF.L.U32 UR37, UR37, UR4, URZ ;  /* 0x0000000425257299 */ /* 0x000fe400080006ff */
[----:B------:R-:W-:Y:S02]  /*1050*/  UISETP.GT.U32.AND UP2, UPT, UR6, 0xffff, UPT ;  /* 0x0000ffff0600788c */ /* 0x000fe4000bf44070 */
[----:B------:R-:W-:Y:S01]  /*1060*/  USHF.L.U32 UR55, UR63, 0x8, URZ ;  /* 0x000000083f377899 */ /* 0x000fe200080006ff */
[----:B----4-:R-:W-:Y:S01]  /*1070*/  R2UR UR5, R4 ;  /* 0x00000000040572ca */ /* 0x010fe200000e0000 */
[----:B------:R-:W-:Y:S02]  /*1080*/  USEL UR6, UR6, 0xffff, !UP2 ;  /* 0x0000ffff06067887 */ /* 0x000fe4000d000000 */
[----:B------:R-:W-:Y:S02]  /*1090*/  USHF.L.U32 UR60, UR63, 0xc, URZ ;  /* 0x0000000c3f3c7899 */ /* 0x000fe400080006ff */
[----:B------:R-:W-:-:S02]  /*10a0*/  USHF.L.U32 UR59, UR63, 0x6, URZ ;  /* 0x000000063f3b7899 */ /* 0x000fc400080006ff */
[----:B------:R-:W-:Y:S01]  /*10b0*/  USHF.L.U32 UR18, UR63, 0x5, URZ ;  /* 0x000000053f127899 */ /* 0x000fe200080006ff */
[----:B---3--:R-:W-:Y:S01]  /*10c0*/  R2UR UR7, R0 ;  /* 0x00000000000772ca */ /* 0x008fe200000e0000 */
[----:B------:R-:W-:Y:S01]  /*10d0*/  USHF.L.U32 UR10, UR63, 0x7, URZ ;  /* 0x000000073f0a7899 */ /* 0x000fe200080006ff */
[----:B------:R-:W-:Y:S01]  /*10e0*/  PRMT R0, RZ, 0x7610, R0 ;  /* 0x00007610ff007816 */ /* 0x000fe20000000000 */
[----:B------:R-:W-:Y:S02]  /*10f0*/  ULOP3.LUT UR55, UR55, 0x300, URZ, 0xc0, !UPT ;  /* 0x0000030037377892 */ /* 0x000fe4000f8ec0ff */
[----:B------:R-:W-:Y:S02]  /*1100*/  UIADD3 UR5, UPT, UPT, -UR5, URZ, URZ ;  /* 0x000000ff05057290 */ /* 0x000fe4000fffe1ff */
[----:B------:R-:W-:Y:S02]  /*1110*/  ULOP3.LUT UR6, UR6, 0xffff, URZ, 0xc0, !UPT ;  /* 0x0000ffff06067892 */ /* 0x000fe4000f8ec0ff */
[----:B------:R-:W-:Y:S01]  /*1120*/  UIMAD UR5, UR13, UR5, UR8 ;  /* 0x000000050d0572a4 */ /* 0x000fe2000f8e0208 */
[----:B------:R-:W-:Y:S01]  /*1130*/  UMOV UR29, 0xf ;  /* 0x0000000f001d7882 */ /* 0x000fe20000000000 */
[----:B------:R-:W3:Y:S04]  /*1140*/  LDCU UR32, c[0x0][0xf30] ;  /* 0x0001e600ff2077ac */ /* 0x000ee80008000800 */
[----:B------:R-:W-:Y:S01]  /*1150*/  IMAD.U32 R92, RZ, RZ, UR5 ;  /* 0x00000005ff5c7e24 */ /* 0x000fe2000f8e00ff */
[----:B------:R-:W-:-:S02]  /*1160*/  UIADD3 UR4, UPT, UPT, -UR7, URZ, URZ ;  /* 0x000000ff07047290 */ /* 0x000fc4000fffe1ff */
[----:B------:R-:W-:Y:S02]  /*1170*/  UISETP.NE.AND UP1, UPT, UR19, 0x2, UPT ;  /* 0x000000021300788c */ /* 0x000fe4000bf25270 */
[----:B------:R-:W-:Y:S02]  /*1180*/  UIMAD UR4, UR14, UR4, UR9 ;  /* 0x000000040e0472a4 */ /* 0x000fe4000f8e0209 */
[----:B------:R-:W-:Y:S02]  /*1190*/  ULOP3.LUT UR60, UR60, 0x3000, URZ, 0xc0, !UPT ;  /* 0x000030003c3c7892 */ /* 0x000fe4000f8ec0ff */
[----:B------:R-:W-:Y:S02]  /*11a0*/  ULOP3.LUT UR59, UR59, 0x300, URZ, 0xc0, !UPT ;  /* 0x000003003b3b7892 */ /* 0x000fe4000f8ec0ff */
[----:B------:R-:W-:Y:S01]  /*11b0*/  IMAD.U32 R91, RZ, RZ, UR4 ;  /* 0x00000004ff5b7e24 */ /* 0x000fe2000f8e00ff */
[----:B--2---:R-:W-:Y:S02]  /*11c0*/  UISETP.GE.AND UP4, UPT, UR28, 0x1, UPT ;  /* 0x000000011c00788c */ /* 0x004fe4000bf86270 */
[----:B------:R-:W-:-:S02]  /*11d0*/  ULOP3.LUT UR18, UR18, 0x80, URZ, 0xc0, !UPT ;  /* 0x0000008012127892 */ /* 0x000fc4000f8ec0ff */
[----:B------:R-:W-:Y:S01]  /*11e0*/  ULOP3.LUT UR10, UR10, 0x80, URZ, 0xc0, !UPT ;  /* 0x000000800a0a7892 */ /* 0x000fe2000f8ec0ff */
[----:B------:R-:W-:Y:S01]  /*11f0*/  UMOV UR20, UR8 ;  /* 0x0000000800147c82 */ /* 0x000fe20008000000 */
[----:B------:R-:W-:Y:S01]  /*1200*/  UMOV UR12, UR9 ;  /* 0x00000009000c7c82 */ /* 0x000fe20008000000 */
[----:B------:R-:W-:Y:S02]  /*1210*/  USHF.R.U32.HI UR53, URZ, 0x1, UR65 ;  /* 0x00000001ff357899 */ /* 0x000fe40008011641 */
[----:B------:R-:W-:Y:S02]  /*1220*/  USHF.R.U32.HI UR45, URZ, 0x9, UR55 ;  /* 0x00000009ff2d7899 */ /* 0x000fe40008011637 */
[----:B------:R-:W-:Y:S01]  /*1230*/  USHF.L.U32 UR29, UR29, UR6, URZ ;  /* 0x000000061d1d7299 */ /* 0x000fe200080006ff */
[----:B-1-3--:R-:W-:Y:S11]  /*1240*/  BRA.U UP5, `(.L_x_17) ;  /* 0x0000000105cc7547 */ /* 0x00aff6000b800000 */
[----:B------:R-:W-:Y:S02]  /*1250*/  R2UR UR4, R91 ;  /* 0x000000005b0472ca */ /* 0x000fe400000e0000 */
[----:B------:R-:W-:-:S11]  /*1260*/  R2UR UR25, R92 ;  /* 0x000000005c1972ca */ /* 0x000fd600000e0000 */
[----:B------:R-:W-:-:S04]  /*1270*/  UISETP.NE.AND UP3, UPT, UR4, URZ, UPT ;  /* 0x000000ff0400728c */ /* 0x000fc8000bf65270 */
[----:B------:R-:W-:Y:S02]  /*1280*/  UISETP.NE.AND UP2, UPT, UR25, URZ, UP3 ;  /* 0x000000ff1900728c */ /* 0x000fe40009f45270 */
[----:B------:R-:W-:Y:S02]  /*1290*/  USEL UR6, URZ, 0x2, UP3 ;  /* 0x00000002ff067887 */ /* 0x000fe40009800000 */
[----:B------:R-:W-:Y:S02]  /*12a0*/  USEL UR9, URZ, 0x1, UP2 ;  /* 0x00000001ff097887 */ /* 0x000fe40009000000 */
[----:B------:R-:W-:Y:S02]  /*12b0*/  UISETP.NE.AND UP2, UPT, UR4, 0x1, UPT ;  /* 0x000000010400788c */ /* 0x000fe4000bf45270 */
[----:B------:R-:W-:Y:S02]  /*12c0*/  USEL UR14, URZ, 0x4, UP3 ;  /* 0x00000004ff0e7887 */ /* 0x000fe40009800000 */
[----:B------:R-:W-:-:S02]  /*12d0*/  USEL UR21, URZ, 0x8, UP3 ;  /* 0x00000008ff157887 */ /* 0x000fc40009800000 */
[----:B------:R-:W-:Y:S02]  /*12e0*/  UISETP.NE.AND UP3, UPT, UR4, 0x2, UPT ;  /* 0x000000020400788c */ /* 0x000fe4000bf65270 */
[----:B------:R-:W-:Y:S02]  /*12f0*/  USEL UR5, URZ, 0x10, UP2 ;  /* 0x00000010ff057887 */ /* 0x000fe40009000000 */
[----:B------:R-:W-:Y:S02]  /*1300*/  USEL UR8, URZ, 0x20, UP2 ;  /* 0x00000020ff087887 */ /* 0x000fe40009000000 */
[----:B------:R-:W-:Y:S02]  /*1310*/  USEL UR15, URZ, 0x40, UP2 ;  /* 0x00000040ff0f7887 */ /* 0x000fe40009000000 */
[----:B------:R-:W-:Y:S02]  /*1320*/  USEL UR22, URZ, 0x80, UP2 ;  /* 0x00000080ff167887 */ /* 0x000fe40009000000 */
[----:B------:R-:W-:-:S02]  /*1330*/  UISETP.NE.AND UP2, UPT, UR4, 0x3, UPT ;  /* 0x000000030400788c */ /* 0x000fc4000bf45270 */
[----:B------:R-:W-:Y:S02]  /*1340*/  USEL UR4, URZ, 0x100, UP3 ;  /* 0x00000100ff047887 */ /* 0x000fe40009800000 */
[----:B------:R-:W-:Y:S02]  /*1350*/  USEL UR11, URZ, 0x200, UP3 ;  /* 0x00000200ff0b7887 */ /* 0x000fe40009800000 */
[----:B------:R-:W-:Y:S02]  /*1360*/  USEL UR16, URZ, 0x400, UP3 ;  /* 0x00000400ff107887 */ /* 0x000fe40009800000 */
[----:B------:R-:W-:Y:S02]  /*1370*/  USEL UR23, URZ, 0x800, UP3 ;  /* 0x00000800ff177887 */ /* 0x000fe40009800000 */
[----:B------:R-:W-:Y:S02]  /*1380*/  UISETP.NE.AND UP3, UPT, UR25, URZ, UPT ;  /* 0x000000ff1900728c */ /* 0x000fe4000bf65270 */
[----:B------:R-:W-:-:S02]  /*1390*/  USEL UR7, URZ, 0x1000, UP2 ;  /* 0x00001000ff077887 */ /* 0x000fc40009000000 */
[----:B------:R-:W-:Y:S02]  /*13a0*/  USEL UR13, URZ, 0x2000, UP2 ;  /* 0x00002000ff0d7887 */ /* 0x000fe40009000000 */
[----:B------:R-:W-:Y:S02]  /*13b0*/  USEL UR17, URZ, 0x4000, UP2 ;  /* 0x00004000ff117887 */ /* 0x000fe40009000000 */
[----:B------:R-:W-:Y:S02]  /*13c0*/  USEL UR24, URZ, 0x8000, UP2 ;  /* 0x00008000ff187887 */ /* 0x000fe40009000000 */
[----:B------:R-:W-:Y:S02]  /*13d0*/  UISETP.NE.AND UP2, UPT, UR25, 0x1, UPT ;  /* 0x000000011900788c */ /* 0x000fe4000bf45270 */
[----:B------:R-:W-:Y:S02]  /*13e0*/  USEL UR5, UR5, 0x10, UP3 ;  /* 0x0000001005057887 */ /* 0x000fe40009800000 */
[----:B------:R-:W-:-:S02]  /*13f0*/  USEL UR4, UR4, 0x100, UP3 ;  /* 0x0000010004047887 */ /* 0x000fc40009800000 */
[----:B------:R-:W-:Y:S02]  /*1400*/  USEL UR7, UR7, 0x1000, UP3 ;  /* 0x0000100007077887 */ /* 0x000fe40009800000 */
[----:B------:R-:W-:Y:S02]  /*1410*/  USEL UR6, UR6, 0x2, UP2 ;  /* 0x0000000206067887 */ /* 0x000fe40009000000 */
[----:B------:R-:W-:Y:S02]  /*1420*/  UIADD3 UR4, UPT, UPT, UR4, UR5, UR9 ;  /* 0x0000000504047290 */ /* 0x000fe4000fffe009 */
[----:B------:R-:W-:Y:S02]  /*1430*/  UISETP.NE.AND UP3, UPT, UR25, 0x2, UPT ;  /* 0x000000021900788c */ /* 0x000fe4000bf65270 */
[----:B------:R-:W-:Y:S02]  /*1440*/  USEL UR8, UR8, 0x20, UP2 ;  /* 0x0000002008087887 */ /* 0x000fe40009000000 */
[----:B------:R-:W-:-:S02]  /*1450*/  USEL UR5, UR11, 0x200, UP2 ;  /* 0x000002000b057887 */ /* 0x000fc40009000000 */
[----:B------:R-:W-:Y:S02]  /*1460*/  UIADD3 UR4, UPT, UPT, UR6, UR7, UR4 ;  /* 0x0000000706047290 */ /* 0x000fe4000fffe004 */
[----:B------:R-:W-:Y:S02]  /*1470*/  USEL UR9, UR13, 0x2000, UP2 ;  /* 0x000020000d097887 */ /* 0x000fe40009000000 */
[----:B------:R-:W-:Y:S02]  /*1480*/  USEL UR7, UR14, 0x4, UP3 ;  /* 0x000000040e077887 */ /* 0x000fe40009800000 */
[----:B------:R-:W-:Y:S02]  /*1490*/  UIADD3 UR4, UPT, UPT, UR5, UR8, UR4 ;  /* 0x0000000805047290 */ /* 0x000fe4000fffe004 */
[----:B------:R-:W-:Y:S02]  /*14a0*/  UISETP.NE.AND UP2, UPT, UR25, 0x3, UPT ;  /* 0x000000031900788c */ /* 0x000fe4000bf45270 */
[----:B------:R-:W-:-:S02]  /*14b0*/  USEL UR6, UR15, 0x40, UP3 ;  /* 0x000000400f067887 */ /* 0x000fc40009800000 */
[----:B------:R-:W-:Y:S02]  /*14c0*/  USEL UR5, UR16, 0x400, UP3 ;  /* 0x0000040010057887 */ /* 0x000fe40009800000 */
[----:B------:R-:W-:Y:S02]  /*14d0*/  UIADD3 UR4, UPT, UPT, UR7, UR9, UR4 ;  /* 0x0000000907047290 */ /* 0x000fe4000fffe004 */
[----:B------:R-:W-:Y:S02]  /*14e0*/  USEL UR9, UR17, 0x4000, UP3 ;  /* 0x0000400011097887 */ /* 0x000fe40009800000 */
[----:B------:R-:W-:Y:S02]  /*14f0*/  USEL UR8, UR21, 0x8, UP2 ;  /* 0x0000000815087887 */ /* 0x000fe40009000000 */
[----:B------:R-:W-:Y:S02]  /*1500*/  UIADD3 UR4, UPT, UPT, UR5, UR6, UR4 ;  /* 0x0000000605047290 */ /* 0x000fe4000fffe004 */
[----:B------:R-:W-:-:S02]  /*1510*/  USEL UR7, UR22, 0x80, UP2 ;  /* 0x0000008016077887 */ /* 0x000fc40009000000 */
[----:B------:R-:W-:Y:S02]  /*1520*/  USEL UR6, UR23, 0x800, UP2 ;  /* 0x0000080017067887 */ /* 0x000fe40009000000 */
[----:B------:R-:W-:Y:S02]  /*1530*/  UIADD3 UR4, UPT, UPT, UR8, UR9, UR4 ;  /* 0x0000000908047290 */ /* 0x000fe4000fffe004 */
[----:B------:R-:W-:Y:S02]  /*1540*/  USEL UR5, UR24, 0x8000, UP2 ;  /* 0x0000800018057887 */ /* 0x000fe40009000000 */
[----:B------:R-:W-:-:S04]  /*1550*/  UIADD3 UR4, UPT, UPT, UR6, UR7, UR4 ;  /* 0x0000000706047290 */ /* 0x000fc8000fffe004 */
[----:B------:R-:W-:-:S06]  /*1560*/  UIADD3 UR4, UPT, UPT, UR4, UR5, URZ ;  /* 0x0000000504047290 */ /* 0x000fcc000fffe0ff */
[----:B------:R-:W-:Y:S02]  /*1570*/  IMAD.U32 R0, RZ, RZ, UR4 ;  /* 0x00000004ff007e24 */ /* 0x000fe4000f8e00ff */
.L_x_17:
[----:B------:R-:W-:Y:S05]  /*1580*/  BRA.U !UP4, `(.L_x_18) ;  /* 0x000000010cd47547 */ /* 0x000fea000b800000 */
[----:B------:R-:W1:Y:S01]  /*1590*/  LDCU.128 UR24, c[0x0][0xf10] ;  /* 0x0001e200ff1877ac */ /* 0x000e620008000c00 */
[----:B------:R-:W2:Y:S01]  /*15a0*/  LDCU UR6, c[0x0][0x370] ;  /* 0x00006e00ff0677ac */ /* 0x000ea20008000800 */
[----:B------:R-:W3:Y:S01]  /*15b0*/  LDCU UR5, c[0x0][0x374] ;  /* 0x00006e80ff0577ac */ /* 0x000ee20008000800 */
[----:B------:R-:W4:Y:S01]  /*15c0*/  LDCU UR21, c[0x0][0xf0c] ;  /* 0x0001e180ff1577ac */ /* 0x000f220008000800 */
[----:B------:R-:W4:Y:S01]  /*15d0*/  LDCU UR7, c[0x0][0xf20] ;  /* 0x0001e400ff0777ac */ /* 0x000f220008000800 */
[----:B------:R-:W4:Y:S01]  /*15e0*/  LDCU.64 UR8, c[0x0][0xf28] ;  /* 0x0001e500ff0877ac */ /* 0x000f220008000a00 */
[----:B-1----:R-:W-:Y:S02]  /*15f0*/  UISETP.NE.AND UP3, UPT, UR26, 0x1, UPT ;  /* 0x000000011a00788c */ /* 0x002fe4000bf65270 */
[----:B---3--:R-:W-:Y:S02]  /*1600*/  UIMAD.WIDE.U32 UR14, UR5, UR27, URZ ;  /* 0x0000001b050e72a5 */ /* 0x008fe4000f8e00ff */
[----:B--2---:R-:W-:-:S02]  /*1610*/  UIMAD.WIDE.U32 UR22, UR6, UR24, URZ ;  /* 0x00000018061672a5 */ /* 0x004fc4000f8e00ff */
[----:B----4-:R-:W-:Y:S02]  /*1620*/  UISETP.NE.AND UP4, UPT, UR21, 0x1, UPT ;  /* 0x000000011500788c */ /* 0x010fe4000bf85270 */
[----:B------:R-:W-:Y:S01]  /*1630*/  UISETP.NE.AND UP2, UPT, UR28, 0x1, UPT ;  /* 0x000000011c00788c */ /* 0x000fe2000bf45270 */
[----:B------:R-:W-:Y:S02]  /*1640*/  UMOV UR14, UR15 ;  /* 0x0000000f000e7c82 */ /* 0x000fe40008000000 */
[----:B------:R-:W-:Y:S01]  /*1650*/  UMOV UR22, UR23 ;  /* 0x0000001700167c82 */ /* 0x000fe20008000000 */
[----:B------:R-:W-:Y:S02]  /*1660*/  @UP3 USHF.R.U32.HI UR5, URZ, UR7, UR14 ;  /* 0x00000007ff053299 */ /* 0x000fe4000801160e */
[----:B------:R-:W-:Y:S02]  /*1670*/  UIMAD.WIDE.U32 UR30, UR12, UR27, URZ ;  /* 0x0000001b0c1e72a5 */ /* 0x000fe4000f8e00ff */
[----:B------:R-:W-:-:S02]  /*1680*/  UIMAD.WIDE.U32 UR14, UR5, UR8, URZ ;  /* 0x00000008050e72a5 */ /* 0x000fc4000f8e00ff */
[----:B------:R-:W-:Y:S02]  /*1690*/  @UP4 USHF.R.U32.HI UR6, URZ, UR25, UR22 ;  /* 0x00000019ff064299 */ /* 0x000fe40008011616 */
[----:B------:R-:W-:Y:S02]  /*16a0*/  UIMAD.WIDE.U32 UR16, UR20, UR24, URZ ;  /* 0x00000018141072a5 */ /* 0x000fe4000f8e00ff */
[----:B------:R-:W-:Y:S01]  /*16b0*/  UIMAD.WIDE.U32 UR22, UR6, UR8, URZ ;  /* 0x00000008061672a5 */ /* 0x000fe2000f8e00ff */
[----:B------:R-:W-:Y:S01]  /*16c0*/  UMOV UR4, UR31 ;  /* 0x0000001f00047c82 */ /* 0x000fe20008000000 */
[----:B------:R-:W-:Y:S01]  /*16d0*/  UMOV UR14, UR15 ;  /* 0x0000000f000e7c82 */ /* 0x000fe20008000000 */
[----:B------:R-:W-:Y:S02]  /*16e0*/  USHF.R.U32.HI UR4, URZ, UR7, UR4 ;  /* 0x00000007ff047299 */ /* 0x000fe40008011604 */
[----:B------:R-:W-:Y:S01]  /*16f0*/  @UP2 USHF.R.U32.HI UR5, URZ, UR9, UR14 ;  /* 0x00000009ff052299 */ /* 0x000fe2000801160e */
[----:B------:R-:W-:Y:S01]  /*1700*/  UMOV UR16, UR17 ;  /* 0x0000001100107c82 */ /* 0x000fe20008000000 */
[----:B------:R-:W-:Y:S01]  /*1710*/  UMOV UR22, UR23 ;  /* 0x0000001700167c82 */ /* 0x000fe20008000000 */
[----:B------:R-:W-:-:S02]  /*1720*/  USHF.R.U32.HI UR25, URZ, UR25, UR16 ;  /* 0x00000019ff197299 */ /* 0x000fc40008011610 */
[----:B------:R-:W-:Y:S02]  /*1730*/  USEL UR4, UR12, UR4, !UP3 ;  /* 0x000000040c047287 */ /* 0x000fe4000d800000 */
[----:B------:R-:W-:Y:S02]  /*1740*/  @UP2 USHF.R.U32.HI UR6, URZ, UR9, UR22 ;  /* 0x00000009ff062299 */ /* 0x000fe40008011616 */
[----:B------:R-:W-:Y:S02]  /*1750*/  UIMAD UR7, UR5, UR28, URZ ;  /* 0x0000001c050772a4 */ /* 0x000fe4000f8e02ff */
[----:B------:R-:W-:Y:S02]  /*1760*/  USEL UR5, UR20, UR25, !UP4 ;  /* 0x0000001914057287 */ /* 0x000fe4000e000000 */
[----:B------:R-:W-:Y:S02]  /*1770*/  UIMAD UR11, UR6, UR28, URZ ;  /* 0x0000001c060b72a4 */ /* 0x000fe4000f8e02ff */
[----:B------:R-:W-:-:S02]  /*1780*/  UISETP.GE.AND UP3, UPT, UR4, UR7, UPT ;  /* 0x000000070400728c */ /* 0x000fc4000bf66270 */
[----:B------:R-:W-:Y:S02]  /*1790*/  UIMAD.WIDE.U32 UR14, UR4, UR8, URZ ;  /* 0x00000008040e72a5 */ /* 0x000fe4000f8e00ff */
[----:B------:R-:W-:Y:S02]  /*17a0*/  UISETP.GE.OR UP3, UPT, UR5, UR11, UP3 ;  /* 0x0000000b0500728c */ /* 0x000fe40009f66670 */
[----:B------:R-:W-:Y:S02]  /*17b0*/  UIMAD.WIDE.U32 UR16, UR5, UR8, URZ ;  /* 0x00000008051072a5 */ /* 0x000fe4000f8e00ff */
[----:B------:R-:W-:Y:S01]  /*17c0*/  UIADD3 UR11, UPT, UPT, -UR4, URZ, URZ ;  /* 0x000000ff040b7290 */ /* 0x000fe2000fffe1ff */
[----:B------:R-:W-:Y:S01]  /*17d0*/  UMOV UR8, UR15 ;  /* 0x0000000f00087c82 */ /* 0x000fe20008000000 */
[----:B------:R-:W-:Y:S02]  /*17e0*/  UIADD3 UR13, UPT, UPT, -UR5, URZ, URZ ;  /* 0x000000ff050d7290 */ /* 0x000fe4000fffe1ff */
[----:B------:R-:W-:-:S03]  /*17f0*/  USHF.R.U32.HI UR8, URZ, UR9, UR8 ;  /* 0x00000009ff087299 */ /* 0x000fc60008011608 */
[----:B------:R-:W-:Y:S01]  /*1800*/  @!UP3 UMOV UR7, UR17 ;  /* 0x000000110007bc82 */ /* 0x000fe20008000000 */
[----:B------:R-:W-:Y:S02]  /*1810*/  UIMAD UR12, UR26, UR11, UR12 ;  /* 0x0000000b1a0c72a4 */ /* 0x000fe4000f8e020c */
[----:B------:R-:W-:Y:S02]  /*1820*/  USEL UR8, UR4, UR8, !UP2 ;  /* 0x0000000804087287 */ /* 0x000fe4000d000000 */
[----:B------:R-:W-:Y:S02]  /*1830*/  @!UP3 USHF.R.U32.HI UR7, URZ, UR9, UR7 ;  /* 0x00000009ff07b299 */ /* 0x000fe40008011607 */
[----:B------:R-:W-:Y:S02]  /*1840*/  UIADD3 UR9, UPT, UPT, -UR8, URZ, URZ ;  /* 0x000000ff08097290 */ /* 0x000fe4000fffe1ff */
[----:B------:R-:W-:Y:S02]  /*1850*/  @!UP3 USEL UR7, UR5, UR7, !UP2 ;  /* 0x000000070507b287 */ /* 0x000fe4000d000000 */
[----:B------:R-:W-:-:S02]  /*1860*/  UIMAD UR9, UR28, UR9, UR4 ;  /* 0x000000091c0972a4 */ /* 0x000fc4000f8e0204 */
[----:B------:R-:W-:Y:S02]  /*1870*/  @!UP3 UIADD3 UR8, UPT, UPT, UR8, -UR7, URZ ;  /* 0x800000070808b290 */ /* 0x000fe4000fffe0ff */
[----:B------:R-:W-:Y:S02]  /*1880*/  @!UP3 UIMAD UR6, UR9, UR6, UR7 ;  /* 0x000000060906b2a4 */ /* 0x000fe4000f8e0207 */
[----:B------:R-:W-:Y:S02]  /*1890*/  @!UP3 UIMAD UR4, UR8, UR28, UR5 ;  /* 0x0000001c0804b2a4 */ /* 0x000fe4000f8e0205 */
[----:B------:R-:W-:Y:S02]  /*18a0*/  UIMAD UR20, UR21, UR13, UR20 ;  /* 0x0000000d151472a4 */ /* 0x000fe4000f8e0214 */
[----:B------:R-:W-:Y:S01]  /*18b0*/  UIMAD UR12, UR4, UR26, UR12 ;  /* 0x0000001a040c72a4 */ /* 0x000fe2000f8e020c */
[----:B------:R-:W-:Y:S02]  /*18c0*/  @!UP3 UMOV UR5, UR6 ;  /* 0x000000060005bc82 */ /* 0x000fe40008000000 */
[----:B------:R-:W-:-:S12]  /*18d0*/  UIMAD UR20, UR5, UR21, UR20 ;  /* 0x00000015051472a4 */ /* 0x000fd8000f8e0214 */
.L_x_18:
[----:B------:R-:W-:-:S09]  /*18e0*/  UISETP.NE.AND UP2, UPT, UR32, 0x1, UPT ;  /* 0x000000012000788c */ /* 0x000fd2000bf45270 */
[----:B------:R-:W-:Y:S05]  /*18f0*/  BRA.U UP2, `(.L_x_19) ;  /* 0x0000000102447547 */ /* 0x000fea000b800000 */
[----:B------:R-:W1:Y:S01]  /*1900*/  LDCU.128 UR24, c[0x0][0xf10] ;  /* 0x0001e200ff1877ac */ /* 0x000e620008000c00 */
[----:B------:R-:W2:Y:S01]  /*1910*/  LDCU UR8, c[0x0][0xf0c] ;  /* 0x0001e180ff0877ac */ /* 0x000ea20008000800 */
[----:B------:R-:W3:Y:S01]  /*1920*/  LDCU UR9, c[0x0][0xf20] ;  /* 0x0001e400ff0977ac */ /* 0x000ee20008000800 */
[----:B-1----:R-:W-:Y:S02]  /*1930*/  UIMAD.WIDE.U32 UR6, UR20, UR24, URZ ;  /* 0x00000018140672a5 */ /* 0x002fe4000f8e00ff */
[----:B------:R-:W-:Y:S02]  /*1940*/  UIMAD.WIDE.U32 UR4, UR12, UR27, URZ ;  /* 0x0000001b0c0472a5 */ /* 0x000fe4000f8e00ff */
[----:B--2---:R-:W-:Y:S02]  /*1950*/  UISETP.NE.AND UP3, UPT, UR8, 0x1, UPT ;  /* 0x000000010800788c */ /* 0x004fe4000bf65270 */
[----:B------:R-:W-:Y:S01]  /*1960*/  UISETP.NE.AND UP2, UPT, UR26, 0x1, UPT ;  /* 0x000000011a00788c */ /* 0x000fe2000bf45270 */
[----:B------:R-:W-:-:S02]  /*1970*/  UMOV UR6, UR7 ;  /* 0x0000000700067c82 */ /* 0x000fc40008000000 */
[----:B------:R-:W-:Y:S01]  /*1980*/  UMOV UR4, UR5 ;  /* 0x0000000500047c82 */ /* 0x000fe20008000000 */
[----:B------:R-:W-:Y:S02]  /*1990*/  USHF.R.U32.HI UR25, URZ, UR25, UR6 ;  /* 0x00000019ff197299 */ /* 0x000fe40008011606 */
[----:B---3--:R-:W-:Y:S02]  /*19a0*/  USHF.R.U32.HI UR4, URZ, UR9, UR4 ;  /* 0x00000009ff047299 */ /* 0x008fe40008011604 */
[----:B------:R-:W-:Y:S02]  /*19b0*/  USEL UR5, UR20, UR25, !UP3 ;  /* 0x0000001914057287 */ /* 0x000fe4000d800000 */
[----:B------:R-:W-:-:S04]  /*19c0*/  USEL UR4, UR12, UR4, !UP2 ;  /* 0x000000040c047287 */ /* 0x000fc8000d000000 */
[----:B------:R-:W-:Y:S02]  /*19d0*/  UIADD3 UR6, UPT, UPT, UR5, -UR4, URZ ;  /* 0x8000000405067290 */ /* 0x000fe4000fffe0ff */
[----:B------:R-:W-:Y:S02]  /*19e0*/  UIADD3 UR4, UPT, UPT, -UR5, UR4, URZ ;  /* 0x0000000405047290 */ /* 0x000fe4000fffe1ff */
[----:B------:R-:W-:Y:S02]  /*19f0*/  UIMAD UR12, UR6, UR26, UR12 ;  /* 0x0000001a060c72a4 */ /* 0x000fe4000f8e020c */
[----:B------:R-:W-:-:S12]  /*1a00*/  UIMAD UR20, UR4, UR8, UR20 ;  /* 0x00000008041472a4 */ /* 0x000fd8000f8e0214 */
.L_x_19:
[----:B------:R-:W-:Y:S05]  /*1a10*/  BRA.U !UP0, `(.L_x_20) ;  /* 0x00000001080c7547 */ /* 0x000fea000b800000 */
[----:B------:R-:W-:Y:S01]  /*1a20*/  UCGABAR_WAIT ;  /* 0x0000000000007dc7 */ /* 0x000fe20008000000 */
[----:B------:R-:W-:Y:S01]  /*1a30*/  CCTL.IVALL ;  /* 0x00000000ff00798f */ /* 0x000fe20002000000 */
[----:B------:R-:W-:Y:S05]  /*1a40*/  BRA `(.L_x_21) ;  /* 0x0000000000047947 */ /* 0x000fea0003800000 */
.L_x_20:
[----:B------:R-:W-:Y:S06]  /*1a50*/  BAR.SYNC.DEFER_BLOCKING 0x0 ;  /* 0x0000000000007b1d */ /* 0x000fec0000010000 */
.L_x_21:
[----:B------:R-:W-:Y:S05]  /*1a60*/  BRA.U UP1, `(.L_x_22) ;  /* 0x0000001501a07547 */ /* 0x000fea000b800000 */
[----:B------:R-:W1:Y:S01]  /*1a70*/  LDCU UR5, c[0x0][0x38c] ;  /* 0x00007180ff0577ac */ /* 0x000e620008000800 */
[----:B------:R-:W2:Y:S01]  /*1a80*/  LDC R8, c[0x0][0x370] ;  /* 0x0000dc00ff087b82 */ /* 0x000ea20000000800 */
[----:B------:R-:W-:Y:S01]  /*1a90*/  PLOP3.LUT P1, PT, PT, PT, UP6, 0x80, 0x8 ;  /* 0x000000000008781c */ /* 0x000fe20003f2f068 */
[----:B------:R-:W-:Y:S01]  /*1aa0*/  IMAD.MOV.U32 R15, RZ, RZ, 0x1 ;  /* 0x00000001ff0f7424 */ /* 0x000fe200078e00ff */
[----:B------:R-:W-:Y:S01]  /*1ab0*/  ISETP.EQ.OR P4, PT, R3, RZ, P5 ;  /* 0x000000ff0300720c */ /* 0x000fe20002f82670 */
[----:B------:R-:W-:Y:S01]  /*1ac0*/  IMAD.MOV.U32 R14, RZ, RZ, RZ ;  /* 0x000000ffff0e7224 */ /* 0x000fe200078e00ff */
[----:B------:R-:W-:Y:S02]  /*1ad0*/  PLOP3.LUT P1, PT, P1, PT, PT, 0x8, 0x80 ;  /* 0x000000000080781c */ /* 0x000fe40000f2e170 */
[----:B------:R-:W-:Y:S01]  /*1ae0*/  CS2R R12, SRZ ;  /* 0x00000000000c7805 */ /* 0x000fe2000001ff00 */
[----:B------:R-:W-:Y:S01]  /*1af0*/  IMAD.MOV.U32 R11, RZ, RZ, 0x1 ;  /* 0x00000001ff0b7424 */ /* 0x000fe200078e00ff */
[----:B------:R-:W3:Y:S01]  /*1b00*/  LDC R0, c[0x0][0x374] ;  /* 0x0000dd00ff007b82 */ /* 0x000ee20000000800 */
[----:B------:R-:W4:Y:S01]  /*1b10*/  LDCU.64 UR46, c[0x0][0x348] ;  /* 0x00006900ff2e77ac */ /* 0x000f220008000a00 */
[----:B------:R-:W-:Y:S01]  /*1b20*/  UMOV UR15, URZ ;  /* 0x000000ff000f7c82 */ /* 0x000fe20008000000 */
[----:B-1----:R-:W-:-:S02]  /*1b30*/  UIADD3 UR4, UPT, UPT, UR5, 0xff, URZ ;  /* 0x000000ff05047890 */ /* 0x002fc4000fffe0ff */
[----:B------:R-:W-:Y:S02]  /*1b40*/  UIADD3 UR69, UPT, UPT, UR5, 0x1fe, URZ ;  /* 0x000001fe05457890 */ /* 0x000fe4000fffe0ff */
[----:B------:R-:W-:-:S04]  /*1b50*/  USHF.R.S32.HI UR67, URZ, 0x1f, UR4 ;  /* 0x0000001fff437899 */ /* 0x000fc80008011404 */
[----:B------:R-:W-:Y:S02]  /*1b60*/  ULEA.HI UR67, UR67, UR4, URZ, 0x8 ;  /* 0x0000000443437291 */ /* 0x000fe4000f8f40ff */
[----:B------:R-:W-:Y:S02]  /*1b70*/  UIADD3 UR4, UPT, UPT, UR5, -0x1, URZ ;  /* 0xffffffff05047890 */ /* 0x000fe4000fffe0ff */
[----:B------:R-:W-:Y:S02]  /*1b80*/  USHF.R.S32.HI UR67, URZ, 0x8, UR67 ;  /* 0x00000008ff437899 */ /* 0x000fe40008011443 */
[----:B------:R-:W-:Y:S02]  /*1b90*/  UISETP.GE.U32.AND UP1, UPT, UR4, -0x1ff, UPT ;  /* 0xfffffe010400788c */ /* 0x000fe4000bf26070 */
[----:B------:R-:W-:-:S04]  /*1ba0*/  UISETP.LT.U32.AND UP0, UPT, UR67, 0x3, UPT ;  /* 0x000000034300788c */ /* 0x000fc8000bf01070 */
[----:B------:R-:W-:Y:S02]  /*1bb0*/  USEL UR66, UR67, 0x3, UP0 ;  /* 0x0000000343427887 */ /* 0x000fe40008000000 */
[----:B------:R-:W-:Y:S02]  /*1bc0*/  UISETP.NE.AND UP0, UPT, UR19, URZ, UPT ;  /* 0x000000ff1300728c */ /* 0x000fe4000bf05270 */
[----:B------:R-:W-:Y:S02]  /*1bd0*/  UIADD3 UR54, UPT, UPT, UR66, -0x1, URZ ;  /* 0xffffffff42367890 */ /* 0x000fe4000fffe0ff */
[----:B------:R-:W-:Y:S02]  /*1be0*/  @UP1 UIADD3 UR54, UPT, UPT, UR66, URZ, URZ ;  /* 0x000000ff42361290 */ /* 0x000fe4000fffe0ff */
[----:B------:R-:W-:Y:S02]  /*1bf0*/  USEL UR58, UR58, 0x2, UP0 ;  /* 0x000000023a3a7887 */ /* 0x000fe40008000000 */
[----:B------:R-:W-:-:S02]  /*1c00*/  UIADD3 UR68, UPT, UPT, UR67, -UR66, URZ ;  /* 0x8000004243447290 */ /* 0x000fc4000fffe0ff */
[----:B--2-4-:R-:W-:-:S12]  /*1c10*/  UIADD3 UR54, UPT, UPT, UR54, 0x1, URZ ;  /* 0x0000000136367890 */ /* 0x014fd8000fffe0ff */
.L_x_46:
[----:B------:R-:W-:Y:S01]  /*1c20*/  UISETP.NE.AND UP0, UPT, UR63, URZ, UPT ;  /* 0x000000ff3f00728c */ /* 0x000fe2000bf05270 */
[----:B------:R-:W1:Y:S08]  /*1c30*/  S2UR UR63, SR_CgaCtaId ;  /* 0x00000000003f79c3 */ /* 0x000e700000008800 */
[----:B------:R-:W-:Y:S05]  /*1c40*/  BRA.U UP0, `(.L_x_23) ;  /* 0x0000000100347547 */ /* 0x000fea000b800000 */
[----:B------:R-:W2:Y:S01]  /*1c50*/  S2R R2, SR_CgaCtaId ;  /* 0x0000000000027919 */ /* 0x000ea20000008800 */
[----:B------:R-:W-:-:S04]  /*1c60*/  MOV R3, 0x400 ;  /* 0x0000040000037802 */ /* 0x000fc80000000f00 */
[----:B--2---:R-:W-:Y:S02]  /*1c70*/  LEA R2, R2, R3, 0x18 ;  /* 0x0000000302027211 */ /* 0x004fe400078ec0ff */
[----:B------:R-:W-:-:S03]  /*1c80*/  SHF.L.U32 R3, R11, 0x1f, RZ ;  /* 0x0000001f0b037819 */ /* 0x000fc600000006ff */
[----:B------:R-:W-:-:S04]  /*1c90*/  IMAD R2, R12, 0x8, R2 ;  /* 0x000000080c027824 */ /* 0x000fc800078e0202 */
[----:B------:R-:W2:Y:S02]  /*1ca0*/  SYNCS.PHASECHK.TRANS64.TRYWAIT P0, [R2+URZ+0xd0], R3 ;  /* 0x0000d003020075a7 */ /* 0x000ea400080011ff */
[----:B--2---:R-:W-:Y:S05]  /*1cb0*/  @!P0 BRA `(.L_x_24) ;  /* 0x000000d000608947 */ /* 0x004fea0003800000 */
.L_x_191:
[----:B------:R-:W-:Y:S01]  /*1cc0*/  VIADD R12, R12, 0x1 ;  /* 0x000000010c0c7836 */ /* 0x000fe20000000000 */
[----:B------:R2:W-:Y:S04]  /*1cd0*/  SYNCS.ARRIVE.TRANS64.A1T0 RZ, [R2+URZ+0xc0], RZ ;  /* 0x0000c0ff02ff79a7 */ /* 0x0005e800081000ff */
[----:B------:R-:W-:-:S04]  /*1ce0*/  ISETP.NE.AND P0, PT, R12, 0x2, PT ;  /* 0x000000020c00780c */ /* 0x000fc80003f05270 */
[----:B------:R-:W-:Y:S02]  /*1cf0*/  SEL R12, R12, RZ, P0 ;  /* 0x000000ff0c0c7207 */ /* 0x000fe40000000000 */
[----:B--2---:R-:W-:-:S04]  /*1d00*/  SEL R2, RZ, 0x1, P0 ;  /* 0x00000001ff027807 */ /* 0x004fc80000000000 */
[----:B------:R-:W-:-:S07]  /*1d10*/  LOP3.LUT R11, R11, R2, RZ, 0x3c, !PT ;  /* 0x000000020b0b7212 */ /* 0x000fce00078e3cff */
.L_x_23:
[----:B------:R-:W-:Y:S01]  /*1d20*/  UMOV UR14, 0x400 ;  /* 0x00000400000e7882 */ /* 0x000fe20000000000 */
[----:B------:R-:W-:Y:S01]  /*1d30*/  SHF.L.U32 R2, R15, 0x1f, RZ ;  /* 0x0000001f0f027819 */ /* 0x000fe200000006ff */
[----:B-1----:R-:W-:Y:S02]  /*1d40*/  ULEA UR14, UR63, UR14, 0x18 ;  /* 0x0000000e3f0e7291 */ /* 0x002fe4000f8ec0ff */
[----:B------:R-:W-:Y:S02]  /*1d50*/  UISETP.GE.U32.AND UP0, UPT, UR69, 0x1ff, UPT ;  /* 0x000001ff4500788c */ /* 0x000fe4000bf06070 */
[----:B------:R-:W-:Y:S02]  /*1d60*/  ULEA UR4, UR15, UR14, 0x3 ;  /* 0x0000000e0f047291 */ /* 0x000fe4000f8e18ff */
[----:B------:R-:W-:Y:S02]  /*1d70*/  ULEA UR51, UR20, UR65, 0x2 ;  /* 0x0000004114337291 */ /* 0x000fe4000f8e10ff */
[----:B------:R-:W-:-:S02]  /*1d80*/  ULEA UR35, UR12, UR64, 0x2 ;  /* 0x000000400c237291 */ /* 0x000fc4000f8e10ff */
[----:B------:R-:W-:Y:S02]  /*1d90*/  USHF.L.U32 UR51, UR51, 0x5, URZ ;  /* 0x0000000533337899 */ /* 0x000fe400080006ff */
[----:B------:R-:W-:Y:S01]  /*1da0*/  USHF.L.U32 UR35, UR35, 0x5, URZ ;  /* 0x0000000523237899 */ /* 0x000fe200080006ff */
[----:B------:R1:W2:Y:S01]  /*1db0*/  SYNCS.PHASECHK.TRANS64.TRYWAIT P2, [UR4+0x18], R2 ;  /* 0x00001802ff0075a7 */ /* 0x0002a20008041104 */
[----:B------:R-:W-:Y:S01]  /*1dc0*/  UMOV UR7, URZ ;  /* 0x000000ff00077c82 */ /* 0x000fe20008000000 */
[----:B------:R-:W-:Y:S09]  /*1dd0*/  BRA.U !UP0, `(.L_x_25) ;  /* 0x0000000508547547 */ /* 0x000ff2000b800000 */
[----:B------:R-:W-:Y:S01]  /*1de0*/  UMOV UR5, URZ ;  /* 0x000000ff00057c82 */ /* 0x000fe20008000000 */
[----:B------:R-:W-:-:S05]  /*1df0*/  UMOV UR6, UR15 ;  /* 0x0000000f00067c82 */ /* 0x000fca0008000000 */
.L_x_33:
[----:B------:R-:W-:Y:S01]  /*1e00*/  ULEA UR49, UR6, UR14, 0x3 ;  /* 0x0000000e06317291 */ /* 0x000fe2000f8e18ff */
[----:B--2---:R-:W-:Y:S01]  /*1e10*/  @!P5 MOV R3, 0x10800 ;  /* 0x000108000003d802 */ /* 0x004fe20000000f00 */
[----:B--2-4-:R-:W-:Y:S10]  /*1e20*/  @P2 BRA `(.L_x_26) ;  /* 0x00000000000c2947 */ /* 0x014ff40003800000 */
[----:B------:R-:W-:-:S04]  /*1e30*/  SHF.L.U32 R4, R15, 0x1f, RZ ;  /* 0x0000001f0f047819 */ /* 0x000fc800000006ff */
[----:B------:R-:W2:Y:S02]  /*1e40*/  SYNCS.PHASECHK.TRANS64.TRYWAIT P0, [UR49+0x18], R4 ;  /* 0x00001804ff0075a7 */ /* 0x000ea40008001131 */
[----:B--2---:R-:W-:Y:S05]  /*1e50*/  @!P0 BRA `(.L_x_27) ;  /* 0x000000d0000c8947 */ /* 0x004fea0003800000 */
.L_x_26:
[----:B------:R2:W-:Y:S01]  /*1e60*/  @!P5 SYNCS.ARRIVE.TRANS64 RZ, [UR49], R3 ;  /* 0x00000003ffffd9a7 */ /* 0x0005e20008000031 */
[----:B------:R-:W-:-:S04]  /*1e70*/  ULOP3.LUT UR4, UR58, 0x2, URZ, 0xfc, !UPT ;  /* 0x000000023a047892 */ /* 0x000fc8000f8efcff */
[----:B------:R-:W-:-:S09]  /*1e80*/  UISETP.NE.AND UP0, UPT, UR4, 0x2, UPT ;  /* 0x000000020400788c */ /* 0x000fd2000bf05270 */
[----:B------:R-:W-:Y:S05]  /*1e90*/  BRA.U UP0, `(.L_x_28) ;  /* 0x0000000100047547 */ /* 0x000fea000b800000 */
[----:B------:R-:W-:Y:S05]  /*1ea0*/  BPT.TRAP 0x1 ;  /* 0x000000040000795c */ /* 0x000fea0000300000 */
.L_x_28:
[----:B------:R-:W-:Y:S04]  /*1eb0*/  BSSY.RECONVERGENT B0, `(.L_x_29) ;  /* 0x0000003000007945 */ /* 0x000fe80003800200 */
[----:B------:R-:W-:Y:S05]  /*1ec0*/  @P4 BRA `(.L_x_30) ;  /* 0x0000000000044947 */ /* 0x000fea0003800000 */
[----:B------:R-:W-:Y:S05]  /*1ed0*/  BPT.TRAP 0x1 ;  /* 0x000000040000795c */ /* 0x000fea0000300000 */
.L_x_30:
[----:B------:R-:W-:Y:S05]  /*1ee0*/  BSYNC.RECONVERGENT B0 ;  /* 0x0000000000007941 */ /* 0x000fea0003800200 */
.L_x_29:
[----:B------:R-:W-:Y:S01]  /*1ef0*/  UIADD3 UR4, UPT, UPT, UR6, 0x1, URZ ;  /* 0x0000000106047890 */ /* 0x000fe2000fffe0ff */
[----:B------:R-:W-:Y:S01]  /*1f00*/  BSSY.RECONVERGENT B0, `(.L_x_31) ;  /* 0x000003d000007945 */ /* 0x000fe20003800200 */
[----:B------:R-:W-:Y:S02]  /*1f10*/  ELECT P0, URZ, PT ;  /* 0x0000000000ff782f */ /* 0x000fe40003800000 */
[----:B------:R-:W-:-:S04]  /*1f20*/  UISETP.NE.AND UP0, UPT, UR4, 0x3, UPT ;  /* 0x000000030400788c */ /* 0x000fc8000bf05270 */
[----:B------:R-:W-:Y:S02]  /*1f30*/  USEL UR7, URZ, 0x1, UP0 ;  /* 0x00000001ff077887 */ /* 0x000fe40008000000 */
[----:B------:R-:W-:-:S04]  /*1f40*/  USEL UR15, UR4, URZ, UP0 ;  /* 0x000000ff040f7287 */ /* 0x000fc80008000000 */
[----:B------:R-:W-:Y:S01]  /*1f50*/  ULEA UR4, UR15, UR14, 0x3 ;  /* 0x0000000e0f047291 */ /* 0x000fe2000f8e18ff */
[----:B------:R-:W-:-:S04]  /*1f60*/  LOP3.LUT R15, R15, UR7, RZ, 0x3c, !PT ;  /* 0x000000070f0f7c12 */ /* 0x000fc8000f8e3cff */
[----:B-1----:R-:W-:-:S04]  /*1f70*/  SHF.L.U32 R2, R15, 0x1f, RZ ;  /* 0x0000001f0f027819 */ /* 0x002fc800000006ff */
[----:B------:R1:W4:Y:S01]  /*1f80*/  SYNCS.PHASECHK.TRANS64.TRYWAIT P2, [UR4+0x18], R2 ;  /* 0x00001802ff0075a7 */ /* 0x0003220008041104 */
[----:B------:R-:W-:Y:S05]  /*1f90*/  @!P0 BRA `(.L_x_32) ;  /* 0x0000000000cc8947 */ /* 0x000fea0003800000 */
[----:B------:R-:W-:Y:S02]  /*1fa0*/  USHF.L.U32 UR4, UR6, 0xf, URZ ;  /* 0x0000000f06047899 */ /* 0x000fe400080006ff */
[----:B------:R-:W-:Y:S02]  /*1fb0*/  USHF.L.U32 UR7, UR6, 0xa, URZ ;  /* 0x0000000a06077899 */ /* 0x000fe400080006ff */
[----:B------:R-:W-:Y:S02]  /*1fc0*/  ULOP3.LUT UR40, UR4, UR61, URZ, 0xfc, !UPT ;  /* 0x0000003d04287292 */ /* 0x000fe4000f8efcff */
[----:B------:R-:W-:Y:S02]  /*1fd0*/  UIADD3 UR8, UP3, UPT, UR46, 0x80, URZ ;  /* 0x000000802e087890 */ /* 0x000fe4000ff7e0ff */
[----:B------:R-:W-:Y:S02]  /*1fe0*/  UIADD3 UR40, UPT, UPT, UR14, UR40, URZ ;  /* 0x000000280e287290 */ /* 0x000fe4000fffe0ff */
[----:B------:R-:W-:-:S02]  /*1ff0*/  USHF.L.U32 UR50, UR5, 0x8, URZ ;  /* 0x0000000805327899 */ /* 0x000fc400080006ff */
[----:B------:R-:W-:Y:S02]  /*2000*/  ULOP3.LUT UR16, UR59, UR7, URZ, 0xfc, !UPT ;  /* 0x000000073b107292 */ /* 0x000fe4000f8efcff */
[----:B------:R-:W-:Y:S02]  /*2010*/  ULOP3.LUT UR13, UR7, UR55, URZ, 0xfc, !UPT ;  /* 0x00000037070d7292 */ /* 0x000fe4000f8efcff */
[----:B------:R-:W-:Y:S02]  /*2020*/  UIADD3.X UR9, UPT, UPT, URZ, UR47, URZ, UP3, !UPT ;  /* 0x0000002fff097290 */ /* 0x000fe40009ffe4ff */
[----:B------:R-:W-:Y:S02]  /*2030*/  ULOP3.LUT UR24, UR4, UR60, URZ, 0xfc, !UPT ;  /* 0x0000003c04187292 */ /* 0x000fe4000f8efcff */
[----:B------:R-:W-:Y:S02]  /*2040*/  UIADD3 UR48, UPT, UPT, UR40, 0x4300, URZ ;  /* 0x0000430028307890 */ /* 0x000fe4000fffe0ff */
[----:B------:R-:W-:-:S02]  /*2050*/  UPRMT UR7, URZ, 0x5410, UR37 ;  /* 0x00005410ff077896 */ /* 0x000fc40008000025 */
[----:B------:R-:W-:Y:S02]  /*2060*/  UIADD3 UR42, UPT, UPT, UR50, 0x80, URZ ;  /* 0x00000080322a7890 */ /* 0x000fe4000fffe0ff */
[----:B------:R-:W-:Y:S02]  /*2070*/  UIADD3 UR40, UPT, UPT, UR40, 0x8300, URZ ;  /* 0x0000830028287890 */ /* 0x000fe4000fffe0ff */
[----:B------:R-:W-:Y:S02]  /*2080*/  UIADD3 UR22, UP2, UPT, UR46, 0x180, URZ ;  /* 0x000001802e167890 */ /* 0x000fe4000ff5e0ff */
[----:B------:R-:W-:Y:S02]  /*2090*/  UIADD3 UR24, UPT, UPT, UR14, UR24, URZ ;  /* 0x000000180e187290 */ /* 0x000fe4000fffe0ff */
[----:B------:R-:W-:Y:S01]  /*20a0*/  UIADD3 UR38, UP1, UPT, UR46, 0x280, URZ ;  /* 0x000002802e267890 */ /* 0x000fe2000ff3e0ff */
[----:B------:R-:W-:Y:S01]  /*20b0*/  UMOV UR56, 0x0 ;  /* 0x0000000000387882 */ /* 0x000fe20000000000 */
[----:B------:R-:W-:Y:S01]  /*20c0*/  UMOV UR57, 0x10000000 ;  /* 0x1000000000397882 */ /* 0x000fe20000000000 */
[----:B------:R-:W-:Y:S01]  /*20d0*/  UIADD3 UR30, UP0, UPT, UR46, 0x380, URZ ;  /* 0x000003802e1e7890 */ /* 0x000fe2000ff1e0ff */
[----:B------:R-:W-:Y:S01]  /*20e0*/  UTMALDG.3D.MULTICAST [UR48], [UR8], UR7, desc[UR56] ;  /* 0x00003830080073b4 */ /* 0x000fe20008011807 */
[----:B------:R-:W-:Y:S01]  /*20f0*/  UMOV UR41, UR49 ;  /* 0x0000003100297c82 */ /* 0x000fe20008000000 */
[----:B------:R-:W-:Y:S01]  /*2100*/  UMOV UR43, UR51 ;  /* 0x00000033002b7c82 */ /* 0x000fe20008000000 */
[----:B------:R-:W-:Y:S01]  /*2110*/  UMOV UR44, UR52 ;  /* 0x00000034002c7c82 */ /* 0x000fe20008000000 */
[----:B------:R-:W-:-:S02]  /*2120*/  UIADD3.X UR23, UPT, UPT, URZ, UR47, URZ, UP2, !UPT ;  /* 0x0000002fff177290 */ /* 0x000fc400097fe4ff */
[----:B------:R-:W-:Y:S02]  /*2130*/  UIADD3 UR32, UPT, UPT, UR24, 0x1c300, URZ ;  /* 0x0001c30018207890 */ /* 0x000fe4000fffe0ff */
[----:B------:R-:W-:Y:S01]  /*2140*/  UPRMT UR4, URZ, 0x5410, UR29 ;  /* 0x00005410ff047896 */ /* 0x000fe2000800001d */
[----:B------:R2:W-:Y:S01]  /*2150*/  UTMALDG.3D.MULTICAST [UR40], [UR8], UR7, desc[UR56] ;  /* 0x00003828080073b4 */ /* 0x0005e20008011807 */
[----:B------:R-:W-:Y:S02]  /*2160*/  UIADD3 UR24, UPT, UPT, UR24, 0x20300, URZ ;  /* 0x0002030018187890 */ /* 0x000fe4000fffe0ff */
[----:B------:R-:W-:Y:S02]  /*2170*/  ULEA UR19, UR5, UR53, 0x1 ;  /* 0x0000003505137291 */ /* 0x000fe4000f8e08ff */
[----:B------:R-:W-:Y:S02]  /*2180*/  UIADD3.X UR39, UPT, UPT, URZ, UR47, URZ, UP1, !UPT ;  /* 0x0000002fff277290 */ /* 0x000fe40008ffe4ff */
[----:B------:R-:W-:-:S02]  /*2190*/  UIADD3 UR16, UPT, UPT, UR14, 0x34300, UR16 ;  /* 0x000343000e107890 */ /* 0x000fc4000fffe010 */
[----:B------:R-:W-:Y:S02]  /*21a0*/  ULEA UR11, UR5, UR45, 0x1 ;  /* 0x0000002d050b7291 */ /* 0x000fe4000f8e08ff */
[----:B------:R-:W-:Y:S01]  /*21b0*/  UIADD3.X UR31, UPT, UPT, URZ, UR47, URZ, UP0, !UPT ;  /* 0x0000002fff1f7290 */ /* 0x000fe200087fe4ff */
[----:B------:R-:W-:Y:S01]  /*21c0*/  UMOV UR33, UR49 ;  /* 0x0000003100217c82 */ /* 0x000fe20008000000 */
[----:B------:R-:W-:Y:S01]  /*21d0*/  UMOV UR36, UR52 ;  /* 0x0000003400247c82 */ /* 0x000fe20008000000 */
[----:B------:R-:W-:Y:S01]  /*21e0*/  UMOV UR34, UR50 ;  /* 0x0000003200227c82 */ /* 0x000fe20008000000 */
[----:B------:R-:W-:Y:S01]  /*21f0*/  UMOV UR25, UR49 ;  /* 0x0000003100197c82 */ /* 0x000fe20008000000 */
[----:B------:R-:W-:Y:S01]  /*2200*/  UMOV UR27, UR35 ;  /* 0x00000023001b7c82 */ /* 0x000fe20008000000 */
[----:B------:R-:W-:Y:S01]  /*2210*/  UMOV UR28, UR52 ;  /* 0x00000034001c7c82 */ /* 0x000fe20008000000 */
[----:B------:R-:W-:Y:S01]  /*2220*/  UMOV UR26, UR42 ;  /* 0x0000002a001a7c82 */ /* 0x000fe20008000000 */
[----:B------:R1:W-:Y:S01]  /*2230*/  UTMALDG.3D.MULTICAST [UR32], [UR22], UR4, desc[UR56] ;  /* 0x00003820160073b4 */ /* 0x0003e20008011804 */
[----:B------:R-:W-:Y:S01]  /*2240*/  UMOV UR17, UR49 ;  /* 0x0000003100117c82 */ /* 0x000fe20008000000 */
[----:B------:R-:W-:Y:S01]  /*2250*/  UMOV UR21, UR52 ;  /* 0x0000003400157c82 */ /* 0x000fe20008000000 */
[----:B------:R1:W-:Y:S01]  /*2260*/  UTMALDG.3D.MULTICAST [UR24], [UR22], UR4, desc[UR56] ;  /* 0x00003818160073b4 */ /* 0x0003e20008011804 */
[----:B------:R1:W-:Y:S01]  /*2270*/  UTMALDG.4D.MULTICAST [UR16], [UR38], UR7, desc[UR56] ;  /* 0x00003810260073b4 */ /* 0x0003e20008019807 */
[----:B--2---:R-:W-:Y:S01]  /*2280*/  UIADD3 UR8, UPT, UPT, UR14, 0x34f00, UR13 ;  /* 0x00034f000e087890 */ /* 0x004fe2000fffe00d */
[----:B------:R-:W-:-:S02]  /*2290*/  UMOV UR9, UR49 ;  /* 0x0000003100097c82 */ /* 0x000fc40008000000 */
[----:B------:R-:W-:-:S06]  /*22a0*/  UMOV UR13, UR52 ;  /* 0x00000034000d7c82 */ /* 0x000fcc0008000000 */
[----:B------:R1:W-:Y:S02]  /*22b0*/  UTMALDG.4D.MULTICAST [UR8], [UR30], UR4, desc[UR56] ;  /* 0x000038081e0073b4 */ /* 0x0003e40008019804 */
[----:B-1----:R-:W-:Y:S01]  /*22c0*/  NOP ;  /* 0x0000000000007918 */ /* 0x002fe20000000000 */
.L_x_32:
[----:B------:R-:W-:Y:S05]  /*22d0*/  BSYNC.RECONVERGENT B0 ;  /* 0x0000000000007941 */ /* 0x000fea0003800200 */
.L_x_31:
[----:B------:R-:W-:Y:S01]  /*22e0*/  UIADD3 UR5, UPT, UPT, UR5, 0x1, URZ ;  /* 0x0000000105057890 */ /* 0x000fe2000fffe0ff */
[----:B------:R-:W-:Y:S01]  /*22f0*/  UMOV UR6, UR15 ;  /* 0x0000000f00067c82 */ /* 0x000fe20008000000 */
[----:B------:R-:W-:Y:S02]  /*2300*/  UMOV UR7, UR54 ;  /* 0x0000003600077c82 */ /* 0x000fe40008000000 */
[----:B------:R-:W-:-:S09]  /*2310*/  UISETP.NE.AND UP0, UPT, UR5, UR54, UPT ;  /* 0x000000360500728c */ /* 0x000fd2000bf05270 */
[----:B------:R-:W-:Y:S05]  /*2320*/  BRA.U UP0, `(.L_x_33) ;  /* 0xfffffff900b47547 */ /* 0x000fea000b83ffff */
.L_x_25:
[----:B------:R-:W-:Y:S01]  /*2330*/  ULEA UR4, UR15, UR14, 0x3 ;  /* 0x0000000e0f047291 */ /* 0x000fe2000f8e18ff */
[----:B-1----:R-:W-:Y:S01]  /*2340*/  SHF.L.U32 R2, R15, 0x1f, RZ ;  /* 0x0000001f0f027819 */ /* 0x002fe200000006ff */
[----:B------:R-:W-:Y:S01]  /*2350*/  @!P1 SYNCS.ARRIVE.TRANS64.A1T0 RZ, [UR14+0x78], RZ ;  /* 0x000078ffffff99a7 */ /* 0x000fe2000810000e */
[----:B------:R-:W-:-:S06]  /*2360*/  UISETP.GT.AND UP0, UPT, UR67, UR66, UPT ;  /* 0x000000424300728c */ /* 0x000fcc000bf04270 */
[----:B------:R1:W1:Y:S03]  /*2370*/  SYNCS.PHASECHK.TRANS64.TRYWAIT P1, [UR4+0x18], R2 ;  /* 0x00001802ff0075a7 */ /* 0x0002660008021104 */
[----:B------:R-:W-:Y:S05]  /*2380*/  BRA.U !UP0, `(.L_x_34) ;  /* 0x0000000508507547 */ /* 0x000fea000b800000 */
[----:B------:R-:W-:Y:S01]  /*2390*/  UIADD3 UR62, UPT, UPT, UR68, UR7, URZ ;  /* 0x00000007443e7290 */ /* 0x000fe2000fffe0ff */
[----:B------:R-:W-:-:S11]  /*23a0*/  UMOV UR5, UR15 ;  /* 0x0000000f00057c82 */ /* 0x000fd60008000000 */
.L_x_42:
[----:B------:R-:W-:Y:S01]  /*23b0*/  ULEA UR49, UR5, UR14, 0x3 ;  /* 0x0000000e05317291 */ /* 0x000fe2000f8e18ff */
[----:B--2---:R-:W-:Y:S01]  /*23c0*/  @!P5 MOV R3, 0x10800 ;  /* 0x000108000003d802 */ /* 0x004fe20000000f00 */
[----:B-1----:R-:W-:Y:S10]  /*23d0*/  @P1 BRA `(.L_x_35) ;  /* 0x00000000000c1947 */ /* 0x002ff40003800000 */
[----:B------:R-:W-:-:S04]  /*23e0*/  SHF.L.U32 R4, R15, 0x1f, RZ ;  /* 0x0000001f0f047819 */ /* 0x000fc800000006ff */
[----:B------:R-:W1:Y:S02]  /*23f0*/  SYNCS.PHASECHK.TRANS64.TRYWAIT P0, [UR49+0x18], R4 ;  /* 0x00001804ff0075a7 */ /* 0x000e640008001131 */
[----:B-1----:R-:W-:Y:S05]  /*2400*/  @!P0 BRA `(.L_x_36) ;  /* 0x000000c800b88947 */ /* 0x002fea0003800000 */
.L_x_35:
[----:B------:R2:W-:Y:S01]  /*2410*/  @!P5 SYNCS.ARRIVE.TRANS64 RZ, [UR49], R3 ;  /* 0x00000003ffffd9a7 */ /* 0x0005e20008000031 */
[----:B------:R-:W-:-:S04]  /*2420*/  ULOP3.LUT UR4, UR58, 0x2, URZ, 0xfc, !UPT ;  /* 0x000000023a047892 */ /* 0x000fc8000f8efcff */
[----:B------:R-:W-:-:S09]  /*2430*/  UISETP.NE.AND UP0, UPT, UR4, 0x2, UPT ;  /* 0x000000020400788c */ /* 0x000fd2000bf05270 */
[----:B------:R-:W-:Y:S05]  /*2440*/  BRA.U UP0, `(.L_x_37) ;  /* 0x0000000100047547 */ /* 0x000fea000b800000 */
[----:B------:R-:W-:Y:S05]  /*2450*/  BPT.TRAP 0x1 ;  /* 0x000000040000795c */ /* 0x000fea0000300000 */
.L_x_37:
[----:B------:R-:W-:Y:S04]  /*2460*/  BSSY.RECONVERGENT B0, `(.L_x_38) ;  /* 0x0000003000007945 */ /* 0x000fe80003800200 */
[----:B------:R-:W-:Y:S05]  /*2470*/  @P4 BRA `(.L_x_39) ;  /* 0x0000000000044947 */ /* 0x000fea0003800000 */
[----:B------:R-:W-:Y:S05]  /*2480*/  BPT.TRAP 0x1 ;  /* 0x000000040000795c */ /* 0x000fea0000300000 */
.L_x_39:
[----:B------:R-:W-:Y:S05]  /*2490*/  BSYNC.RECONVERGENT B0 ;  /* 0x0000000000007941 */ /* 0x000fea0003800200 */
.L_x_38:
        /* <DEDUP_REMOVED lines=9> */
[----:B------:R1:W1:Y:S01]  /*2530*/  SYNCS.PHASECHK.TRANS64.TRYWAIT P1, [UR4+0x18], R2 ;  /* 0x00001802ff0075a7 */ /* 0x0002620008021104 */
        /* <DEDUP_REMOVED lines=45> */
[----:B------:R1:W-:Y:S01]  /*2810*/  UTMALDG.3D.MULTICAST [UR24], [UR22], UR6, desc[UR56] ;  /* 0x00003818160073b4 */ /* 0x0003e20008011806 */
[----:B------:R1:W-:Y:S01]  /*2820*/  UTMALDG.4D.MULTICAST [UR16], [UR30], UR4, desc[UR56] ;  /* 0x000038101e0073b4 */ /* 0x0003e20008019804 */
[----:B--2---:R-:W-:Y:S01]  /*2830*/  UIADD3 UR8, UPT, UPT, UR14, 0x34f00, UR13 ;  /* 0x00034f000e087890 */ /* 0x004fe2000fffe00d */
[----:B------:R-:W-:-:S02]  /*2840*/  UMOV UR9, UR49 ;  /* 0x0000003100097c82 */ /* 0x000fc40008000000 */
[----:B------:R-:W-:-:S06]  /*2850*/  UMOV UR13, UR52 ;  /* 0x00000034000d7c82 */ /* 0x000fcc0008000000 */
[----:B------:R2:W-:Y:S02]  /*2860*/  UTMALDG.4D.MULTICAST [UR8], [UR38], UR6, desc[UR56] ;  /* 0x00003808260073b4 */ /* 0x0005e40008019806 */
[----:B--2---:R-:W-:Y:S01]  /*2870*/  NOP ;  /* 0x0000000000007918 */ /* 0x004fe20000000000 */
.L_x_41:
[----:B-1----:R-:W-:Y:S05]  /*2880*/  BSYNC.RECONVERGENT B0 ;  /* 0x0000000000007941 */ /* 0x002fea0003800200 */
.L_x_40:
[----:B------:R-:W-:Y:S01]  /*2890*/  UIADD3 UR7, UPT, UPT, UR7, 0x1, URZ ;  /* 0x0000000107077890 */ /* 0x000fe2000fffe0ff */
[----:B------:R-:W-:-:S03]  /*28a0*/  UMOV UR5, UR15 ;  /* 0x0000000f00057c82 */ /* 0x000fc60008000000 */
[----:B------:R-:W-:-:S09]  /*28b0*/  UISETP.NE.AND UP0, UPT, UR7, UR62, UPT ;  /* 0x0000003e0700728c */ /* 0x000fd2000bf05270 */
[----:B------:R-:W-:Y:S05]  /*28c0*/  BRA.U UP0, `(.L_x_42) ;  /* 0xfffffff900b87547 */ /* 0x000fea000b83ffff */
.L_x_34:
[C---:B-1----:R-:W-:Y:S01]  /*28d0*/  LEA R2, R14.reuse, UR14, 0x3 ;  /* 0x0000000e0e027c11 */ /* 0x042fe2000f8e18ff */
[----:B------:R-:W-:Y:S01]  /*28e0*/  NOP ;  /* 0x0000000000007918 */ /* 0x000fe20000000000 */
[----:B--2---:R-:W-:Y:S02]  /*28f0*/  SHF.L.U32 R3, R13, 0x1f, RZ ;  /* 0x0000001f0d037819 */ /* 0x004fe400000006ff */
[----:B------:R-:W-:Y:S02]  /*2900*/  LEA R4, R14, UR14, 0x4 ;  /* 0x0000000e0e047c11 */ /* 0x000fe4000f8e20ff */
[----:B------:R-:W1:Y:S02]  /*2910*/  SYNCS.PHASECHK.TRANS64.TRYWAIT P0, [R2+URZ+0x80], R3 ;  /* 0x00008003020075a7 */ /* 0x000e6400080011ff */
[----:B-1----:R-:W-:Y:S05]  /*2920*/  @!P0 BRA `(.L_x_43) ;  /* 0x000000c400888947 */ /* 0x002fea0003800000 */
.L_x_194:
[----:B------:R-:W4:Y:S01]  /*2930*/  LDS.128 R4, [R4+0xf0] ;  /* 0x0000f00004047984 */ /* 0x000f220000000c00 */
[----:B------:R-:W-:Y:S01]  /*2940*/  ISETP.GE.AND P0, PT, R43, 0x1, PT ;  /* 0x000000012b00780c */ /* 0x000fe20003f06270 */
[----:B-1----:R-:W-:Y:S01]  /*2950*/  VIADD R2, R2, 0x90 ;  /* 0x0000009002027836 */ /* 0x002fe20000000000 */
[----:B------:R-:W-:Y:S01]  /*2960*/  @!PT LDS RZ, [RZ] ;  /* 0x00000000fffff984 */ /* 0x000fe20000000800 */
[----:B------:R-:W-:Y:S01]  /*2970*/  @!PT LDS RZ, [RZ] ;  /* 0x00000000fffff984 */ /* 0x000fe20000000800 */
[----:B------:R-:W-:Y:S01]  /*2980*/  @!PT LDS RZ, [RZ] ;  /* 0x00000000fffff984 */ /* 0x000fe20000000800 */
[----:B------:R-:W-:Y:S01]  /*2990*/  @!PT LDS RZ, [RZ] ;  /* 0x00000000fffff984 */ /* 0x000fe20000000800 */
[----:B------:R1:W-:Y:S06]  /*29a0*/  MEMBAR.ALL.CTA ;  /* 0x0000000000007992 */ /* 0x0003ec0000008000 */
[----:B-1----:R-:W1:Y:S01]  /*29b0*/  FENCE.VIEW.ASYNC.S ;  /* 0x00000000000073c6 */ /* 0x002e620000000000 */
[----:B------:R-:W-:-:S04]  /*29c0*/  PRMT R2, RZ, 0x654, R2 ;  /* 0x00000654ff027816 */ /* 0x000fc80000000002 */
[----:B-1----:R1:W-:Y:S01]  /*29d0*/  SYNCS.ARRIVE.TRANS64.RED.A1T0 RZ, [R2+URZ], RZ ;  /* 0x000000ff02ff79a7 */ /* 0x0023e200081004ff */
[----:B----4-:R-:W-:-:S13]  /*29e0*/  LOP3.LUT P2, RZ, R6, 0x1, RZ, 0xc0, !PT ;  /* 0x0000000106ff7812 */ /* 0x010fda000784c0ff */
[----:B------:R-:W-:Y:S01]  /*29f0*/  @P2 SHF.R.U32.HI R3, RZ, 0x10, R5 ;  /* 0x00000010ff032819 */ /* 0x000fe20000011605 */
[----:B------:R-:W-:Y:S01]  /*2a00*/  VOTEU.ANY UP0, P2 ;  /* 0x0000000000ff7886 */ /* 0x000fe20001000100 */
[----:B------:R-:W-:Y:S02]  /*2a10*/  @P2 MOV R10, R4 ;  /* 0x00000004000a2202 */ /* 0x000fe40000000f00 */
[----:B------:R-:W-:Y:S02]  /*2a20*/  @P2 R2UR.BROADCAST UR4, R3 ;  /* 0x00000000030422ca */ /* 0x000fe400008e0000 */
[----:B------:R-:W-:-:S11]  /*2a30*/  @P2 LOP3.LUT R9, R5, 0xffff, RZ, 0xc0, !PT ;  /* 0x0000ffff05092812 */ /* 0x000fd600078ec0ff */
[----:B------:R-:W-:Y:S01]  /*2a40*/  @UP0 UMOV UR52, UR4 ;  /* 0x0000000400340c82 */ /* 0x000fe20008000000 */
[----:B-1----:R-:W-:Y:S05]  /*2a50*/  @!P0 BRA `(.L_x_44) ;  /* 0x0000000000b88947 */ /* 0x002fea0003800000 */
[----:B------:R-:W3:Y:S01]  /*2a60*/  LDC.64 R4, c[0x0][0xf18] ;  /* 0x0003c600ff047b82 */ /* 0x000ee20000000a00 */
[----:B------:R-:W-:-:S07]  /*2a70*/  ISETP.NE.AND P3, PT, R43, 0x1, PT ;  /* 0x000000012b00780c */ /* 0x000fce0003f65270 */
[----:B------:R-:W1:Y:S08]  /*2a80*/  LDC.64 R6, c[0x0][0xf10] ;  /* 0x0003c400ff067b82 */ /* 0x000e700000000a00 */
[----:B------:R-:W2:Y:S08]  /*2a90*/  LDC R16, c[0x0][0xf20] ;  /* 0x0003c800ff107b82 */ /* 0x000eb00000000800 */
[----:B------:R-:W4:Y:S01]  /*2aa0*/  LDC R17, c[0x0][0xf0c] ;  /* 0x0003c300ff117b82 */ /* 0x000f220000000800 */
[----:B---3--:R-:W-:Y:S01]  /*2ab0*/  IMAD.HI.U32 R19, R0, R5, RZ ;  /* 0x0000000500137227 */ /* 0x008fe200078e00ff */
[----:B------:R-:W-:-:S03]  /*2ac0*/  ISETP.NE.AND P0, PT, R4, 0x1, PT ;  /* 0x000000010400780c */ /* 0x000fc60003f05270 */
[----:B------:R-:W-:-:S03]  /*2ad0*/  IMAD.HI.U32 R5, R9, R5, RZ ;  /* 0x0000000509057227 */ /* 0x000fc600078e00ff */
[----:B------:R-:W3:Y:S01]  /*2ae0*/  LDC.64 R2, c[0x0][0xf28] ;  /* 0x0003ca00ff027b82 */ /* 0x000ee20000000a00 */
[----:B-1----:R-:W-:-:S04]  /*2af0*/  IMAD.HI.U32 R20, R8, R6, RZ ;  /* 0x0000000608147227 */ /* 0x002fc800078e00ff */
[----:B------:R-:W-:Y:S01]  /*2b00*/  IMAD.HI.U32 R21, R10, R6, RZ ;  /* 0x000000060a157227 */ /* 0x000fe200078e00ff */
[----:B------:R-:W-:Y:S02]  /*2b10*/  SHF.R.U32.HI R20, RZ, R7, R20 ;  /* 0x00000007ff147219 */ /* 0x000fe40000011614 */
[-C--:B--2---:R-:W-:Y:S02]  /*2b20*/  SHF.R.U32.HI R19, RZ, R16.reuse, R19 ;  /* 0x00000010ff137219 */ /* 0x084fe40000011613 */
[----:B------:R-:W-:Y:S02]  /*2b30*/  SHF.R.U32.HI R5, RZ, R16, R5 ;  /* 0x00000010ff057219 */ /* 0x000fe40000011605 */
[----:B------:R-:W-:Y:S02]  /*2b40*/  SEL R19, R0, R19, !P0 ;  /* 0x0000001300137207 */ /* 0x000fe40004000000 */
[----:B------:R-:W-:Y:S02]  /*2b50*/  SHF.R.U32.HI R21, RZ, R7, R21 ;  /* 0x00000007ff157219 */ /* 0x000fe40000011615 */
[----:B----4-:R-:W-:-:S02]  /*2b60*/  ISETP.NE.AND P1, PT, R17, 0x1, PT ;  /* 0x000000011100780c */ /* 0x010fc40003f25270 */
[----:B------:R-:W-:Y:S02]  /*2b70*/  SEL R5, R9, R5, !P0 ;  /* 0x0000000509057207 */ /* 0x000fe40004000000 */
[----:B------:R-:W-:Y:S02]  /*2b80*/  SEL R20, R8, R20, !P1 ;  /* 0x0000001408147207 */ /* 0x000fe40004800000 */
[----:B------:R-:W-:Y:S01]  /*2b90*/  SEL R21, R10, R21, !P1 ;  /* 0x000000150a157207 */ /* 0x000fe20004800000 */
[----:B---3--:R-:W-:-:S04]  /*2ba0*/  IMAD.HI.U32 R18, R19, R2, RZ ;  /* 0x0000000213127227 */ /* 0x008fc800078e00ff */
[----:B------:R-:W-:Y:S01]  /*2bb0*/  IMAD.HI.U32 R6, R20, R2, RZ ;  /* 0x0000000214067227 */ /* 0x000fe200078e00ff */
[----:B------:R-:W-:-:S04]  /*2bc0*/  @P3 SHF.R.U32.HI R19, RZ, R3, R18 ;  /* 0x00000003ff133219 */ /* 0x000fc80000011612 */
[----:B------:R-:W-:Y:S01]  /*2bd0*/  @P3 SHF.R.U32.HI R20, RZ, R3, R6 ;  /* 0x00000003ff143219 */ /* 0x000fe20000011606 */
[----:B------:R-:W-:-:S04]  /*2be0*/  IMAD R19, R43, R19, RZ ;  /* 0x000000132b137224 */ /* 0x000fc800078e02ff */
[----:B------:R-:W-:Y:S01]  /*2bf0*/  IMAD R6, R43, R20, RZ ;  /* 0x000000142b067224 */ /* 0x000fe200078e02ff */
[----:B------:R-:W-:-:S04]  /*2c00*/  ISETP.GE.AND P0, PT, R5, R19, PT ;  /* 0x000000130500720c */ /* 0x000fc80003f06270 */
[----:B------:R-:W-:Y:S01]  /*2c10*/  ISETP.GE.OR P0, PT, R21, R6, P0 ;  /* 0x000000061500720c */ /* 0x000fe20000706670 */
[----:B------:R-:W-:-:S05]  /*2c20*/  IMAD.HI.U32 R6, R5, R2, RZ ;  /* 0x0000000205067227 */ /* 0x000fca00078e00ff */
[----:B------:R-:W-:-:S04]  /*2c30*/  SHF.R.U32.HI R6, RZ, R3, R6 ;  /* 0x00000003ff067219 */ /* 0x000fc80000011606 */
[----:B------:R-:W-:-:S03]  /*2c40*/  SEL R6, R5, R6, !P3 ;  /* 0x0000000605067207 */ /* 0x000fc60005800000 */
[----:B------:R-:W-:-:S04]  /*2c50*/  @!P0 IMAD.HI.U32 R7, R21, R2, RZ ;  /* 0x0000000215078227 */ /* 0x000fc800078e00ff */
[----:B------:R-:W-:Y:S01]  /*2c60*/  IMAD.MOV R2, RZ, RZ, -R6 ;  /* 0x000000ffff027224 */ /* 0x000fe200078e0a06 */
[----:B------:R-:W-:Y:S02]  /*2c70*/  @!P0 SHF.R.U32.HI R3, RZ, R3, R7 ;  /* 0x00000003ff038219 */ /* 0x000fe40000011607 */
[----:B------:R-:W-:Y:S01]  /*2c80*/  IADD3 R7, PT, PT, -R5, RZ, RZ ;  /* 0x000000ff05077210 */ /* 0x000fe20007ffe1ff */
[----:B------:R-:W-:Y:S01]  /*2c90*/  IMAD R2, R43, R2, R5 ;  /* 0x000000022b027224 */ /* 0x000fe200078e0205 */
[----:B------:R-:W-:-:S03]  /*2ca0*/  @!P0 SEL R3, R21, R3, !P3 ;  /* 0x0000000315038207 */ /* 0x000fc60005800000 */
[----:B------:R-:W-:Y:S02]  /*2cb0*/  IMAD R7, R4, R7, R9 ;  /* 0x0000000704077224 */ /* 0x000fe400078e0209 */
[--C-:B------:R-:W-:Y:S02]  /*2cc0*/  @!P0 IMAD.IADD R6, R6, 0x1, -R3.reuse ;  /* 0x0000000106068824 */ /* 0x100fe400078e0a03 */
[----:B------:R-:W-:Y:S01]  /*2cd0*/  @!P0 IMAD R3, R2, R20, R3 ;  /* 0x0000001402038224 */ /* 0x000fe200078e0203 */
[----:B------:R-:W-:Y:S01]  /*2ce0*/  IADD3 R2, PT, PT, -R21, RZ, RZ ;  /* 0x000000ff15027210 */ /* 0x000fe20007ffe1ff */
[----:B------:R-:W-:Y:S02]  /*2cf0*/  @!P0 IMAD R5, R43, R6, R21 ;  /* 0x000000062b058224 */ /* 0x000fe400078e0215 */
[----:B------:R-:W-:Y:S02]  /*2d00*/  @!P0 IMAD.MOV.U32 R21, RZ, RZ, R3 ;  /* 0x000000ffff158224 */ /* 0x000fe400078e0003 */
[----:B------:R-:W-:-:S02]  /*2d10*/  IMAD R2, R17, R2, R10 ;  /* 0x0000000211027224 */ /* 0x000fc400078e020a */
[----:B------:R-:W-:Y:S02]  /*2d20*/  IMAD R9, R5, R4, R7 ;  /* 0x0000000405097224 */ /* 0x000fe400078e0207 */
[----:B------:R-:W-:Y:S02]  /*2d30*/  IMAD R10, R21, R17, R2 ;  /* 0x00000011150a7224 */ /* 0x000fe400078e0202 */
.L_x_44:
[----:B------:R-:W1:Y:S02]  /*2d40*/  LDCU UR4, c[0x0][0xf30] ;  /* 0x0001e600ff0477ac */ /* 0x000e640008000800 */
[----:B-1----:R-:W-:-:S09]  /*2d50*/  UISETP.NE.AND UP0, UPT, UR4, 0x1, UPT ;  /* 0x000000010400788c */ /* 0x002fd2000bf05270 */
[----:B------:R-:W-:Y:S05]  /*2d60*/  BRA.U UP0, `(.L_x_45) ;  /* 0x0000000100407547 */ /* 0x000fea000b800000 */
[----:B------:R-:W1:Y:S08]  /*2d70*/  LDC.64 R4, c[0x0][0xf10] ;  /* 0x0003c400ff047b82 */ /* 0x000e700000000a00 */
[----:B------:R-:W2:Y:S08]  /*2d80*/  LDC.64 R2, c[0x0][0xf18] ;  /* 0x0003c600ff027b82 */ /* 0x000eb00000000a00 */
[----:B------:R-:W4:Y:S08]  /*2d90*/  LDC R6, c[0x0][0xf20] ;  /* 0x0003c800ff067b82 */ /* 0x000f300000000800 */
[----:B------:R-:W3:Y:S01]  /*2da0*/  LDC R7, c[0x0][0xf0c] ;  /* 0x0003c300ff077b82 */ /* 0x000ee20000000800 */
[----:B-1----:R-:W-:-:S05]  /*2db0*/  IMAD.HI.U32 R4, R10, R4, RZ ;  /* 0x000000040a047227 */ /* 0x002fca00078e00ff */
[----:B------:R-:W-:Y:S01]  /*2dc0*/  SHF.R.U32.HI R4, RZ, R5, R4 ;  /* 0x00000005ff047219 */ /* 0x000fe20000011604 */
[----:B--2---:R-:W-:Y:S01]  /*2dd0*/  IMAD.HI.U32 R3, R9, R3, RZ ;  /* 0x0000000309037227 */ /* 0x004fe200078e00ff */
[----:B------:R-:W-:-:S04]  /*2de0*/  ISETP.NE.AND P0, PT, R2, 0x1, PT ;  /* 0x000000010200780c */ /* 0x000fc80003f05270 */
[----:B----4-:R-:W-:-:S04]  /*2df0*/  SHF.R.U32.HI R3, RZ, R6, R3 ;  /* 0x00000006ff037219 */ /* 0x010fc80000011603 */
[----:B------:R-:W-:Y:S02]  /*2e00*/  SEL R3, R9, R3, !P0 ;  /* 0x0000000309037207 */ /* 0x000fe40004000000 */
[----:B---3--:R-:W-:-:S04]  /*2e10*/  ISETP.NE.AND P1, PT, R7, 0x1, PT ;  /* 0x000000010700780c */ /* 0x008fc80003f25270 */
[----:B------:R-:W-:-:S05]  /*2e20*/  SEL R4, R10, R4, !P1 ;  /* 0x000000040a047207 */ /* 0x000fca0004800000 */
[----:B------:R-:W-:Y:S02]  /*2e30*/  IMAD.IADD R5, R3, 0x1, -R4 ;  /* 0x0000000103057824 */ /* 0x000fe400078e0a04 */
[----:B------:R-:W-:Y:S02]  /*2e40*/  IMAD.IADD R3, R4, 0x1, -R3 ;  /* 0x0000000104037824 */ /* 0x000fe400078e0a03 */
[----:B------:R-:W-:Y:S02]  /*2e50*/  IMAD R10, R5, R7, R10 ;  /* 0x00000007050a7224 */ /* 0x000fe400078e020a */
[----:B------:R-:W-:-:S07]  /*2e60*/  IMAD R9, R3, R2, R9 ;  /* 0x0000000203097224 */ /* 0x000fce00078e0209 */
.L_x_45:
[----:B------:R-:W-:Y:S01]  /*2e70*/  R2UR UR5, R92 ;  /* 0x000000005c0572ca */ /* 0x000fe200000e0000 */
[----:B------:R-:W-:Y:S01]  /*2e80*/  VIADD R14, R14, 0x1 ;  /* 0x000000010e0e7836 */ /* 0x000fe20000000000 */
[----:B------:R-:W-:Y:S02]  /*2e90*/  R2UR UR4, R91 ;  /* 0x000000005b0472ca */ /* 0x000fe400000e0000 */
[----:B------:R-:W-:Y:S02]  /*2ea0*/  PLOP3.LUT P1, PT, PT, PT, PT, 0x80, 0x8 ;  /* 0x000000000008781c */ /* 0x000fe40003f2f070 */
[----:B------:R-:W-:-:S04]  /*2eb0*/  ISETP.NE.AND P0, PT, R14, 0x2, PT ;  /* 0x000000020e00780c */ /* 0x000fc80003f05270 */
[----:B------:R-:W-:-:S03]  /*2ec0*/  SEL R14, R14, RZ, P0 ;  /* 0x000000ff0e0e7207 */ /* 0x000fc60000000000 */
[----:B------:R-:W-:Y:S02]  /*2ed0*/  VIADD R2, R10, UR5 ;  /* 0x000000050a027c36 */ /* 0x000fe40008000000 */
[----:B------:R-:W-:-:S03]  /*2ee0*/  VIADD R3, R9, UR4 ;  /* 0x0000000409037c36 */ /* 0x000fc60008000000 */
[----:B------:R-:W-:Y:S02]  /*2ef0*/  R2UR UR20, R2 ;  /* 0x00000000021472ca */ /* 0x000fe400000e0000 */
[----:B------:R-:W-:Y:S02]  /*2f00*/  SEL R2, RZ, 0x1, P0 ;  /* 0x00000001ff027807 */ /* 0x000fe40000000000 */
[----:B------:R-:W-:Y:S02]  /*2f10*/  R2UR UR12, R3 ;  /* 0x00000000030c72ca */ /* 0x000fe400000e0000 */
[----:B------:R-:W-:Y:S01]  /*2f20*/  LOP3.LUT R13, R13, R2, RZ, 0x3c, !PT ;  /* 0x000000020d0d7212 */ /* 0x000fe200078e3cff */
[----:B------:R-:W-:-:S12]  /*2f30*/  @P2 BRA `(.L_x_46) ;  /* 0xffffffec00382947 */ /* 0x000fd8000383ffff */
[----:B------:R-:W-:Y:S01]  /*2f40*/  UIADD3 UR14, UPT, UPT, UR14, 0x18, URZ ;  /* 0x000000180e0e7890 */ /* 0x000fe2000fffe0ff */
[----:B------:R-:W-:-:S03]  /*2f50*/  SHF.L.U32 R2, R15, 0x1f, RZ ;  /* 0x0000001f0f027819 */ /* 0x000fc600000006ff */
[----:B------:R-:W-:-:S09]  /*2f60*/  ULEA UR4, UR15, UR14, 0x3 ;  /* 0x0000000e0f047291 */ /* 0x000fd2000f8e18ff */
[----:B------:R-:W1:Y:S02]  /*2f70*/  SYNCS.PHASECHK.TRANS64.TRYWAIT P0, [UR4], R2 ;  /* 0x00000002ff0075a7 */ /* 0x000e640008001104 */
[----:B-1----:R-:W-:Y:S05]  /*2f80*/  @!P0 BRA `(.L_x_47) ;  /* 0x000000c000048947 */ /* 0x002fea0003800000 */
.L_x_196:
[----:B------:R-:W-:-:S04]  /*2f90*/  UIADD3 UR4, UPT, UPT, UR15, 0x1, URZ ;  /* 0x000000010f047890 */ /* 0x000fc8000fffe0ff */
[----:B------:R-:W-:-:S04]  /*2fa0*/  UISETP.NE.AND UP0, UPT, UR4, 0x3, UPT ;  /* 0x000000030400788c */ /* 0x000fc8000bf05270 */
[----:B------:R-:W-:Y:S02]  /*2fb0*/  USEL UR6, URZ, 0x1, UP0 ;  /* 0x00000001ff067887 */ /* 0x000fe40008000000 */
[----:B------:R-:W-:-:S04]  /*2fc0*/  USEL UR4, UR4, URZ, UP0 ;  /* 0x000000ff04047287 */ /* 0x000fc80008000000 */
[----:B------:R-:W-:Y:S01]  /*2fd0*/  ULEA UR5, UR4, UR14, 0x3 ;  /* 0x0000000e04057291 */ /* 0x000fe2000f8e18ff */
[----:B------:R-:W-:-:S04]  /*2fe0*/  LOP3.LUT R15, R15, UR6, RZ, 0x3c, !PT ;  /* 0x000000060f0f7c12 */ /* 0x000fc8000f8e3cff */
[----:B-1----:R-:W-:-:S04]  /*2ff0*/  SHF.L.U32 R2, R15, 0x1f, RZ ;  /* 0x0000001f0f027819 */ /* 0x002fc800000006ff */
[----:B------:R-:W1:Y:S02]  /*3000*/  SYNCS.PHASECHK.TRANS64.TRYWAIT P0, [UR5], R2 ;  /* 0x00000002ff0075a7 */ /* 0x000e640008001105 */
[----:B-1----:R-:W-:Y:S05]  /*3010*/  @!P0 BRA `(.L_x_48) ;  /* 0x000000bc00f88947 */ /* 0x002fea0003800000 */
.L_x_198:
[----:B------:R-:W-:-:S04]  /*3020*/  UIADD3 UR4, UPT, UPT, UR4, 0x1, URZ ;  /* 0x0000000104047890 */ /* 0x000fc8000fffe0ff */
[----:B------:R-:W-:-:S04]  /*3030*/  UISETP.NE.AND UP0, UPT, UR4, 0x3, UPT ;  /* 0x000000030400788c */ /* 0x000fc8000bf05270 */
[----:B------:R-:W-:Y:S02]  /*3040*/  USEL UR5, URZ, 0x1, UP0 ;  /* 0x00000001ff057887 */ /* 0x000fe40008000000 */
[----:B------:R-:W-:-:S04]  /*3050*/  USEL UR4, UR4, URZ, UP0 ;  /* 0x000000ff04047287 */ /* 0x000fc80008000000 */
[----:B------:R-:W-:Y:S01]  /*3060*/  ULEA UR4, UR4, UR14, 0x3 ;  /* 0x0000000e04047291 */ /* 0x000fe2000f8e18ff */
[----:B-1----:R-:W-:-:S04]  /*3070*/  LOP3.LUT R2, R15, UR5, RZ, 0x3c, !PT ;  /* 0x000000050f027c12 */ /* 0x002fc8000f8e3cff */
[----:B------:R-:W-:Y:S01]  /*3080*/  SHF.L.U32 R2, R2, 0x1f, RZ ;  /* 0x0000001f02027819 */ /* 0x000fe200000006ff */
[----:B---3--:R-:W-:-:S07]  /*3090*/  IMAD.U32 R0, RZ, RZ, UR4 ;  /* 0x00000004ff007e24 */ /* 0x008fce000f8e00ff */
.L_x_49:
[----:B-1----:R1:W2:Y:S02]  /*30a0*/  SYNCS.PHASECHK.TRANS64.TRYWAIT P0, [R0+URZ], R2 ;  /* 0x00000002000075a7 */ /* 0x0022a400080011ff */
[----:B--2---:R-:W-:Y:S05]  /*30b0*/  @!P0 NANOSLEEP.SYNCS 0x989680 ;  /* 0x009896800000895d */ /* 0x004fea0003900000 */
[----:B------:R-:W2:Y:S02]  /*30c0*/  @!P0 SYNCS.PHASECHK.TRANS64 P0, [R0+URZ], R2 ;  /* 0x00000002000085a7 */ /* 0x000ea400080010ff */
[----:B--2---:R-:W-:Y:S05]  /*30d0*/  @P0 EXIT ;  /* 0x000000000000094d */ /* 0x004fea0003800000 */
[----:B------:R-:W-:Y:S05]  /*30e0*/  BRA `(.L_x_49) ;  /* 0xfffffffc00ec7947 */ /* 0x000fea000383ffff */
.L_x_22:
[----:B------:R-:W-:-:S04]  /*30f0*/  UISETP.NE.AND UP0, UPT, UR63, URZ, UPT ;  /* 0x000000ff3f00728c */ /* 0x000fc8000bf05270 */
[----:B------:R-:W-:-:S09]  /*3100*/  UISETP.NE.OR UP0, UPT, UR19, 0x1, UP0 ;  /* 0x000000011300788c */ /* 0x000fd20008705670 */
[----:B------:R-:W-:Y:S05]  /*3110*/  BRA.U UP0, `(.L_x_50) ;  /* 0x0000000500487547 */ /* 0x000fea000b800000 */
[----:B------:R-:W-:Y:S01]  /*3120*/  ISETP.GE.U32.AND P2, PT, R3, 0x10, PT ;  /* 0x000000100300780c */ /* 0x000fe20003f46070 */
[----:B------:R-:W-:Y:S01]  /*3130*/  IMAD.MOV.U32 R12, RZ, RZ, 0x1 ;  /* 0x00000001ff0c7424 */ /* 0x000fe200078e00ff */
[----:B------:R-:W-:Y:S02]  /*3140*/  CS2R R10, SRZ ;  /* 0x00000000000a7805 */ /* 0x000fe4000001ff00 */
[----:B------:R-:W-:Y:S01]  /*3150*/  CS2R R8, SRZ ;  /* 0x0000000000087805 */ /* 0x000fe2000001ff00 */
[----:B------:R-:W-:Y:S01]  /*3160*/  UMOV UR6, 0x400 ;  /* 0x0000040000067882 */ /* 0x000fe20000000000 */
[----:B------:R-:W-:Y:S01]  /*3170*/  UMOV UR5, URZ ;  /* 0x000000ff00057c82 */ /* 0x000fe20008000000 */
[----:B------:R-:W-:-:S12]  /*3180*/  ULEA UR6, UR63, UR6, 0x18 ;  /* 0x000000063f067291 */ /* 0x000fd8000f8ec0ff */
.L_x_54:
[----:B------:R-:W-:Y:S02]  /*3190*/  LEA R0, R8, UR6, 0x3 ;  /* 0x0000000608007c11 */ /* 0x000fe4000f8e18ff */
[----:B------:R-:W-:-:S03]  /*31a0*/  SHF.L.U32 R4, R9, 0x1f, RZ ;  /* 0x0000001f09047819 */ /* 0x000fc600000006ff */
[----:B------:R-:W-:Y:S01]  /*31b0*/  VIADD R5, R0, 0xd0 ;  /* 0x000000d000057836 */ /* 0x000fe20000000000 */
[----:B------:R-:W1:Y:S02]  /*31c0*/  SYNCS.PHASECHK.TRANS64.TRYWAIT P0, [R0+URZ+0xc0], R4 ;  /* 0x0000c004000075a7 */ /* 0x000e6400080011ff */
[----:B-1----:R-:W-:Y:S05]  /*31d0*/  @!P0 BRA `(.L_x_51) ;  /* 0x000000bc00a08947 */ /* 0x002fea0003800000 */
.L_x_199:
[----:B------:R-:W-:Y:S01]  /*31e0*/  ULEA UR4, UR5, UR6, 0x3 ;  /* 0x0000000605047291 */ /* 0x000fe2000f8e18ff */
[----:B-1----:R-:W-:Y:S01]  /*31f0*/  PRMT R0, RZ, 0x654, R5 ;  /* 0x00000654ff007816 */ /* 0x002fe20000000005 */
[----:B------:R-:W-:Y:S01]  /*3200*/  @!P2 IMAD.MOV.U32 R4, RZ, RZ, 0x10 ;  /* 0x00000010ff04a424 */ /* 0x000fe200078e00ff */
[----:B------:R-:W-:Y:S01]  /*3210*/  SHF.L.U32 R5, R12, 0x1f, RZ ;  /* 0x0000001f0c057819 */ /* 0x000fe200000006ff */
[----:B------:R-:W-:Y:S01]  /*3220*/  UIADD3 UR7, UPT, UPT, UR4, 0x80, URZ ;  /* 0x0000008004077890 */ /* 0x000fe2000fffe0ff */
[----:B------:R1:W-:Y:S05]  /*3230*/  SYNCS.ARRIVE.TRANS64.RED.A1T0 RZ, [R0+URZ], RZ ;  /* 0x000000ff00ff79a7 */ /* 0x0003ea00081004ff */
[----:B------:R-:W-:Y:S01]  /*3240*/  IMAD.U32 R6, RZ, RZ, UR7 ;  /* 0x00000007ff067e24 */ /* 0x000fe2000f8e00ff */
[----:B------:R-:W2:Y:S04]  /*3250*/  SYNCS.PHASECHK.TRANS64.TRYWAIT P0, [UR4+0x90], R5 ;  /* 0x00009005ff0075a7 */ /* 0x000ea80008001104 */
[----:B------:R-:W-:Y:S01]  /*3260*/  PRMT R6, R3, 0x654, R6 ;  /* 0x0000065403067816 */ /* 0x000fe20000000006 */
[----:B-12---:R-:W-:Y:S06]  /*3270*/  @!P0 BRA `(.L_x_52) ;  /* 0x000000bc008c8947 */ /* 0x006fec0003800000 */
.L_x_201:
[----:B------:R-:W-:Y:S01]  /*3280*/  ULEA UR8, UR5, UR6, 0x4 ;  /* 0x0000000605087291 */ /* 0x000fe2000f8e20ff */
[----:B------:R-:W-:Y:S01]  /*3290*/  SEL R2, R6, R2, !P2 ;  /* 0x0000000206027207 */ /* 0x000fe20005000000 */
[----:B------:R-:W-:Y:S01]  /*32a0*/  UIADD3 UR9, UPT, UPT, UR4, 0x80, URZ ;  /* 0x0000008004097890 */ /* 0x000fe2000fffe0ff */
[----:B-1----:R-:W-:Y:S01]  /*32b0*/  LEA R0, R11, UR6, 0x3 ;  /* 0x000000060b007c11 */ /* 0x002fe2000f8e18ff */
[----:B------:R-:W-:Y:S01]  /*32c0*/  UIADD3 UR8, UPT, UPT, UR8, 0xf0, URZ ;  /* 0x000000f008087890 */ /* 0x000fe2000fffe0ff */
[----:B------:R1:W-:Y:S01]  /*32d0*/  @!P2 SYNCS.ARRIVE.TRANS64.RED RZ, [R2+URZ], R4 ;  /* 0x0000000402ffa9a7 */ /* 0x0003e200080004ff */
[----:B------:R-:W-:Y:S01]  /*32e0*/  UIADD3 UR4, UPT, UPT, UR5, 0x1, URZ ;  /* 0x0000000105047890 */ /* 0x000fe2000fffe0ff */
[----:B------:R-:W-:-:S03]  /*32f0*/  VIADD R8, R8, 0x1 ;  /* 0x0000000108087836 */ /* 0x000fc60000000000 */
[----:B------:R-:W-:Y:S02]  /*3300*/  UISETP.NE.AND UP0, UPT, UR4, 0x2, UPT ;  /* 0x000000020400788c */ /* 0x000fe4000bf05270 */
[----:B------:R-:W-:Y:S01]  /*3310*/  ISETP.NE.AND P0, PT, R8, 0x2, PT ;  /* 0x000000020800780c */ /* 0x000fe20003f05270 */
[----:B------:R-:W-:Y:S06]  /*3320*/  UGETNEXTWORKID.BROADCAST [UR8], [UR9] ;  /* 0x00000000080073ca */ /* 0x000fec0008000100 */
[----:B------:R-:W-:Y:S02]  /*3330*/  USEL UR7, URZ, 0x1, UP0 ;  /* 0x00000001ff077887 */ /* 0x000fe40008000000 */
[----:B------:R-:W-:-:S04]  /*3340*/  USEL UR5, UR4, URZ, UP0 ;  /* 0x000000ff04057287 */ /* 0x000fc80008000000 */
[----:B------:R-:W-:Y:S02]  /*3350*/  LOP3.LUT R12, R12, UR7, RZ, 0x3c, !PT ;  /* 0x000000070c0c7c12 */ /* 0x000fe4000f8e3cff */
[----:B-1----:R-:W-:-:S04]  /*3360*/  SHF.L.U32 R4, R10, 0x1f, RZ ;  /* 0x0000001f0a047819 */ /* 0x002fc800000006ff */
[----:B------:R-:W1:Y:S02]  /*3370*/  SYNCS.PHASECHK.TRANS64.TRYWAIT P1, [R0+URZ+0x80], R4 ;  /* 0x00008004000075a7 */ /* 0x000e6400080211ff */
[----:B-1----:R-:W-:Y:S05]  /*3380*/  @!P1 BRA `(.L_x_53) ;  /* 0x000000bc00609947 */ /* 0x002fea0003800000 */
.L_x_202:
[C---:B-1----:R-:W-:Y:S01]  /*3390*/  LEA R4, R11.reuse, UR6, 0x4 ;  /* 0x000000060b047c11 */ /* 0x042fe2000f8e20ff */
[----:B------:R-:W-:Y:S01]  /*33a0*/  VIADD R0, R0, 0x90 ;  /* 0x0000009000007836 */ /* 0x000fe20000000000 */
[----:B------:R-:W-:Y:S01]  /*33b0*/  SEL R8, R8, RZ, P0 ;  /* 0x000000ff08087207 */ /* 0x000fe20000000000 */
[----:B------:R-:W-:-:S03]  /*33c0*/  VIADD R11, R11, 0x1 ;  /* 0x000000010b0b7836 */ /* 0x000fc60000000000 */
[----:B------:R-:W1:Y:S01]  /*33d0*/  LDS.128 R4, [R4+0xf0] ;  /* 0x0000f00004047984 */ /* 0x000e620000000c00 */
[----:B------:R-:W-:Y:S02]  /*33e0*/  PRMT R0, RZ, 0x654, R0 ;  /* 0x00000654ff007816 */ /* 0x000fe40000000000 */
[C---:B------:R-:W-:Y:S01]  /*33f0*/  ISETP.NE.AND P1, PT, R11.reuse, 0x2, PT ;  /* 0x000000020b00780c */ /* 0x040fe20003f25270 */
[----:B------:R-:W-:Y:S01]  /*3400*/  @!PT LDS RZ, [RZ] ;  /* 0x00000000fffff984 */ /* 0x000fe20000000800 */
[----:B------:R-:W-:Y:S01]  /*3410*/  @!PT LDS RZ, [RZ] ;  /* 0x00000000fffff984 */ /* 0x000fe20000000800 */
[----:B------:R-:W-:Y:S01]  /*3420*/  @!PT LDS RZ, [RZ] ;  /* 0x00000000fffff984 */ /* 0x000fe20000000800 */
[----:B------:R-:W-:Y:S01]  /*3430*/  @!PT LDS RZ, [RZ] ;  /* 0x00000000fffff984 */ /* 0x000fe20000000800 */
[----:B------:R2:W-:Y:S06]  /*3440*/  MEMBAR.ALL.CTA ;  /* 0x0000000000007992 */ /* 0x0005ec0000008000 */
[----:B--2---:R-:W2:Y:S01]  /*3450*/  FENCE.VIEW.ASYNC.S ;  /* 0x00000000000073c6 */ /* 0x004ea20000000000 */
[----:B------:R-:W-:Y:S01]  /*3460*/  SEL R11, R11, RZ, P1 ;  /* 0x000000ff0b0b7207 */ /* 0x000fe20000800000 */
[----:B--2---:R2:W-:Y:S01]  /*3470*/  SYNCS.ARRIVE.TRANS64.RED.A1T0 RZ, [R0+URZ], RZ ;  /* 0x000000ff00ff79a7 */ /* 0x0045e200081004ff */
[----:B-1----:R-:W-:-:S02]  /*3480*/  LOP3.LUT P3, RZ, R6, 0x1, RZ, 0xc0, !PT ;  /* 0x0000000106ff7812 */ /* 0x002fc4000786c0ff */
[----:B------:R-:W-:-:S04]  /*3490*/  SEL R4, RZ, 0x1, P1 ;  /* 0x00000001ff047807 */ /* 0x000fc80000800000 */
[----:B------:R-:W-:Y:S02]  /*34a0*/  LOP3.LUT R10, R10, R4, RZ, 0x3c, !PT ;  /* 0x000000040a0a7212 */ /* 0x000fe400078e3cff */
[----:B--2---:R-:W-:-:S04]  /*34b0*/  SEL R0, RZ, 0x1, P0 ;  /* 0x00000001ff007807 */ /* 0x004fc80000000000 */
[----:B------:R-:W-:Y:S01]  /*34c0*/  LOP3.LUT R9, R9, R0, RZ, 0x3c, !PT ;  /* 0x0000000009097212 */ /* 0x000fe200078e3cff */
[----:B------:R-:W-:Y:S06]  /*34d0*/  @P3 BRA `(.L_x_54) ;  /* 0xfffffffc002c3947 */ /* 0x000fec000383ffff */
[----:B------:R-:W-:Y:S01]  /*34e0*/  ULEA UR4, UR5, UR6, 0x3 ;  /* 0x0000000605047291 */ /* 0x000fe2000f8e18ff */
[----:B------:R-:W-:-:S08]  /*34f0*/  SHF.L.U32 R2, R12, 0x1f, RZ ;  /* 0x0000001f0c027819 */ /* 0x000fd000000006ff */
[----:B------:R-:W1:Y:S02]  /*3500*/  SYNCS.PHASECHK.TRANS64 P0, [UR4+0x90], R2 ;  /* 0x00009002ff0075a7 */ /* 0x000e640008001004 */
[----:B-1----:R-:W-:Y:S05]  /*3510*/  @P0 BRA `(.L_x_55) ;  /* 0x0000000000080947 */ /* 0x002fea0003800000 */
[----:B------:R-:W1:Y:S02]  /*3520*/  SYNCS.PHASECHK.TRANS64.TRYWAIT P0, [UR4+0x90], R2 ;  /* 0x00009002ff0075a7 */ /* 0x000e640008001104 */
[----:B-1----:R-:W-:Y:S05]  /*3530*/  @!P0 BRA `(.L_x_56) ;  /* 0x000000bc00088947 */ /* 0x002fea0003800000 */
.L_x_55:
[----:B------:R-:W-:-:S04]  /*3540*/  UIADD3 UR7, UPT, UPT, UR5, 0x1, URZ ;  /* 0x0000000105077890 */ /* 0x000fc8000fffe0ff */
[----:B------:R-:W-:-:S04]  /*3550*/  UISETP.NE.AND UP0, UPT, UR7, 0x2, UPT ;  /* 0x000000020700788c */ /* 0x000fc8000bf05270 */
[----:B------:R-:W-:Y:S02]  /*3560*/  USEL UR8, URZ, 0x1, UP0 ;  /* 0x00000001ff087887 */ /* 0x000fe40008000000 */
[----:B------:R-:W-:-:S04]  /*3570*/  USEL UR7, UR7, URZ, UP0 ;  /* 0x000000ff07077287 */ /* 0x000fc80008000000 */
[----:B------:R-:W-:Y:S01]  /*3580*/  ULEA UR7, UR7, UR6, 0x3 ;  /* 0x0000000607077291 */ /* 0x000fe2000f8e18ff */
[----:B-1----:R-:W-:-:S04]  /*3590*/  LOP3.LUT R2, R12, UR8, RZ, 0x3c, !PT ;  /* 0x000000080c027c12 */ /* 0x002fc8000f8e3cff */
[----:B------:R-:W-:-:S04]  /*35a0*/  SHF.L.U32 R0, R2, 0x1f, RZ ;  /* 0x0000001f02007819 */ /* 0x000fc800000006ff */
[----:B------:R-:W1:Y:S02]  /*35b0*/  SYNCS.PHASECHK.TRANS64 P0, [UR7+0x90], R0 ;  /* 0x00009000ff0075a7 */ /* 0x000e640008001007 */
[----:B-1----:R-:W-:Y:S05]  /*35c0*/  @P0 EXIT ;  /* 0x000000000000094d */ /* 0x002fea0003800000 */
[----:B------:R-:W-:Y:S02]  /*35d0*/  SHF.L.U32 R2, R2, 0x1f, RZ ;  /* 0x0000001f02027819 */ /* 0x000fe400000006ff */
[----:B------:R-:W-:-:S07]  /*35e0*/  MOV R0, UR7 ;  /* 0x0000000700007c02 */ /* 0x000fce0008000f00 */
.L_x_57:
[----:B-1----:R1:W2:Y:S02]  /*35f0*/  SYNCS.PHASECHK.TRANS64.TRYWAIT P0, [R0+URZ+0x90], R2 ;  /* 0x00009002000075a7 */ /* 0x0022a400080011ff */
[----:B--2---:R-:W-:Y:S05]  /*3600*/  @!P0 NANOSLEEP.SYNCS 0x989680 ;  /* 0x009896800000895d */ /* 0x004fea0003900000 */
[----:B------:R-:W2:Y:S02]  /*3610*/  @!P0 SYNCS.PHASECHK.TRANS64 P0, [R0+URZ+0x90], R2 ;  /* 0x00009002000085a7 */ /* 0x000ea400080010ff */
[----:B--2---:R-:W-:Y:S05]  /*3620*/  @P0 EXIT ;  /* 0x000000000000094d */ /* 0x004fea0003800000 */
[----:B------:R-:W-:Y:S05]  /*3630*/  BRA `(.L_x_57) ;  /* 0xfffffffc00ec7947 */ /* 0x000fea000383ffff */
.L_x_50:
[----:B------:R-:W-:Y:S05]  /*3640*/  BRA.U UP5, `(.L_x_58) ;  /* 0x0000001505b47547 */ /* 0x000fea000b800000 */
[----:B------:R-:W-:Y:S01]  /*3650*/  UMOV UR4, 0x40 ;  /* 0x0000004000047882 */ /* 0x000fe20000000000 */
[----:B------:R-:W-:Y:S01]  /*3660*/  NOP ;  /* 0x0000000000007918 */ /* 0x000fe20000000000 */
[----:B------:R-:W-:Y:S01]  /*3670*/  ULEA UR5, UR63, UR4, 0x18 ;  /* 0x000000043f057291 */ /* 0x000fe2000f8ec0ff */
[----:B------:R-:W-:Y:S02]  /*3680*/  UMOV UR6, 0x400 ;  /* 0x0000040000067882 */ /* 0x000fe40000000000 */
[----:B------:R-:W-:-:S06]  /*3690*/  ULEA UR6, UR63, UR6, 0x18 ;  /* 0x000000063f067291 */ /* 0x000fcc000f8ec0ff */
[----:B------:R-:W1:Y:S02]  /*36a0*/  LDS.U8 R2, [UR5+0x1c] ;  /* 0x00001c05ff027984 */ /* 0x000e640008000000 */
[----:B-1----:R-:W-:-:S13]  /*36b0*/  ISETP.NE.AND P0, PT, R2, RZ, PT ;  /* 0x000000ff0200720c */ /* 0x002fda0003f05270 */
[----:B------:R-:W-:Y:S05]  /*36c0*/  @P0 BRA `(.L_x_59) ;  /* 0x0000000000580947 */ /* 0x000fea0003800000 */
[----:B------:R-:W-:-:S13]  /*36d0*/  ELECT P0, URZ, PT ;  /* 0x0000000000ff782f */ /* 0x000fda0003800000 */
[----:B------:R-:W-:Y:S05]  /*36e0*/  @!P0 BRA `(.L_x_60) ;  /* 0x0000000000608947 */ /* 0x000fea0003800000 */
[----:B------:R-:W-:Y:S01]  /*36f0*/  UMOV UR4, 0x10 ;  /* 0x0000001000047882 */ /* 0x000fe20000000000 */
[----:B------:R-:W-:Y:S01]  /*3700*/  HFMA2 R2, -RZ, RZ, 0, 5.9604644775390625e-08 ;  /* 0x00000001ff027431 */ /* 0x000fe200000001ff */
[----:B------:R-:W-:-:S03]  /*3710*/  MOV R3, 0xffff ;  /* 0x0000ffff00037802 */ /* 0x000fc60000000f00 */
[----:B------:R-:W-:Y:S04]  /*3720*/  DEPBAR.LE SB1, 0x36 ;  /* 0x00009d800000791a */ /* 0x000fe80000000000 */
[----:B------:R-:W1:Y:S02]  /*3730*/  UTCATOMSWS.FIND_AND_SET.ALIGN UP0, UR4, UR4 ;  /* 0x00000004000475e3 */ /* 0x000e640008000800 */
[----:B-1----:R-:W-:Y:S01]  /*3740*/  MOV R4, UR4 ;  /* 0x0000000400047c02 */ /* 0x002fe20008000f00 */
[----:B------:R-:W-:Y:S06]  /*3750*/  BRA.U UP0, `(.L_x_61) ;  /* 0x0000000100187547 */ /* 0x000fec000b800000 */
.L_x_62:
[----:B------:R-:W-:Y:S05]  /*3760*/  NANOSLEEP 0x64 ;  /* 0x000000640000795d */ /* 0x000fea0003800000 */
[----:B------:R-:W-:-:S05]  /*3770*/  UMOV UR4, 0x10 ;  /* 0x0000001000047882 */ /* 0x000fca0000000000 */
[----:B------:R-:W-:Y:S04]  /*3780*/  DEPBAR.LE SB1, 0x36 ;  /* 0x00009d800000791a */ /* 0x000fe80000000000 */
[----:B------:R-:W1:Y:S02]  /*3790*/  UTCATOMSWS.FIND_AND_SET.ALIGN UP0, UR4, UR4 ;  /* 0x00000004000475e3 */ /* 0x000e640008000800 */
[----:B-1----:R-:W-:Y:S01]  /*37a0*/  MOV R4, UR4 ;  /* 0x0000000400047c02 */ /* 0x002fe20008000f00 */
[----:B------:R-:W-:Y:S05]  /*37b0*/  BRA.U !UP0, `(.L_x_62) ;  /* 0xfffffffd08e87547 */ /* 0x000fea000b83ffff */
.L_x_61:
[-C--:B------:R-:W-:Y:S02]  /*37c0*/  SHF.L.U32 R3, R3, R4.reuse, RZ ;  /* 0x0000000403037219 */ /* 0x080fe400000006ff */
[----:B------:R-:W-:Y:S01]  /*37d0*/  SHF.L.U32 R2, R2, R4, RZ ;  /* 0x0000000402027219 */ /* 0x000fe200000006ff */
[----:B------:R-:W-:Y:S02]  /*37e0*/  IMAD.SHL.U32 R4, R4, 0x20, RZ ;  /* 0x0000002004047824 */ /* 0x000fe400078e00ff */
[----:B------:R1:W-:Y:S04]  /*37f0*/  ATOMS.OR RZ, [UR5+0x14], R3 ;  /* 0x00001403ffff798c */ /* 0x0003e8000b000005 */
[----:B------:R1:W-:Y:S04]  /*3800*/  ATOMS.OR RZ, [UR5+0x18], R2 ;  /* 0x00001802ffff798c */ /* 0x0003e8000b000005 */
[----:B------:R1:W-:Y:S01]  /*3810*/  STS [UR6+0x110], R4 ;  /* 0x00011004ff007988 */ /* 0x0003e20008000806 */
[----:B------:R-:W-:Y:S05]  /*3820*/  BRA `(.L_x_60) ;  /* 0x0000000000107947 */ /* 0x000fea0003800000 */
.L_x_59:
[----:B------:R-:W-:-:S05]  /*3830*/  MOV R2, 0xffffffff ;  /* 0xffffffff00027802 */ /* 0x000fca0000000f00 */
[----:B------:R1:W-:Y:S02]  /*3840*/  STS [UR6+0x110], R2 ;  /* 0x00011002ff007988 */ /* 0x0003e40008000806 */
[----:B-1----:R-:W-:Y:S02]  /*3850*/  MOV R2, 0x3870 ;  /* 0x0000387000027802 */ /* 0x002fe40000000f00 */
[----:B-----5:R-:W-:Y:S05]  /*3860*/  CALL.REL.NOINC `($__internal_1_$__cuda_sm10x_tcgen05_guardrail_trap_phase_invalid_during_alloc) ;  /* 0x000000c000d87944 */ /* 0x020fea0003c00000 */
.L_x_60:
[----:B------:R-:W-:Y:S05]  /*3870*/  WARPSYNC.ALL ;  /* 0x0000000000007948 */ /* 0x000fea0003800000 */
[----:B------:R-:W2:Y:S01]  /*3880*/  S2UR UR4, SR_CgaCtaId ;  /* 0x00000000000479c3 */ /* 0x000ea20000008800 */
[----:B------:R-:W-:Y:S01]  /*3890*/  UMOV UR49, 0x400 ;  /* 0x0000040000317882 */ /* 0x000fe20000000000 */
[----:B------:R-:W-:-:S06]  /*38a0*/  NOP ;  /* 0x0000000000007918 */ /* 0x000fcc0000000000 */
[----:B------:R-:W-:Y:S06]  /*38b0*/  BAR.ARV 0x6, 0xa0 ;  /* 0x0182800000007b1d */ /* 0x000fec0000002000 */
[----:B------:R-:W3:Y:S01]  /*38c0*/  LDCU UR7, c[0x0][0x38c] ;  /* 0x00007180ff0777ac */ /* 0x000ee20008000800 */
[----:B------:R-:W-:Y:S01]  /*38d0*/  LOP3.LUT R0, R0, 0xffff, RZ, 0xc0, !PT ;  /* 0x0000ffff00007812 */ /* 0x000fe200078ec0ff */
[----:B------:R-:W-:Y:S02]  /*38e0*/  HFMA2 R10, -RZ, RZ, 0, 0 ;  /* 0x00000000ff0a7431 */ /* 0x000fe400000001ff */
[----:B------:R-:W-:Y:S01]  /*38f0*/  IMAD.MOV.U32 R11, RZ, RZ, 0x1 ;  /* 0x00000001ff0b7424 */ /* 0x000fe200078e00ff */
[----:B------:R-:W-:Y:S01]  /*3900*/  UMOV UR5, URZ ;  /* 0x000000ff00057c82 */ /* 0x000fe20008000000 */
[----:B------:R-:W-:Y:S01]  /*3910*/  R2UR UR51, R0 ;  /* 0x00000000003372ca */ /* 0x000fe200000e0000 */
[----:B------:R-:W-:Y:S01]  /*3920*/  IMAD.U32 R19, RZ, RZ, UR5 ;  /* 0x00000005ff137e24 */ /* 0x000fe2000f8e00ff */
[----:B------:R-:W-:Y:S01]  /*3930*/  CS2R R8, SRZ ;  /* 0x0000000000087805 */ /* 0x000fe2000001ff00 */
[----:B------:R-:W-:Y:S01]  /*3940*/  UMOV UR46, URZ ;  /* 0x000000ff002e7c82 */ /* 0x000fe20008000000 */
[----:B------:R-:W-:Y:S01]  /*3950*/  UMOV UR60, URZ ;  /* 0x000000ff003c7c82 */ /* 0x000fe20008000000 */
[----:B--2---:R-:W-:Y:S01]  /*3960*/  ULEA UR49, UR4, UR49, 0x18 ;  /* 0x0000003104317291 */ /* 0x004fe2000f8ec0ff */
[----:B------:R-:W2:Y:S03]  /*3970*/  LDCU UR4, c[0x0][0x38c] ;  /* 0x00007180ff0477ac */ /* 0x000ea60008000800 */
[----:B------:R-:W-:-:S02]  /*3980*/  UIADD3 UR6, UPT, UPT, UR49, 0x4300, URZ ;  /* 0x0000430031067890 */ /* 0x000fc4000fffe0ff */
[----:B---3--:R-:W-:-:S03]  /*3990*/  UIADD3 UR7, UPT, UPT, UR7, 0xff, URZ ;  /* 0x000000ff07077890 */ /* 0x008fc6000fffe0ff */
[----:B-1----:R-:W1:Y:S01]  /*39a0*/  LDS R2, [UR49+0x110] ;  /* 0x00011031ff027984 */ /* 0x002e620008000800 */
[----:B------:R-:W-:Y:S02]  /*39b0*/  UIADD3 UR5, UPT, UPT, UR49, 0x1c300, URZ ;  /* 0x0001c30031057890 */ /* 0x000fe4000fffe0ff */
[----:B------:R-:W-:Y:S02]  /*39c0*/  UIADD3 UR8, UPT, UPT, UR49, 0x34300, URZ ;  /* 0x0003430031087890 */ /* 0x000fe4000fffe0ff */
[----:B------:R-:W-:Y:S02]  /*39d0*/  UIADD3 UR10, UPT, UPT, UR49, 0x34f00, URZ ;  /* 0x00034f00310a7890 */ /* 0x000fe4000fffe0ff */
[----:B------:R-:W-:Y:S02]  /*39e0*/  USHF.R.U32.HI UR9, URZ, 0x4, UR6 ;  /* 0x00000004ff097899 */ /* 0x000fe40008011606 */
[----:B------:R-:W-:Y:S02]  /*39f0*/  USHF.R.U32.HI UR6, URZ, 0x4, UR5 ;  /* 0x00000004ff067899 */ /* 0x000fe40008011605 */
[----:B--2---:R-:W-:-:S02]  /*3a00*/  UISETP.GE.AND UP3, UPT, UR4, 0x1, UPT ;  /* 0x000000010400788c */ /* 0x004fc4000bf66270 */
[----:B------:R-:W-:Y:S02]  /*3a10*/  USHF.R.S32.HI UR4, URZ, 0x1f, UR7 ;  /* 0x0000001fff047899 */ /* 0x000fe40008011407 */
[----:B------:R-:W-:Y:S02]  /*3a20*/  USHF.R.U32.HI UR5, URZ, 0x4, UR8 ;  /* 0x00000004ff057899 */ /* 0x000fe40008011608 */
[----:B------:R-:W-:Y:S02]  /*3a30*/  ULEA.HI UR7, UR4, UR7, URZ, 0x8 ;  /* 0x0000000704077291 */ /* 0x000fe4000f8f40ff */
[----:B------:R-:W-:Y:S02]  /*3a40*/  USHF.R.U32.HI UR4, URZ, 0x4, UR10 ;  /* 0x00000004ff047899 */ /* 0x000fe4000801160a */
[----:B------:R-:W-:Y:S02]  /*3a50*/  ULOP3.LUT UR9, UR9, 0x3fff, URZ, 0xc0, !UPT ;  /* 0x00003fff09097892 */ /* 0x000fe4000f8ec0ff */
[----:B------:R-:W-:-:S02]  /*3a60*/  ULOP3.LUT UR6, UR6, 0x3fff, URZ, 0xc0, !UPT ;  /* 0x00003fff06067892 */ /* 0x000fc4000f8ec0ff */
[----:B------:R-:W-:Y:S02]  /*3a70*/  ULOP3.LUT UR5, UR5, 0x3fff, URZ, 0xc0, !UPT ;  /* 0x00003fff05057892 */ /* 0x000fe4000f8ec0ff */
[----:B------:R-:W-:Y:S02]  /*3a80*/  ULOP3.LUT UR4, UR4, 0x3fff, URZ, 0xc0, !UPT ;  /* 0x00003fff04047892 */ /* 0x000fe4000f8ec0ff */
[----:B------:R-:W-:Y:S02]  /*3a90*/  USHF.R.S32.HI UR20, URZ, 0x8, UR7 ;  /* 0x00000008ff147899 */ /* 0x000fe40008011407 */
[----:B------:R-:W-:Y:S02]  /*3aa0*/  ULOP3.LUT UR7, UR9, 0x10000, URZ, 0xfc, !UPT ;  /* 0x0001000009077892 */ /* 0x000fe4000f8efcff */
[----:B------:R-:W-:Y:S02]  /*3ab0*/  ULOP3.LUT UR6, UR6, 0x10000, URZ, 0xfc, !UPT ;  /* 0x0001000006067892 */ /* 0x000fe4000f8efcff */
[----:B------:R-:W-:Y:S01]  /*3ac0*/  ULOP3.LUT UR5, UR5, 0x10000, URZ, 0xfc, !UPT ;  /* 0x0001000005057892 */ /* 0x000fe2000f8efcff */
[----:B------:R-:W-:Y:S01]  /*3ad0*/  IMAD.U32 R12, RZ, RZ, UR20 ;  /* 0x00000014ff0c7e24 */ /* 0x000fe2000f8e00ff */
[----:B------:R-:W-:Y:S01]  /*3ae0*/  ULOP3.LUT UR4, UR4, 0x10000, URZ, 0xfc, !UPT ;  /* 0x0001000004047892 */ /* 0x000fe2000f8efcff */
[----:B------:R-:W-:Y:S01]  /*3af0*/  MOV R15, UR7 ;  /* 0x00000007000f7c02 */ /* 0x000fe20008000f00 */
[----:B------:R-:W-:Y:S01]  /*3b00*/  UISETP.LT.AND UP0, UPT, UR20, 0x1, UPT ;  /* 0x000000011400788c */ /* 0x000fe2000bf01270 */
[----:B-1----:R-:W-:Y:S01]  /*3b10*/  R2UR UR45, R2 ;  /* 0x00000000022d72ca */ /* 0x002fe200000e0000 */
[----:B------:R-:W-:Y:S01]  /*3b20*/  IMAD.U32 R16, RZ, RZ, UR6 ;  /* 0x00000006ff107e24 */ /* 0x000fe2000f8e00ff */
[----:B------:R-:W-:Y:S01]  /*3b30*/  MOV R17, UR5 ;  /* 0x0000000500117c02 */ /* 0x000fe20008000f00 */
[----:B------:R-:W-:Y:S01]  /*3b40*/  IMAD.U32 R18, RZ, RZ, UR4 ;  /* 0x00000004ff127e24 */ /* 0x000fe2000f8e00ff */
[----:B------:R-:W-:Y:S01]  /*3b50*/  USEL UR20, UR20, 0x1, !UP0 ;  /* 0x0000000114147887 */ /* 0x000fe2000c000000 */
[----:B------:R-:W-:Y:S01]  /*3b60*/  UMOV UR58, URZ ;  /* 0x000000ff003a7c82 */ /* 0x000fe20008000000 */
[----:B------:R-:W-:-:S07]  /*3b70*/  UMOV UR52, URZ ;  /* 0x000000ff00347c82 */ /* 0x000fce0008000000 */
[----:B------:R-:W-:Y:S02]  /*3b80*/  UIADD3 UR11, UPT, UPT, UR45, 0x108, URZ ;  /* 0x000001082d0b7890 */ /* 0x000fe4000fffe0ff */
[----:B------:R-:W-:Y:S02]  /*3b90*/  UIADD3 UR16, UPT, UPT, UR45, 0x40000100, URZ ;  /* 0x400001002d107890 */ /* 0x000fe4000fffe0ff */
[----:B------:R-:W-:Y:S02]  /*3ba0*/  UIADD3 UR12, UPT, UPT, UR45, 0x100, URZ ;  /* 0x000001002d0c7890 */ /* 0x000fe4000fffe0ff */
[----:B------:R-:W-:Y:S01]  /*3bb0*/  UIADD3 UR13, UPT, UPT, UR45, 0x10c, URZ ;  /* 0x0000010c2d0d7890 */ /* 0x000fe2000fffe0ff */
[----:B------:R-:W-:Y:S01]  /*3bc0*/  IMAD.U32 R24, RZ, RZ, UR11 ;  /* 0x0000000bff187e24 */ /* 0x000fe2000f8e00ff */
[----:B------:R-:W-:Y:S01]  /*3bd0*/  UIADD3 UR15, UPT, UPT, UR45, 0x40000108, URZ ;  /* 0x400001082d0f7890 */ /* 0x000fe2000fffe0ff */
[----:B------:R-:W-:Y:S01]  /*3be0*/  MOV R21, UR16 ;  /* 0x0000001000157c02 */ /* 0x000fe20008000f00 */
[----:B------:R-:W-:Y:S01]  /*3bf0*/  UIADD3 UR14, UPT, UPT, UR45, 0x104, URZ ;  /* 0x000001042d0e7890 */ /* 0x000fe2000fffe0ff */
[----:B------:R-:W-:Y:S01]  /*3c00*/  MOV R25, UR12 ;  /* 0x0000000c00197c02 */ /* 0x000fe20008000f00 */
[----:B------:R-:W-:Y:S01]  /*3c10*/  UIADD3 UR77, UPT, UPT, UR45, -0x7ffffef8, URZ ;  /* 0x800001082d4d7890 */ /* 0x000fe2000fffe0ff */
[----:B------:R-:W-:Y:S01]  /*3c20*/  IMAD.U32 R22, RZ, RZ, UR13 ;  /* 0x0000000dff167e24 */ /* 0x000fe2000f8e00ff */
[----:B------:R-:W-:Y:S01]  /*3c30*/  UIADD3 UR74, UPT, UPT, UR45, -0x3fffff00, URZ ;  /* 0xc00001002d4a7890 */ /* 0x000fe2000fffe0ff */
[----:B------:R-:W-:Y:S01]  /*3c40*/  IMAD.U32 R20, RZ, RZ, UR15 ;  /* 0x0000000fff147e24 */ /* 0x000fe2000f8e00ff */
[----:B------:R-:W-:Y:S01]  /*3c50*/  UIADD3 UR75, UPT, UPT, UR45, -0x3ffffef8, URZ ;  /* 0xc00001082d4b7890 */ /* 0x000fe2000fffe0ff */
[----:B------:R-:W-:Y:S01]  /*3c60*/  MOV R23, UR14 ;  /* 0x0000000e00177c02 */ /* 0x000fe20008000f00 */
[----:B------:R-:W-:-:S02]  /*3c70*/  UIADD3 UR73, UPT, UPT, UR45, 0x4000010c, URZ ;  /* 0x4000010c2d497890 */ /* 0x000fc4000fffe0ff */
[----:B------:R-:W-:Y:S02]  /*3c80*/  UIADD3 UR70, UPT, UPT, UR45, -0x7ffffefc, URZ ;  /* 0x800001042d467890 */ /* 0x000fe4000fffe0ff */
[----:B------:R-:W-:Y:S02]  /*3c90*/  UIADD3 UR76, UPT, UPT, UR45, -0x7fffff00, URZ ;  /* 0x800001002d4c7890 */ /* 0x000fe4000fffe0ff */
[----:B------:R-:W-:Y:S02]  /*3ca0*/  UIADD3 UR72, UPT, UPT, UR45, 0x40000104, URZ ;  /* 0x400001042d487890 */ /* 0x000fe4000fffe0ff */
[----:B------:R-:W-:Y:S02]  /*3cb0*/  UIADD3 UR71, UPT, UPT, UR45, -0x7ffffef4, URZ ;  /* 0x8000010c2d477890 */ /* 0x000fe4000fffe0ff */
[----:B------:R-:W-:Y:S02]  /*3cc0*/  UIADD3 UR68, UPT, UPT, UR45, -0x3ffffefc, URZ ;  /* 0xc00001042d447890 */ /* 0x000fe4000fffe0ff */
[----:B------:R-:W-:-:S02]  /*3cd0*/  UIADD3 UR69, UPT, UPT, UR45, -0x3ffffef4, URZ ;  /* 0xc000010c2d457890 */ /* 0x000fc4000fffe0ff */
[----:B------:R-:W-:Y:S02]  /*3ce0*/  USHF.R.U32.HI UR11, URZ, 0x1a, UR11 ;  /* 0x0000001aff0b7899 */ /* 0x000fe4000801160b */
[----:B------:R-:W-:Y:S02]  /*3cf0*/  USHF.R.U32.HI UR10, URZ, 0x11, UR16 ;  /* 0x00000011ff0a7899 */ /* 0x000fe40008011610 */
[----:B------:R-:W-:Y:S02]  /*3d00*/  USHF.R.U32.HI UR9, URZ, 0x1a, UR15 ;  /* 0x0000001aff097899 */ /* 0x000fe4000801160f */
[----:B------:R-:W-:Y:S02]  /*3d10*/  USHF.R.U32.HI UR7, URZ, 0x1a, UR77 ;  /* 0x0000001aff077899 */ /* 0x000fe4000801164d */
[----:B------:R-:W-:Y:S02]  /*3d20*/  USHF.R.U32.HI UR6, URZ, 0x11, UR74 ;  /* 0x00000011ff067899 */ /* 0x000fe4000801164a */
[----:B------:R-:W-:-:S02]  /*3d30*/  USHF.R.U32.HI UR5, URZ, 0x1a, UR75 ;  /* 0x0000001aff057899 */ /* 0x000fc4000801164b */
        /* <DEDUP_REMOVED lines=10> */
[----:B------:R-:W-:Y:S02]  /*3de0*/  ULOP3.LUT UR66, UR11, 0x30, URZ, 0xc0, !UPT ;  /* 0x000000300b427892 */ /* 0x000fe4000f8ec0ff */
[----:B------:R-:W-:-:S02]  /*3df0*/  ULOP3.LUT UR65, UR10, 0x6000, URZ, 0xc0, !UPT ;  /* 0x000060000a417892 */ /* 0x000fc4000f8ec0ff */
[----:B------:R-:W-:Y:S02]  /*3e00*/  ULOP3.LUT UR64, UR9, 0x30, URZ, 0xc0, !UPT ;  /* 0x0000003009407892 */ /* 0x000fe4000f8ec0ff */
[----:B------:R-:W-:Y:S02]  /*3e10*/  ULOP3.LUT UR62, UR7, 0x30, URZ, 0xc0, !UPT ;  /* 0x00000030073e7892 */ /* 0x000fe4000f8ec0ff */
[----:B------:R-:W-:Y:S02]  /*3e20*/  ULOP3.LUT UR11, UR6, 0x6000, URZ, 0xc0, !UPT ;  /* 0x00006000060b7892 */ /* 0x000fe4000f8ec0ff */
[----:B------:R-:W-:Y:S02]  /*3e30*/  ULOP3.LUT UR10, UR5, 0x30, URZ, 0xc0, !UPT ;  /* 0x00000030050a7892 */ /* 0x000fe4000f8ec0ff */
        /* <DEDUP_REMOVED lines=8> */
[----:B------:R-:W-:Y:S02]  /*3ec0*/  UIADD3 UR13, UPT, UPT, -UR20, URZ, URZ ;  /* 0x000000ff140d7290 */ /* 0x000fe4000fffe1ff */
[----:B------:R-:W-:Y:S02]  /*3ed0*/  ULOP3.LUT UR8, UR18, 0x6000, URZ, 0xc0, !UPT ;  /* 0x0000600012087892 */ /* 0x000fe4000f8ec0ff */
[----:B------:R-:W-:Y:S02]  /*3ee0*/  ULOP3.LUT UR7, UR19, 0x30, URZ, 0xc0, !UPT ;  /* 0x0000003013077892 */ /* 0x000fe4000f8ec0ff */
[----:B------:R-:W-:Y:S01]  /*3ef0*/  ULOP3.LUT UR66, UR66, 0x480, URZ, 0xfc, !UPT ;  /* 0x0000048042427892 */ /* 0x000fe2000f8efcff */
[----:B------:R-:W-:Y:S01]  /*3f00*/  MOV R14, UR13 ;  /* 0x0000000d000e7c02 */ /* 0x000fe20008000f00 */
        /* <DEDUP_REMOVED lines=15> */
[----:B------:R-:W-:Y:S02]  /*4000*/  UPRMT UR67, UR66, 0x5410, UR67 ;  /* 0x0000541042437896 */ /* 0x000fe40008000043 */
[----:B------:R-:W-:Y:S02]  /*4010*/  UPRMT UR65, UR64, 0x5410, UR65 ;  /* 0x0000541040417896 */ /* 0x000fe40008000041 */
[----:B------:R-:W-:Y:S02]  /*4020*/  UPRMT UR63, UR62, 0x5410, UR12 ;  /* 0x000054103e3f7896 */ /* 0x000fe4000800000c */
[----:B------:R-:W-:Y:S02]  /*4030*/  UPRMT UR57, UR56, 0x5410, UR4 ;  /* 0x0000541038397896 */ /* 0x000fe40008000004 */
[----:B------:R-:W-:-:S02]  /*4040*/  UPRMT UR55, UR9, 0x5410, UR54 ;  /* 0x0000541009377896 */ /* 0x000fc40008000036 */
[----:B------:R-:W-:Y:S02]  /*4050*/  UPRMT UR61, UR10, 0x5410, UR11 ;  /* 0x000054100a3d7896 */ /* 0x000fe4000800000b */
[----:B------:R-:W-:Y:S02]  /*4060*/  UPRMT UR59, UR5, 0x5410, UR6 ;  /* 0x00005410053b7896 */ /* 0x000fe40008000006 */
[----:B------:R-:W-:Y:S01]  /*4070*/  UPRMT UR53, UR7, 0x5410, UR8 ;  /* 0x0000541007357896 */ /* 0x000fe20008000008 */
[----:B------:R-:W-:Y:S01]  /*4080*/  UMOV UR66, URZ ;  /* 0x000000ff00427c82 */ /* 0x000fe20008000000 */
[----:B------:R-:W-:Y:S01]  /*4090*/  UMOV UR64, URZ ;  /* 0x000000ff00407c82 */ /* 0x000fe20008000000 */
[----:B------:R-:W-:Y:S01]  /*40a0*/  UMOV UR62, URZ ;  /* 0x000000ff003e7c82 */ /* 0x000fe20008000000 */
[----:B------:R-:W-:Y:S01]  /*40b0*/  UMOV UR56, URZ ;  /* 0x000000ff00387c82 */ /* 0x000fe20008000000 */
[----:B------:R-:W-:-:S07]  /*40c0*/  UMOV UR54, URZ ;  /* 0x000000ff00367c82 */ /* 0x000fce0008000000 */
.L_x_69:
[----:B------:R-:W-:Y:S02]  /*40d0*/  LEA R0, R10, UR49, 0x3 ;  /* 0x000000310a007c11 */ /* 0x000fe4000f8e18ff */
[----:B------:R-:W-:Y:S02]  /*40e0*/  SHF.L.U32 R2, R9, 0x1f, RZ ;  /* 0x0000001f09027819 */ /* 0x000fe400000006ff */
[----:B------:R-:W-:Y:S01]  /*40f0*/  PLOP3.LUT P0, PT, PT, PT, UP3, 0x80, 0x8 ;  /* 0x000000000008781c */ /* 0x000fe20003f0f038 */
[----:B------:R-:W-:Y:S01]  /*4100*/  VIADD R3, R0, 0x90 ;  /* 0x0000009000037836 */ /* 0x000fe20000000000 */
[----:B-1----:R-:W1:Y:S02]  /*4110*/  SYNCS.PHASECHK.TRANS64.TRYWAIT P1, [R0+URZ+0x80], R2 ;  /* 0x00008002000075a7 */ /* 0x002e6400080211ff */
[----:B-1-3--:R-:W-:Y:S09]  /*4120*/  @!P1 BRA `(.L_x_63) ;  /* 0x000000b000249947 */ /* 0x00aff20003800000 */
.L_x_204:
[----:B------:R-:W-:Y:S01]  /*4130*/  LEA R4, R10, UR49, 0x4 ;  /* 0x000000310a047c11 */ /* 0x000fe2000f8e20ff */
[----:B------:R-:W-:Y:S01]  /*4140*/  @UP3 ULEA UR4, UR46, UR49, 0x3 ;  /* 0x000000312e043291 */ /* 0x000fe2000f8e18ff */
[----:B------:R-:W-:Y:S02]  /*4150*/  R2UR UR5, R19 ;  /* 0x00000000130572ca */ /* 0x000fe400000e0000 */
[----:B------:R-:W-:Y:S02]  /*4160*/  PLOP3.LUT P2, PT, PT, PT, PT, 0x80, 0x8 ;  /* 0x000000000008781c */ /* 0x000fe40003f4f070 */
[----:B------:R-:W2:Y:S01]  /*4170*/  LDS.128 R4, [R4+0xf0] ;  /* 0x0000f00004047984 */ /* 0x000ea20000000c00 */
[----:B------:R-:W-:Y:S02]  /*4180*/  PRMT R3, RZ, 0x654, R3 ;  /* 0x00000654ff037816 */ /* 0x000fe40000000003 */
[----:B-1----:R-:W-:Y:S01]  /*4190*/  @P0 SHF.L.U32 R2, R8, 0x1f, RZ ;  /* 0x0000001f08020819 */ /* 0x002fe200000006ff */
[----:B------:R-:W-:Y:S01]  /*41a0*/  @!PT LDS RZ, [RZ] ;  /* 0x00000000fffff984 */ /* 0x000fe20000000800 */
[----:B------:R-:W-:Y:S01]  /*41b0*/  @!PT LDS RZ, [RZ] ;  /* 0x00000000fffff984 */ /* 0x000fe20000000800 */
[----:B------:R-:W-:Y:S01]  /*41c0*/  @!PT LDS RZ, [RZ] ;  /* 0x00000000fffff984 */ /* 0x000fe20000000800 */
[----:B------:R-:W-:Y:S01]  /*41d0*/  @!PT LDS RZ, [RZ] ;  /* 0x00000000fffff984 */ /* 0x000fe20000000800 */
[----:B------:R1:W-:Y:S06]  /*41e0*/  MEMBAR.ALL.CTA ;  /* 0x0000000000007992 */ /* 0x0003ec0000008000 */
[----:B-1----:R-:W1:Y:S01]  /*41f0*/  FENCE.VIEW.ASYNC.S ;  /* 0x00000000000073c6 */ /* 0x002e620000000000 */
[----:B------:R-:W-:Y:S01]  /*4200*/  SHF.L.U32 R0, R11, 0x1f, RZ ;  /* 0x0000001f0b007819 */ /* 0x000fe200000006ff */
[----:B------:R-:W-:-:S02]  /*4210*/  ULEA UR6, UR5, UR49, 0x3 ;  /* 0x0000003105067291 */ /* 0x000fc4000f8e18ff */
[----:B------:R-:W-:-:S04]  /*4220*/  ULEA UR44, UR5, UR45, 0x7 ;  /* 0x0000002d052c7291 */ /* 0x000fc8000f8e38ff */
[----:B------:R-:W-:Y:S01]  /*4230*/  IMAD.U32 R13, RZ, RZ, UR6 ;  /* 0x00000006ff0d7e24 */ /* 0x000fe2000f8e00ff */
[----:B-1----:R1:W-:Y:S01]  /*4240*/  SYNCS.ARRIVE.TRANS64.RED.A1T0 RZ, [R3+URZ], RZ ;  /* 0x000000ff03ff79a7 */ /* 0x0023e200081004ff */
[----:B------:R1:W3:Y:S01]  /*4250*/  @P0 SYNCS.PHASECHK.TRANS64.TRYWAIT P2, [UR4], R2 ;  /* 0x00000002ff0005a7 */ /* 0x0002e20008041104 */
[----:B--2---:R-:W-:Y:S01]  /*4260*/  LOP3.LUT P1, RZ, R6, 0x1, RZ, 0xc0, !PT ;  /* 0x0000000106ff7812 */ /* 0x004fe2000782c0ff */
[----:B------:R-:W2:Y:S02]  /*4270*/  SYNCS.PHASECHK.TRANS64.TRYWAIT P0, [UR6+0xb0], R0 ;  /* 0x0000b000ff0075a7 */ /* 0x000ea40008001106 */
[----:B-123--:R-:W-:Y:S10]  /*4280*/  @!P0 BRA `(.L_x_64) ;  /* 0x000000ac00e08947 */ /* 0x00eff40003800000 */
.L_x_206:
[----:B------:R-:W-:Y:S01]  /*4290*/  IADD3 R10, PT, PT, R10, 0x1, RZ ;  /* 0x000000010a0a7810 */ /* 0x000fe20007ffe0ff */
[----:B------:R-:W-:Y:S06]  /*42a0*/  BRA.U !UP3, `(.L_x_65) ;  /* 0x000000050b707547 */ /* 0x000fec000b800000 */
[----:B------:R-:W-:Y:S01]  /*42b0*/  R2UR UR48, R14 ;  /* 0x000000000e3072ca */ /* 0x000fe200000e0000 */
[----:B------:R-:W-:Y:S01]  /*42c0*/  UMOV UR9, URZ ;  /* 0x000000ff00097c82 */ /* 0x000fe20008000000 */
[----:B------:R-:W-:Y:S01]  /*42d0*/  R2UR UR47, R12 ;  /* 0x000000000c2f72ca */ /* 0x000fe200000e0000 */
[----:B------:R-:W-:-:S14]  /*42e0*/  UMOV UR5, UR46 ;  /* 0x0000002e00057c82 */ /* 0x000fdc0008000000 */
.L_x_68:
[----:B------:R-:W-:Y:S02]  /*42f0*/  UIADD3 UR48, UPT, UPT, UR48, 0x1, URZ ;  /* 0x0000000130307890 */ /* 0x000fe4000fffe0ff */
[----:B------:R-:W-:Y:S02]  /*4300*/  ULEA UR7, UR5, UR49, 0x3 ;  /* 0x0000003105077291 */ /* 0x000fe4000f8e18ff */
[----:B------:R-:W-:Y:S01]  /*4310*/  UISETP.NE.AND UP0, UPT, UR48, URZ, UPT ;  /* 0x000000ff3000728c */ /* 0x000fe2000bf05270 */
[----:B--23--:R-:W-:Y:S10]  /*4320*/  @P2 BRA `(.L_x_66) ;  /* 0x00000000000c2947 */ /* 0x00cff40003800000 */
[----:B-1----:R-:W-:Y:S04]  /*4330*/  SHF.L.U32 R2, R8, 0x1f, RZ ;  /* 0x0000001f08027819 */ /* 0x002fe800000006ff */
[----:B------:R-:W1:Y:S02]  /*4340*/  SYNCS.PHASECHK.TRANS64.TRYWAIT P0, [UR7], R2 ;  /* 0x00000002ff0075a7 */ /* 0x000e640008001107 */
[----:B-1----:R-:W-:Y:S05]  /*4350*/  @!P0 BRA `(.L_x_67) ;  /* 0x000000ac00c88947 */ /* 0x002fea0003800000 */
.L_x_66:
[----:B------:R-:W-:Y:S01]  /*4360*/  UISETP.NE.AND UP1, UPT, UR47, 0x1, UPT ;  /* 0x000000012f00788c */ /* 0x000fe2000bf25270 */
[----:B------:R-:W-:Y:S01]  /*4370*/  PLOP3.LUT P2, PT, PT, PT, PT, 0x80, 0x8 ;  /* 0x000000000008781c */ /* 0x000fe20003f4f070 */
[----:B------:R-:W-:Y:S01]  /*4380*/  UIADD3 UR4, UPT, UPT, UR5, 0x1, URZ ;  /* 0x0000000105047890 */ /* 0x000fe2000fffe0ff */
[----:B------:R-:W-:Y:S01]  /*4390*/  R2UR UR10, R17 ;  /* 0x00000000110a72ca */ /* 0x000fe200000e0000 */
[----:B------:R-:W-:Y:S01]  /*43a0*/  UIADD3 UR50, UPT, UPT, UR7, 0x18, URZ ;  /* 0x0000001807327890 */ /* 0x000fe2000fffe0ff */
[----:B------:R-:W-:Y:S01]  /*43b0*/  R2UR UR8, R18 ;  /* 0x00000000120872ca */ /* 0x000fe200000e0000 */
[----:B------:R-:W-:Y:S01]  /*43c0*/  UISETP.NE.AND UP2, UPT, UR4, 0x3, UPT ;  /* 0x000000030400788c */ /* 0x000fe2000bf45270 */
[----:B------:R-:W-:Y:S01]  /*43d0*/  PLOP3.LUT P0, PT, PT, PT, UP1, 0x80, 0x8 ;  /* 0x000000000008781c */ /* 0x000fe20003f0f018 */
[----:B------:R-:W-:Y:S01]  /*43e0*/  UIADD3 UR47, UPT, UPT, UR47, -0x1, URZ ;  /* 0xffffffff2f2f7890 */ /* 0x000fe2000fffe0ff */
[----:B------:R-:W-:Y:S01]  /*43f0*/  R2UR UR14, R16 ;  /* 0x00000000100e72ca */ /* 0x000fe200000e0000 */
[----:B------:R-:W-:Y:S01]  /*4400*/  USEL UR6, URZ, 0x1, UP2 ;  /* 0x00000001ff067887 */ /* 0x000fe20009000000 */
[----:B------:R-:W-:Y:S01]  /*4410*/  R2UR UR12, R15 ;  /* 0x000000000f0c72ca */ /* 0x000fe200000e0000 */
[----:B------:R-:W-:Y:S01]  /*4420*/  USEL UR46, UR4, URZ, UP2 ;  /* 0x000000ff042e7287 */ /* 0x000fe20009000000 */
[----:B------:R-:W-:Y:S01]  /*4430*/  UMOV UR11, 0x4008 ;  /* 0x00004008000b7882 */ /* 0x000fe20000000000 */
[----:B------:R-:W-:Y:S02]  /*4440*/  UMOV UR43, 0x4008 ;  /* 0x00004008002b7882 */ /* 0x000fe40000000000 */
[----:B------:R-:W-:Y:S01]  /*4450*/  @UP1 ULEA UR4, UR46, UR49, 0x3 ;  /* 0x000000312e041291 */ /* 0x000fe2000f8e18ff */
[----:B------:R-:W-:Y:S01]  /*4460*/  LOP3.LUT R8, R8, UR6, RZ, 0x3c, !PT ;  /* 0x0000000608087c12 */ /* 0x000fe2000f8e3cff */
[----:B------:R-:W-:Y:S02]  /*4470*/  ULEA UR10, UR5, UR10, 0x6 ;  /* 0x0000000a050a7291 */ /* 0x000fe4000f8e30ff */
[----:B------:R-:W-:Y:S01]  /*4480*/  ULEA UR8, UR5, UR8, 0x6 ;  /* 0x0000000805087291 */ /* 0x000fe2000f8e30ff */
[----:B-1----:R-:W-:Y:S01]  /*4490*/  @P0 SHF.L.U32 R0, R8, 0x1f, RZ ;  /* 0x0000001f08000819 */ /* 0x002fe200000006ff */
[----:B------:R-:W-:Y:S02]  /*44a0*/  UIADD3 UR42, UPT, UPT, UR10, 0x20, URZ ;  /* 0x000000200a2a7890 */ /* 0x000fe4000fffe0ff */
[----:B------:R-:W-:Y:S01]  /*44b0*/  UISETP.NE.U32.AND UP1, UPT, UR9, URZ, UPT ;  /* 0x000000ff0900728c */ /* 0x000fe2000bf25070 */
[----:B------:R2:W3:Y:S01]  /*44c0*/  @P0 SYNCS.PHASECHK.TRANS64.TRYWAIT P2, [UR4], R0 ;  /* 0x00000000ff0005a7 */ /* 0x0004e20008041104 */
[----:B------:R-:W-:Y:S01]  /*44d0*/  UIADD3 UR40, UPT, UPT, UR8, 0x20, URZ ;  /* 0x0000002008287890 */ /* 0x000fe2000fffe0ff */
[----:B------:R1:W-:Y:S01]  /*44e0*/  UTCCP.T.S.4x32dp128bit tmem[UR45+0x100], gdesc[UR10] ;  /* 0x0001000a2d0079e7 */ /* 0x0003e20009100000 */
[----:B------:R-:W-:Y:S02]  /*44f0*/  ULEA UR6, UR5, UR14, 0xb ;  /* 0x0000000e05067291 */ /* 0x000fe4000f8e58ff */
[----:B------:R-:W-:Y:S01]  /*4500*/  ULEA UR4, UR5, UR12, 0xb ;  /* 0x0000000c05047291 */ /* 0x000fe2000f8e58ff */
[----:B------:R4:W-:Y:S01]  /*4510*/  UTCCP.T.S.4x32dp128bit tmem[UR45+0x104], gdesc[UR42] ;  /* 0x0001042a2d0079e7 */ /* 0x0009e20009100000 */
[----:B------:R-:W-:Y:S02]  /*4520*/  UIADD3 UR38, UPT, UPT, UR6, 0x2, URZ ;  /* 0x0000000206267890 */ /* 0x000fe4000fffe0ff */
        /* <DEDUP_REMOVED lines=8> */
[----:B------:R-:W-:Y:S01]  /*45b0*/  UIADD3 UR20, UPT, UPT, UR4, 0x402, URZ ;  /* 0x0000040204147890 */ /* 0x000fe2000fffe0ff */
[----:B-1----:R-:W-:Y:S01]  /*45c0*/  R2UR UR10, R23 ;  /* 0x00000000170a72ca */ /* 0x002fe200000e0000 */
[----:B------:R-:W-:Y:S01]  /*45d0*/  UIADD3 UR18, UPT, UPT, UR6, 0x404, URZ ;  /* 0x0000040406127890 */ /* 0x000fe2000fffe0ff */
[----:B------:R-:W-:Y:S01]  /*45e0*/  R2UR UR11, R22 ;  /* 0x00000000160b72ca */ /* 0x000fe200000e0000 */
[----:B------:R-:W-:Y:S01]  /*45f0*/  UIADD3 UR16, UPT, UPT, UR4, 0x404, URZ ;  /* 0x0000040404107890 */ /* 0x000fe2000fffe0ff */
[----:B----4-:R-:W-:Y:S01]  /*4600*/  R2UR UR42, R21 ;  /* 0x00000000152a72ca */ /* 0x010fe200000e0000 */
[----:B------:R-:W-:Y:S01]  /*4610*/  UIADD3 UR14, UPT, UPT, UR6, 0x406, URZ ;  /* 0x00000406060e7890 */ /* 0x000fe2000fffe0ff */
[----:B------:R-:W-:Y:S01]  /*4620*/  R2UR UR43, R20 ;  /* 0x00000000142b72ca */ /* 0x000fe200000e0000 */
[----:B------:R-:W-:Y:S01]  /*4630*/  UIADD3 UR12, UPT, UPT, UR4, 0x406, URZ ;  /* 0x00000406040c7890 */ /* 0x000fe2000fffe0ff */
[----:B------:R-:W-:Y:S01]  /*4640*/  UMOV UR9, 0x4008 ;  /* 0x0000400800097882 */ /* 0x000fe20000000000 */
[----:B------:R-:W-:Y:S01]  /*4650*/  UMOV UR41, 0x4008 ;  /* 0x0000400800297882 */ /* 0x000fe20000000000 */
[----:B------:R1:W-:Y:S01]  /*4660*/  UTCCP.T.S.4x32dp128bit tmem[UR45+0x108], gdesc[UR8] ;  /* 0x000108082d0079e7 */ /* 0x0003e20009100000 */
[----:B------:R-:W-:Y:S01]  /*4670*/  UTCCP.T.S.4x32dp128bit tmem[UR45+0x10c], gdesc[UR40] ;  /* 0x00010c282d0079e7 */ /* 0x000fe20009100000 */
[----:B------:R-:W-:Y:S01]  /*4680*/  UMOV UR7, 0x40004040 ;  /* 0x4000404000077882 */ /* 0x000fe20000000000 */
        /* <DEDUP_REMOVED lines=15> */
[----:B-1----:R-:W-:Y:S02]  /*4780*/  R2UR UR8, R25 ;  /* 0x00000000190872ca */ /* 0x002fe400000e0000 */
[----:B------:R-:W-:Y:S11]  /*4790*/  R2UR UR9, R24 ;  /* 0x00000000180972ca */ /* 0x000ff600000e0000 */
[----:B------:R-:W-:Y:S02]  /*47a0*/  @!UPT UIADD3 URZ, UPT, UPT, URZ, URZ, URZ ;  /* 0x000000fffffff290 */ /* 0x000fe4000fffe0ff */
[----:B------:R1:W-:Y:S01]  /*47b0*/  UTCQMMA gdesc[UR4], gdesc[UR6], tmem[UR44], tmem[UR66], idesc[UR67], tmem[UR8], UP1 ;  /* 0x0008420604007dea */ /* 0x0003e2000880032c */
[----:B------:R2:W-:Y:S01]  /*47c0*/  UTCQMMA gdesc[UR36], gdesc[UR38], tmem[UR44], tmem[UR64], idesc[UR65], tmem[UR42], UPT ;  /* 0x002a402624007dea */ /* 0x0005e2000b80032c */
[----:B------:R2:W-:Y:S01]  /*47d0*/  UTCQMMA gdesc[UR32], gdesc[UR34], tmem[UR44], tmem[UR62], idesc[UR63], tmem[UR76], UPT ;  /* 0x004c3e2220007dea */ /* 0x0005e2000b80032c */
[----:B------:R2:W-:Y:S01]  /*47e0*/  UTCQMMA gdesc[UR28], gdesc[UR30], tmem[UR44], tmem[UR60], idesc[UR61], tmem[UR74], UPT ;  /* 0x004a3c1e1c007dea */ /* 0x0005e2000b80032c */
[----:B------:R2:W-:Y:S01]  /*47f0*/  UTCQMMA gdesc[UR24], gdesc[UR26], tmem[UR44], tmem[UR58], idesc[UR59], tmem[UR10], UPT ;  /* 0x000a3a1a18007dea */ /* 0x0005e2000b80032c */
[----:B------:R2:W-:Y:S01]  /*4800*/  UTCQMMA gdesc[UR20], gdesc[UR22], tmem[UR44], tmem[UR56], idesc[UR57], tmem[UR72], UPT ;  /* 0x0048381614007dea */ /* 0x0005e2000b80032c */
[----:B------:R2:W-:Y:S01]  /*4810*/  UTCQMMA gdesc[UR16], gdesc[UR18], tmem[UR44], tmem[UR54], idesc[UR55], tmem[UR70], UPT ;  /* 0x0046361210007dea */ /* 0x0005e2000b80032c */
[----:B------:R2:W-:Y:S01]  /*4820*/  UTCQMMA gdesc[UR12], gdesc[UR14], tmem[UR44], tmem[UR52], idesc[UR53], tmem[UR68], UPT ;  /* 0x0044340e0c007dea */ /* 0x0005e2000b80032c */
[----:B------:R2:W-:Y:S01]  /*4830*/  UTCBAR.MULTICAST [UR50], URZ, UR51 ;  /* 0x000000ff320073e9 */ /* 0x0005e20008000833 */
[----:B-1----:R-:W-:Y:S01]  /*4840*/  UMOV UR9, 0x1 ;  /* 0x0000000100097882 */ /* 0x002fe20000000000 */
[----:B------:R-:W-:Y:S01]  /*4850*/  UMOV UR5, UR46 ;  /* 0x0000002e00057c82 */ /* 0x000fe20008000000 */
[----:B------:R-:W-:Y:S05]  /*4860*/  BRA.U UP0, `(.L_x_68) ;  /* 0xfffffff900a07547 */ /* 0x000fea000b83ffff */
.L_x_65:
[----:B------:R-:W-:Y:S02]  /*4870*/  R2UR UR4, R19 ;  /* 0x00000000130472ca */ /* 0x000fe400000e0000 */
[----:B------:R-:W-:Y:S02]  /*4880*/  R2UR UR5, R13 ;  /* 0x000000000d0572ca */ /* 0x000fe400000e0000 */
[----:B------:R-:W-:-:S04]  /*4890*/  ISETP.NE.AND P0, PT, R10, 0x2, PT ;  /* 0x000000020a00780c */ /* 0x000fc80003f05270 */
[----:B-12---:R-:W-:Y:S02]  /*48a0*/  SEL R0, RZ, 0x1, P0 ;  /* 0x00000001ff007807 */ /* 0x006fe40000000000 */
[----:B------:R-:W-:Y:S02]  /*48b0*/  SEL R10, R10, RZ, P0 ;  /* 0x000000ff0a0a7207 */ /* 0x000fe40000000000 */
[----:B------:R-:W-:Y:S01]  /*48c0*/  LOP3.LUT R9, R9, R0, RZ, 0x3c, !PT ;  /* 0x0000000009097212 */ /* 0x000fe200078e3cff */
[----:B------:R-:W-:Y:S02]  /*48d0*/  UIADD3 UR4, UPT, UPT, UR4, 0x1, URZ ;  /* 0x0000000104047890 */ /* 0x000fe4000fffe0ff */
[----:B------:R-:W-:Y:S02]  /*48e0*/  UIADD3 UR5, UPT, UPT, UR5, 0xa0, URZ ;  /* 0x000000a005057890 */ /* 0x000fe4000fffe0ff */
[----:B------:R-:W-:-:S04]  /*48f0*/  UISETP.NE.AND UP0, UPT, UR4, 0x2, UPT ;  /* 0x000000020400788c */ /* 0x000fc8000bf05270 */
[----:B------:R-:W-:Y:S02]  /*4900*/  USEL UR6, URZ, 0x1, UP0 ;  /* 0x00000001ff067887 */ /* 0x000fe40008000000 */
[----:B------:R-:W-:Y:S01]  /*4910*/  USEL UR4, UR4, URZ, UP0 ;  /* 0x000000ff04047287 */ /* 0x000fe20008000000 */
[----:B------:R1:W-:Y:S03]  /*4920*/  UTCBAR [UR5], URZ ;  /* 0x000000ff050073e9 */ /* 0x0003e600080000ff */
[----:B------:R-:W-:Y:S02]  /*4930*/  LOP3.LUT R11, R11, UR6, RZ, 0x3c, !PT ;  /* 0x000000060b0b7c12 */ /* 0x000fe4000f8e3cff */
[----:B------:R-:W-:Y:S01]  /*4940*/  IMAD.U32 R19, RZ, RZ, UR4 ;  /* 0x00000004ff137e24 */ /* 0x000fe2000f8e00ff */
[----:B------:R-:W-:Y:S06]  /*4950*/  @P1 BRA `(.L_x_69) ;  /* 0xfffffff400dc1947 */ /* 0x000fec000383ffff */
[----:B------:R-:W2:Y:S01]  /*4960*/  S2UR UR7, SR_CgaCtaId ;  /* 0x00000000000779c3 */ /* 0x000ea20000008800 */
[----:B-1----:R-:W-:Y:S02]  /*4970*/  R2UR UR5, R19 ;  /* 0x00000000130572ca */ /* 0x002fe400000e0000 */
[----:B------:R-:W-:Y:S01]  /*4980*/  ELECT P0, URZ, PT ;  /* 0x0000000000ff782f */ /* 0x000fe20003800000 */
[----:B------:R-:W-:Y:S01]  /*4990*/  IMAD.MOV.U32 R0, RZ, RZ, 0x1 ;  /* 0x00000001ff007424 */ /* 0x000fe200078e00ff */
[----:B------:R-:W-:Y:S01]  /*49a0*/  UIADD3 UR49, UPT, UPT, UR49, 0xb0, URZ ;  /* 0x000000b031317890 */ /* 0x000fe2000fffe0ff */
[----:B------:R-:W-:Y:S01]  /*49b0*/  SHF.L.U32 R2, R11, 0x1f, RZ ;  /* 0x0000001f0b027819 */ /* 0x000fe200000006ff */
[----:B------:R-:W-:Y:S01]  /*49c0*/  UMOV UR4, 0x40 ;  /* 0x0000004000047882 */ /* 0x000fe20000000000 */
[----:B------:R-:W-:Y:S01]  /*49d0*/  UVIRTCOUNT.DEALLOC.SMPOOL 0x80 ;  /* 0x000000800000784c */ /* 0x000fe20000000000 */
[----:B--2---:R-:W-:-:S05]  /*49e0*/  ULEA UR7, UR7, UR4, 0x18 ;  /* 0x0000000407077291 */ /* 0x004fca000f8ec0ff */
[----:B------:R-:W-:-:S04]  /*49f0*/  ULEA UR4, UR5, UR49, 0x3 ;  /* 0x0000003105047291 */ /* 0x000fc8000f8e18ff */
[----:B------:R1:W-:Y:S05]  /*4a00*/  @P0 STS.U8 [UR7+0x1c], R0 ;  /* 0x00001c00ff000988 */ /* 0x0003ea0008000007 */
[----:B------:R-:W2:Y:S02]  /*4a10*/  SYNCS.PHASECHK.TRANS64.TRYWAIT P0, [UR4], R2 ;  /* 0x00000002ff0075a7 */ /* 0x000ea40008001104 */
[----:B-12---:R-:W-:Y:S05]  /*4a20*/  @!P0 BRA `(.L_x_70) ;  /* 0x000000a8002c8947 */ /* 0x006fea0003800000 */
.L_x_209:
[----:B------:R-:W-:-:S13]  /*4a30*/  R2UR UR4, R19 ;  /* 0x00000000130472ca */ /* 0x000fda00000e0000 */
[----:B------:R-:W-:-:S04]  /*4a40*/  UIADD3 UR4, UPT, UPT, UR4, 0x1, URZ ;  /* 0x0000000104047890 */ /* 0x000fc8000fffe0ff */
[----:B------:R-:W-:-:S04]  /*4a50*/  UISETP.NE.AND UP0, UPT, UR4, 0x2, UPT ;  /* 0x000000020400788c */ /* 0x000fc8000bf05270 */
[----:B------:R-:W-:Y:S02]  /*4a60*/  USEL UR5, URZ, 0x1, UP0 ;  /* 0x00000001ff057887 */ /* 0x000fe40008000000 */
[----:B------:R-:W-:-:S04]  /*4a70*/  USEL UR4, UR4, URZ, UP0 ;  /* 0x000000ff04047287 */ /* 0x000fc80008000000 */
[----:B------:R-:W-:Y:S01]  /*4a80*/  ULEA UR4, UR4, UR49, 0x3 ;  /* 0x0000003104047291 */ /* 0x000fe2000f8e18ff */
[----:B-1----:R-:W-:-:S04]  /*4a90*/  LOP3.LUT R2, R11, UR5, RZ, 0x3c, !PT ;  /* 0x000000050b027c12 */ /* 0x002fc8000f8e3cff */
[----:B------:R-:W-:-:S04]  /*4aa0*/  SHF.L.U32 R2, R2, 0x1f, RZ ;  /* 0x0000001f02027819 */ /* 0x000fc800000006ff */
[----:B------:R-:W1:Y:S02]  /*4ab0*/  SYNCS.PHASECHK.TRANS64.TRYWAIT P0, [UR4], R2 ;  /* 0x00000002ff0075a7 */ /* 0x000e640008001104 */
[----:B-1----:R-:W-:Y:S05]  /*4ac0*/  @!P0 BRA `(.L_x_71) ;  /* 0x000000a8001c8947 */ /* 0x002fea0003800000 */
.L_x_211:
[----:B------:R-:W-:Y:S01]  /*4ad0*/  NOP ;  /* 0x0000000000007918 */ /* 0x000fe20000000000 */
[----:B-1----:R-:W1:Y:S01]  /*4ae0*/  LDS R0, [UR7+0x14] ;  /* 0x00001407ff007984 */ /* 0x002e620008000800 */
[----:B------:R-:W-:Y:S01]  /*4af0*/  ULOP3.LUT UR4, UR45, 0xffff, URZ, 0xc0, !UPT ;  /* 0x0000ffff2d047892 */ /* 0x000fe2000f8ec0ff */
[----:B------:R-:W-:Y:S01]  /*4b00*/  UMOV UR5, 0xffff ;  /* 0x0000ffff00057882 */ /* 0x000fe20000000000 */
[----:B------:R-:W-:Y:S02]  /*4b10*/  UMOV UR6, 0x1 ;  /* 0x0000000100067882 */ /* 0x000fe40000000000 */
[----:B------:R-:W-:-:S04]  /*4b20*/  USHF.R.U32.HI UR4, URZ, 0x5, UR4 ;  /* 0x00000005ff047899 */ /* 0x000fc80008011604 */
[----:B------:R-:W-:Y:S02]  /*4b30*/  USHF.L.U32 UR5, UR5, UR4, URZ ;  /* 0x0000000405057299 */ /* 0x000fe400080006ff */
[----:B------:R-:W-:-:S04]  /*4b40*/  USHF.L.U32 UR4, UR6, UR4, URZ ;  /* 0x0000000406047299 */ /* 0x000fc800080006ff */
[----:B-1----:R-:W-:-:S04]  /*4b50*/  LOP3.LUT R0, R0, UR5, RZ, 0xc0, !PT ;  /* 0x0000000500007c12 */ /* 0x002fc8000f8ec0ff */
[----:B------:R-:W-:-:S13]  /*4b60*/  ISETP.NE.AND P0, PT, R0, UR5, PT ;  /* 0x0000000500007c0c */ /* 0x000fda000bf05270 */
[----:B------:R-:W-:Y:S05]  /*4b70*/  @P0 BRA `(.L_x_72) ;  /* 0x0000000000580947 */ /* 0x000fea0003800000 */
[----:B------:R-:W1:Y:S02]  /*4b80*/  LDS R0, [UR7+0x18] ;  /* 0x00001807ff007984 */ /* 0x000e640008000800 */
[----:B-1----:R-:W-:-:S04]  /*4b90*/  LOP3.LUT R0, R0, UR4, RZ, 0xc0, !PT ;  /* 0x0000000400007c12 */ /* 0x002fc8000f8ec0ff */
[----:B------:R-:W-:-:S13]  /*4ba0*/  ISETP.NE.AND P0, PT, R0, UR4, PT ;  /* 0x0000000400007c0c */ /* 0x000fda000bf05270 */
[----:B------:R-:W-:Y:S05]  /*4bb0*/  @P0 BRA `(.L_x_73) ;  /* 0x00000000003c0947 */ /* 0x000fea0003800000 */
[----:B------:R-:W1:Y:S01]  /*4bc0*/  S2R R2, SR_LANEID ;  /* 0x0000000000027919 */ /* 0x000e620000000000 */
[----:B------:R-:W-:-:S06]  /*4bd0*/  ULOP3.LUT UR5, URZ, UR5, URZ, 0x33, !UPT ;  /* 0x00000005ff057292 */ /* 0x000fcc000f8e33ff */
[----:B------:R-:W-:-:S04]  /*4be0*/  IMAD.U32 R0, RZ, RZ, UR5 ;  /* 0x00000005ff007e24 */ /* 0x000fc8000f8e00ff */
[----:B------:R2:W4:Y:S02]  /*4bf0*/  REDUX UR8, R0 ;  /* 0x00000000000873c4 */ /* 0x0005240000000000 */
[----:B------:R1:W-:Y:S01]  /*4c00*/  UTCATOMSWS.AND URZ, UR5 ;  /* 0x0000000500ff79e3 */ /* 0x0003e20008000000 */
[----:B--2---:R-:W-:Y:S01]  /*4c10*/  LOP3.LUT R0, RZ, UR4, RZ, 0x33, !PT ;  /* 0x00000004ff007c12 */ /* 0x004fe2000f8e33ff */
[----:B------:R-:W-:Y:S02]  /*4c20*/  VOTEU.ANY UR4, UPT, PT ;  /* 0x0000000000047886 */ /* 0x000fe400038e0100 */
[----:B------:R-:W-:Y:S02]  /*4c30*/  UFLO.U32 UR4, UR4 ;  /* 0x00000004000472bd */ /* 0x000fe400080e0000 */
[----:B------:R-:W2:Y:S04]  /*4c40*/  REDUX UR6, R0 ;  /* 0x00000000000673c4 */ /* 0x000ea80000000000 */
[----:B-1----:R-:W-:-:S02]  /*4c50*/  ISETP.EQ.U32.AND P0, PT, R2, UR4, PT ;  /* 0x0000000402007c0c */ /* 0x002fc4000bf02070 */
[----:B----4-:R-:W-:-:S11]  /*4c60*/  MOV R2, UR8 ;  /* 0x0000000800027c02 */ /* 0x010fd60008000f00 */
[----:B------:R1:W-:Y:S01]  /*4c70*/  @P0 ATOMS.AND RZ, [UR7+0x14], R2 ;  /* 0x00001402ffff098c */ /* 0x0003e2000a800007 */
[----:B--2---:R-:W-:-:S05]  /*4c80*/  IMAD.U32 R0, RZ, RZ, UR6 ;  /* 0x00000006ff007e24 */ /* 0x004fca000f8e00ff */
[----:B------:R1:W-:Y:S01]  /*4c90*/  @P0 ATOMS.AND RZ, [UR7+0x18], R0 ;  /* 0x00001800ffff098c */ /* 0x0003e2000a800007 */
[----:B------:R-:W-:Y:S05]  /*4ca0*/  BRA `(.L_x_74) ;  /* 0x0000000000147947 */ /* 0x000fea0003800000 */
.L_x_73:
[----:B------:R-:W-:Y:S02]  /*4cb0*/  MOV R2, 0x4cd0 ;  /* 0x00004cd000027802 */ /* 0x000fe40000000f00 */
[----:B---3-5:R-:W-:Y:S05]  /*4cc0*/  CALL.REL.NOINC `($__internal_0_$__cuda_sm10x_tcgen05_guardrail_trap_col_being_dealloced_not_returned_by_alloc) ;  /* 0x000000ac00b47944 */ /* 0x028fea0003c00000 */
[----:B------:R-:W-:Y:S05]  /*4cd0*/  BRA `(.L_x_74) ;  /* 0x0000000000087947 */ /* 0x000fea0003800000 */
.L_x_72:
[----:B------:R-:W-:Y:S02]  /*4ce0*/  MOV R2, 0x4d00 ;  /* 0x00004d0000027802 */ /* 0x000fe40000000f00 */
[----:B---3-5:R-:W-:Y:S05]  /*4cf0*/  CALL.REL.NOINC `($__internal_2_$__cuda_sm10x_tcgen05_guardrail_trap_unallocated_columns_being_dealloced) ;  /* 0x000000ac00c07944 */ /* 0x028fea0003c00000 */
.L_x_74:
[----:B------:R-:W-:Y:S01]  /*4d00*/  NOP ;  /* 0x0000000000007918 */ /* 0x000fe20000000000 */
[----:B------:R-:W-:Y:S05]  /*4d10*/  EXIT ;  /* 0x000000000000794d */ /* 0x000fea0003800000 */
.L_x_58:
[----:B------:R-:W-:-:S09]  /*4d20*/  UISETP.NE.OR UP6, UPT, UR19, 0x3, !UP6 ;  /* 0x000000031300788c */ /* 0x000fd2000f7c5670 */
[----:B------:R-:W-:Y:S05]  /*4d30*/  BRA.U UP6, `(.L_x_75) ;  /* 0x0000001906447547 */ /* 0x000fea000b800000 */
[----:B------:R-:W1:Y:S01]  /*4d40*/  LDC R0, c[0x0][0xf30] ;  /* 0x0003cc00ff007b82 */ /* 0x000e620000000800 */
[----:B------:R-:W-:Y:S01]  /*4d50*/  UMOV UR4, 0x400 ;  /* 0x0000040000047882 */ /* 0x000fe20000000000 */
[----:B------:R-:W-:Y:S01]  /*4d60*/  CS2R R30, SRZ ;  /* 0x00000000001e7805 */ /* 0x000fe2000001ff00 */
[----:B------:R-:W-:Y:S01]  /*4d70*/  ULEA UR4, UR63, UR4, 0x18 ;  /* 0x000000043f047291 */ /* 0x000fe2000f8ec0ff */
[----:B------:R-:W-:Y:S01]  /*4d80*/  IMAD.MOV.U32 R27, RZ, RZ, 0x1000 ;  /* 0x00001000ff1b7424 */ /* 0x000fe200078e00ff */
[----:B------:R-:W-:Y:S02]  /*4d90*/  UPLOP3.LUT UP0, UPT, UPT, UPT, UPT, 0x40, 0x4 ;  /* 0x000000000004789c */ /* 0x000fe40003f0e870 */
[----:B------:R-:W-:Y:S01]  /*4da0*/  UIADD3 UR49, UPT, UPT, UR4, 0x30, URZ ;  /* 0x0000003004317890 */ /* 0x000fe2000fffe0ff */
[----:B------:R-:W2:Y:S01]  /*4db0*/  LDC R26, c[0x0][0x370] ;  /* 0x0000dc00ff1a7b82 */ /* 0x000ea20000000800 */
[----:B------:R-:W-:Y:S02]  /*4dc0*/  UIADD3 UR41, UPT, UPT, UR4, 0x38, URZ ;  /* 0x0000003804297890 */ /* 0x000fe4000fffe0ff */
[----:B------:R-:W-:-:S02]  /*4dd0*/  UIADD3 UR33, UPT, UPT, UR4, 0x40, URZ ;  /* 0x0000004004217890 */ /* 0x000fc4000fffe0ff */
[----:B------:R-:W-:-:S03]  /*4de0*/  UIADD3 UR25, UPT, UPT, UR4, 0x48, URZ ;  /* 0x0000004804197890 */ /* 0x000fc6000fffe0ff */
[----:B------:R-:W3:Y:S08]  /*4df0*/  LDC R3, c[0x0][0xf0c] ;  /* 0x0003c300ff037b82 */ /* 0x000ef00000000800 */
[----:B------:R-:W4:Y:S01]  /*4e00*/  LDC R24, c[0x0][0xf20] ;  /* 0x0003c800ff187b82 */ /* 0x000f220000000800 */
[----:B-1----:R-:W-:-:S07]  /*4e10*/  ISETP.NE.AND P1, PT, R0, 0x1, PT ;  /* 0x000000010000780c */ /* 0x002fce0003f25270 */
[----:B------:R-:W1:Y:S08]  /*4e20*/  LDC.64 R32, c[0x0][0x348] ;  /* 0x0000d200ff207b82 */ /* 0x000e700000000a00 */
[----:B------:R-:W1:Y:S08]  /*4e30*/  LDC.64 R14, c[0x0][0xc88] ;  /* 0x00032200ff0e7b82 */ /* 0x000e700000000a00 */
[----:B------:R-:W1:Y:S08]  /*4e40*/  LDC.64 R18, c[0x0][0xf10] ;  /* 0x0003c400ff127b82 */ /* 0x000e700000000a00 */
[----:B------:R-:W1:Y:S08]  /*4e50*/  LDC.64 R6, c[0x0][0xf18] ;  /* 0x0003c600ff067b82 */ /* 0x000e700000000a00 */
[----:B------:R-:W1:Y:S08]  /*4e60*/  LDC.64 R4, c[0x0][0xf28] ;  /* 0x0003ca00ff047b82 */ /* 0x000e700000000a00 */
[----:B------:R-:W1:Y:S08]  /*4e70*/  LDC.64 R16, c[0x0][0xc90] ;  /* 0x00032400ff107b82 */ /* 0x000e700000000a00 */
[----:B--234-:R-:W1:Y:S02]  /*4e80*/  LDC R25, c[0x0][0x374] ;  /* 0x0000dd00ff197b82 */ /* 0x01ce640000000800 */
.L_x_90:
[C---:B------:R-:W-:Y:S02]  /*4e90*/  LEA R0, R31.reuse, UR4, 0x3 ;  /* 0x000000041f007c11 */ /* 0x040fe4000f8e18ff */
[----:B------:R-:W-:Y:S02]  /*4ea0*/  SHF.L.U32 R2, R30, 0x1f, RZ ;  /* 0x0000001f1e027819 */ /* 0x000fe400000006ff */
[----:B------:R-:W-:Y:S02]  /*4eb0*/  LEA R20, R31, UR4, 0x4 ;  /* 0x000000041f147c11 */ /* 0x000fe4000f8e20ff */
[----:B------:R-:W2:Y:S02]  /*4ec0*/  SYNCS.PHASECHK.TRANS64.TRYWAIT P0, [R0+URZ+0x80], R2 ;  /* 0x00008002000075a7 */ /* 0x000ea400080011ff */
[----:B--23--:R-:W-:Y:S05]  /*4ed0*/  @!P0 BRA `(.L_x_76) ;  /* 0x000000a400308947 */ /* 0x00cfea0003800000 */
.L_x_212:
[----:B------:R-:W-:Y:S01]  /*4ee0*/  ISETP.GE.AND P0, PT, R43, 0x1, PT ;  /* 0x000000012b00780c */ /* 0x000fe20003f06270 */
[----:B------:R-:W3:Y:S01]  /*4ef0*/  LDS.128 R20, [R20+0xf0] ;  /* 0x0000f00014147984 */ /* 0x000ee20000000c00 */
[----:B-1----:R-:W-:Y:S01]  /*4f00*/  ISETP.NE.U32.AND P5, PT, R16, RZ, PT ;  /* 0x000000ff1000720c */ /* 0x002fe20003fa5070 */
[----:B--2---:R-:W-:Y:S01]  /*4f10*/  VIADD R0, R0, 0x90 ;  /* 0x0000009000007836 */ /* 0x004fe20000000000 */
[----:B------:R-:W-:Y:S01]  /*4f20*/  ISETP.NE.U32.AND P4, PT, R16, RZ, PT ;  /* 0x000000ff1000720c */ /* 0x000fe20003f85070 */
[----:B------:R-:W-:Y:S01]  /*4f30*/  IMAD.MOV.U32 R28, RZ, RZ, 0x1 ;  /* 0x00000001ff1c7424 */ /* 0x000fe200078e00ff */
[C---:B------:R-:W-:Y:S01]  /*4f40*/  ISETP.NE.AND.EX P5, PT, R17.reuse, RZ, PT, P5 ;  /* 0x000000ff1100720c */ /* 0x040fe20003fa5350 */
[----:B------:R-:W-:Y:S01]  /*4f50*/  USHF.L.U32 UR50, UR12, 0x7, URZ ;  /* 0x000000070c327899 */ /* 0x000fe200080006ff */
[----:B------:R-:W-:Y:S01]  /*4f60*/  PRMT R0, RZ, 0x654, R0 ;  /* 0x00000654ff007816 */ /* 0x000fe20000000000 */
[----:B------:R-:W-:Y:S01]  /*4f70*/  @!PT LDS RZ, [RZ] ;  /* 0x00000000fffff984 */ /* 0x000fe20000000800 */
[----:B------:R-:W-:Y:S01]  /*4f80*/  @!PT LDS RZ, [RZ] ;  /* 0x00000000fffff984 */ /* 0x000fe20000000800 */
[----:B------:R-:W-:Y:S01]  /*4f90*/  @!PT LDS RZ, [RZ] ;  /* 0x00000000fffff984 */ /* 0x000fe20000000800 */
[----:B------:R-:W-:Y:S01]  /*4fa0*/  @!PT LDS RZ, [RZ] ;  /* 0x00000000fffff984 */ /* 0x000fe20000000800 */
[----:B------:R1:W-:Y:S06]  /*4fb0*/  MEMBAR.ALL.CTA ;  /* 0x0000000000007992 */ /* 0x0003ec0000008000 */
[----:B-1----:R-:W1:Y:S01]  /*4fc0*/  FENCE.VIEW.ASYNC.S ;  /* 0x00000000000073c6 */ /* 0x002e620000000000 */
[----:B------:R-:W-:Y:S01]  /*4fd0*/  ISETP.NE.AND.EX P4, PT, R17, RZ, PT, P4 ;  /* 0x000000ff1100720c */ /* 0x000fe20003f85340 */
[----:B------:R-:W-:Y:S01]  /*4fe0*/  USHF.L.U32 UR51, UR20, 0x7, URZ ;  /* 0x0000000714337899 */ /* 0x000fe200080006ff */
[----:B------:R-:W-:Y:S01]  /*4ff0*/  SHF.L.U32 R28, R28, 0x1f, RZ ;  /* 0x0000001f1c1c7819 */ /* 0x000fe200000006ff */
[----:B-1----:R1:W-:Y:S01]  /*5000*/  SYNCS.ARRIVE.TRANS64.RED.A1T0 RZ, [R0+URZ], RZ ;  /* 0x000000ff00ff79a7 */ /* 0x0023e200081004ff */
[----:B---3--:R-:W-:Y:S11]  /*5010*/  LOP3.LUT P3, RZ, R22, 0x1, RZ, 0xc0, !PT ;  /* 0x0000000116ff7812 */ /* 0x008ff6000786c0ff */
[----:B------:R-:W-:Y:S02]  /*5020*/  @!UPT UIADD3 URZ, UPT, UPT, URZ, URZ, URZ ;  /* 0x000000fffffff290 */ /* 0x000fe4000fffe0ff */
[----:B------:R-:W-:Y:S02]  /*5030*/  @P3 MOV R11, R20 ;  /* 0x00000014000b3202 */ /* 0x000fe40000000f00 */
[----:B------:R-:W-:Y:S01]  /*5040*/  @P3 LOP3.LUT R10, R21, 0xffff, RZ, 0xc0, !PT ;  /* 0x0000ffff150a3812 */ /* 0x000fe200078ec0ff */
[----:B-1----:R-:W-:Y:S06]  /*5050*/  @!P0 BRA `(.L_x_77) ;  /* 0x0000000000a48947 */ /* 0x002fec0003800000 */
[-C--:B------:R-:W-:Y:S01]  /*5060*/  IMAD.HI.U32 R0, R25, R7.reuse, RZ ;  /* 0x0000000719007227 */ /* 0x080fe200078e00ff */
[----:B------:R-:W-:Y:S02]  /*5070*/  ISETP.NE.AND P0, PT, R6, 0x1, PT ;  /* 0x000000010600780c */ /* 0x000fe40003f05270 */
[----:B------:R-:W-:Y:S01]  /*5080*/  ISETP.NE.AND P2, PT, R43, 0x1, PT ;  /* 0x000000012b00780c */ /* 0x000fe20003f45270 */
[----:B------:R-:W-:Y:S01]  /*5090*/  IMAD.HI.U32 R9, R26, R18, RZ ;  /* 0x000000121a097227 */ /* 0x000fe200078e00ff */
[----:B------:R-:W-:Y:S02]  /*50a0*/  SHF.R.U32.HI R0, RZ, R24, R0 ;  /* 0x00000018ff007219 */ /* 0x000fe40000011600 */
[----:B------:R-:W-:Y:S01]  /*50b0*/  ISETP.NE.AND P6, PT, R3, 0x1, PT ;  /* 0x000000010300780c */ /* 0x000fe20003fc5270 */
[----:B------:R-:W-:Y:S01]  /*50c0*/  IMAD.HI.U32 R13, R10, R7, RZ ;  /* 0x000000070a0d7227 */ /* 0x000fe200078e00ff */
[----:B------:R-:W-:Y:S02]  /*50d0*/  SHF.R.U32.HI R9, RZ, R19, R9 ;  /* 0x00000013ff097219 */ /* 0x000fe40000011609 */
[----:B------:R-:W-:Y:S01]  /*50e0*/  SEL R0, R25, R0, !P0 ;  /* 0x0000000019007207 */ /* 0x000fe20004000000 */
[----:B------:R-:W-:Y:S01]  /*50f0*/  IMAD.HI.U32 R12, R11, R18, RZ ;  /* 0x000000120b0c7227 */ /* 0x000fe200078e00ff */
[----:B------:R-:W-:Y:S03]  /*5100*/  SEL R9, R26, R9, !P6 ;  /* 0x000000091a097207 */ /* 0x000fe60007000000 */
[-C--:B------:R-:W-:Y:S01]  /*5110*/  IMAD.HI.U32 R8, R0, R4.reuse, RZ ;  /* 0x0000000400087227 */ /* 0x080fe200078e00ff */
[----:B------:R-:W-:Y:S03]  /*5120*/  SHF.R.U32.HI R12, RZ, R19, R12 ;  /* 0x00000013ff0c7219 */ /* 0x000fe6000001160c */
[----:B------:R-:W-:Y:S01]  /*5130*/  IMAD.HI.U32 R2, R9, R4, RZ ;  /* 0x0000000409027227 */ /* 0x000fe200078e00ff */
[-C--:B------:R-:W-:Y:S02]  /*5140*/  @P2 SHF.R.U32.HI R0, RZ, R5.reuse, R8 ;  /* 0x00000005ff002219 */ /* 0x080fe40000011608 */
[----:B------:R-:W-:Y:S02]  /*5150*/  SHF.R.U32.HI R8, RZ, R24, R13 ;  /* 0x00000018ff087219 */ /* 0x000fe4000001160d */
[----:B------:R-:W-:Y:S01]  /*5160*/  @P2 SHF.R.U32.HI R9, RZ, R5, R2 ;  /* 0x00000005ff092219 */ /* 0x000fe20000011602 */
[----:B------:R-:W-:Y:S01]  /*5170*/  IMAD R0, R43, R0, RZ ;  /* 0x000000002b007224 */ /* 0x000fe200078e02ff */
[----:B------:R-:W-:Y:S02]  /*5180*/  SEL R8, R10, R8, !P0 ;  /* 0x000000080a087207 */ /* 0x000fe40004000000 */
[----:B------:R-:W-:Y:S01]  /*5190*/  SEL R2, R11, R12, !P6 ;  /* 0x0000000c0b027207 */ /* 0x000fe20007000000 */
[C---:B------:R-:W-:Y:S01]  /*51a0*/  IMAD R12, R43.reuse, R9, RZ ;  /* 0x000000092b0c7224 */ /* 0x040fe200078e02ff */
[C---:B------:R-:W-:Y:S01]  /*51b0*/  ISETP.GE.AND P0, PT, R8.reuse, R0, PT ;  /* 0x000000000800720c */ /* 0x040fe20003f06270 */
[----:B------:R-:W-:Y:S03]  /*51c0*/  IMAD.HI.U32 R0, R8, R4, RZ ;  /* 0x0000000408007227 */ /* 0x000fe600078e00ff */
[----:B------:R-:W-:Y:S02]  /*51d0*/  ISETP.GE.OR P0, PT, R2, R12, P0 ;  /* 0x0000000c0200720c */ /* 0x000fe40000706670 */
[-C--:B------:R-:W-:Y:S04]  /*51e0*/  SHF.R.U32.HI R0, RZ, R5.reuse, R0 ;  /* 0x00000005ff007219 */ /* 0x080fe80000011600 */
[----:B------:R-:W-:Y:S05]  /*51f0*/  SEL R13, R8, R0, !P2 ;  /* 0x00000000080d7207 */ /* 0x000fea0005000000 */
[----:B------:R-:W-:Y:S02]  /*5200*/  IMAD.MOV R12, RZ, RZ, -R13 ;  /* 0x000000ffff0c7224 */ /* 0x000fe400078e0a0d */
[C---:B------:R-:W-:Y:S04]  /*5210*/  @!P0 IMAD.HI.U32 R0, R2.reuse, R4, RZ ;  /* 0x0000000402008227 */ /* 0x040fe800078e00ff */
[----:B------:R-:W-:Y:S01]  /*5220*/  IMAD R12, R43, R12, R8 ;  /* 0x0000000c2b0c7224 */ /* 0x000fe200078e0208 */
[----:B------:R-:W-:Y:S04]  /*5230*/  @!P0 SHF.R.U32.HI R0, RZ, R5, R0 ;  /* 0x00000005ff008219 */ /* 0x000fe80000011600 */
[----:B------:R-:W-:Y:S04]  /*5240*/  @!P0 SEL R0, R2, R0, !P2 ;  /* 0x0000000002008207 */ /* 0x000fe80005000000 */
[----:B------:R-:W-:Y:S01]  /*5250*/  @!P0 IADD3 R13, PT, PT, R13, -R0, RZ ;  /* 0x800000000d0d8210 */ /* 0x000fe20007ffe0ff */
[----:B------:R-:W-:Y:S01]  /*5260*/  @!P0 IMAD R0, R9, R12, R0 ;  /* 0x0000000c09008224 */ /* 0x000fe200078e0200 */
[----:B------:R-:W-:Y:S01]  /*5270*/  IADD3 R9, PT, PT, -R8, RZ, RZ ;  /* 0x000000ff08097210 */ /* 0x000fe20007ffe1ff */
[--C-:B------:R-:W-:Y:S02]  /*5280*/  IMAD.MOV R12, RZ, RZ, -R2.reuse ;  /* 0x000000ffff0c7224 */ /* 0x100fe400078e0a02 */
[----:B------:R-:W-:Y:S02]  /*5290*/  @!P0 IMAD R8, R13, R43, R2 ;  /* 0x0000002b0d088224 */ /* 0x000fe400078e0202 */
[----:B------:R-:W-:Y:S02]  /*52a0*/  @!P0 IMAD.MOV.U32 R2, RZ, RZ, R0 ;  /* 0x000000ffff028224 */ /* 0x000fe400078e0000 */
[----:B------:R-:W-:Y:S02]  /*52b0*/  IMAD R11, R3, R12, R11 ;  /* 0x0000000c030b7224 */ /* 0x000fe400078e020b */
[----:B------:R-:W-:Y:S02]  /*52c0*/  IMAD R10, R6, R9, R10 ;  /* 0x00000009060a7224 */ /* 0x000fe400078e020a */
[----:B------:R-:W-:Y:S02]  /*52d0*/  IMAD R11, R2, R3, R11 ;  /* 0x00000003020b7224 */ /* 0x000fe400078e020b */
[----:B------:R-:W-:Y:S02]  /*52e0*/  IMAD R10, R8, R6, R10 ;  /* 0x00000006080a7224 */ /* 0x000fe400078e020a */
.L_x_77:
[----:B------:R-:W-:Y:S05]  /*52f0*/  BRA.U UP0, `(.L_x_78) ;  /* 0x0000000100107547 */ /* 0x000fea000b800000 */
[----:B------:R-:W-:Y:S04]  /*5300*/  MOV R2, UR58 ;  /* 0x0000003a00027c02 */ /* 0x000fe80008000f00 */
[----:B------:R-:W-:Y:S04]  /*5310*/  SHF.L.U32 R2, R2, 0x1f, RZ ;  /* 0x0000001f02027819 */ /* 0x000fe800000006ff */
[----:B------:R-:W1:Y:S02]  /*5320*/  SYNCS.PHASECHK.TRANS64.TRYWAIT P0, [UR4+0x78], R2 ;  /* 0x00007802ff0075a7 */ /* 0x000e640008001104 */
[----:B-1----:R-:W-:Y:S05]  /*5330*/  @!P0 BRA `(.L_x_79) ;  /* 0x000000a0002c8947 */ /* 0x002fea0003800000 */
.L_x_78:
[----:B------:R-:W-:Y:S05]  /*5340*/  @!P5 BRA `(.L_x_80) ;  /* 0x00000000002cd947 */ /* 0x000fea0003800000 */
[----:B------:R-:W-:Y:S01]  /*5350*/  ISETP.NE.U32.AND P0, PT, R14, RZ, PT ;  /* 0x000000ff0e00720c */ /* 0x000fe20003f05070 */
[----:B------:R-:W-:Y:S03]  /*5360*/  IMAD.MOV.U32 R90, RZ, RZ, 0x1 ;  /* 0x00000001ff5a7424 */ /* 0x000fe600078e00ff */
[----:B------:R-:W-:Y:S11]  /*5370*/  ISETP.NE.AND.EX P0, PT, R15, RZ, PT, P0 ;  /* 0x000000ff0f00720c */ /* 0x000ff60003f05300 */
[----:B------:R-:W-:Y:S02]  /*5380*/  @!UPT UIADD3 URZ, UPT, UPT, URZ, URZ, URZ ;  /* 0x000000fffffff290 */ /* 0x000fe4000fffe0ff */
[----:B------:R-:W2:Y:S01]  /*5390*/  @P0 LDC.64 R8, c[0x0][0xc88] ;  /* 0x00032200ff080b82 */ /* 0x000ea20000000a00 */
[----:B-1----:R-:W-:Y:S04]  /*53a0*/  @P0 IMAD R0, R16, UR52, RZ ;  /* 0x0000003410000c24 */ /* 0x002fe8000f8e02ff */
[----:B--2---:R-:W-:Y:S04]  /*53b0*/  @P0 IMAD.WIDE R8, R0, 0x4, R8 ;  /* 0x0000000400080825 */ /* 0x004fe800078e0208 */
[----:B------:R-:W-:Y:S01]  /*53c0*/  HFMA2 R0, -RZ, RZ, 0, 5.9604644775390625e-08 ;  /* 0x00000001ff007431 */ /* 0x000fe200000001ff */
[----:B-----5:R2:W5:Y:S04]  /*53d0*/  @P0 LDG.E R53, desc[UR56][R8.64] ;  /* 0x0000003808350981 */ /* 0x020568000c1e1900 */
[----:B------:R-:W-:Y:S01]  /*53e0*/  @!P0 PRMT R90, R0, 0x7610, R90 ;  /* 0x00007610005a8816 */ /* 0x000fe2000000005a */
[----:B--2---:R-:W3:Y:S06]  /*53f0*/  @!P0 LDC R53, c[0x0][0xc80] ;  /* 0x00032000ff358b82 */ /* 0x004eec0000000800 */
.L_x_80:
[----:B---3-5:R-:W-:Y:S01]  /*5400*/  @!P4 FSETP.EQ.AND P0, PT, R53, RZ, PT ;  /* 0x000000ff3500c20b */ /* 0x028fe20003f02000 */
[----:B------:R-:W-:Y:S01]  /*5410*/  @!UPT UIADD3 URZ, UPT, UPT, URZ, URZ, URZ ;  /* 0x000000fffffff290 */ /* 0x000fe2000fffe0ff */
[----:B------:R-:W-:Y:S11]  /*5420*/  @!P4 BRA `(.L_x_81) ;  /* 0x000000000018c947 */ /* 0x000ff60003800000 */
[----:B------:R-:W-:Y:S02]  /*5430*/  LOP3.LUT P2, RZ, R90, 0xff, RZ, 0xc0, !PT ;  /* 0x000000ff5aff7812 */ /* 0x000fe4000784c0ff */
[----:B------:R-:W-:Y:S04]  /*5440*/  ISETP.NE.U32.AND P0, PT, R14, RZ, PT ;  /* 0x000000ff0e00720c */ /* 0x000fe80003f05070 */
[----:B------:R-:W-:Y:S04]  /*5450*/  ISETP.NE.AND.EX P0, PT, R15, RZ, PT, P0 ;  /* 0x000000ff0f00720c */ /* 0x000fe80003f05300 */
[----:B------:R-:W-:Y:S03]  /*5460*/  PLOP3.LUT P0, PT, P0, PT, PT, 0x8, 0x80 ;  /* 0x000000000080781c */ /* 0x000fe6000070e170 */
[----:B------:R-:W-:Y:S11]  /*5470*/  @P2 FSETP.EQ.AND P0, PT, R53, RZ, PT ;  /* 0x000000ff3500220b */ /* 0x000ff60003f02000 */
[----:B------:R-:W-:Y:S02]  /*5480*/  @!UPT UIADD3 URZ, UPT, UPT, URZ, URZ, URZ ;  /* 0x000000fffffff290 */ /* 0x000fe4000fffe0ff */
.L_x_81:
[----:B------:R-:W2:Y:S01]  /*5490*/  SYNCS.PHASECHK.TRANS64.TRYWAIT P2, [UR4+0x50], R28 ;  /* 0x0000501cff0075a7 */ /* 0x000ea20008041104 */
[----:B------:R-:W-:Y:S04]  /*54a0*/  ELECT P4, URZ, PT ;  /* 0x0000000000ff782f */ /* 0x000fe80003880000 */
[----:B------:R-:W-:Y:S11]  /*54b0*/  PLOP3.LUT P4, PT, P0, P4, PT, 0xf2, 0x2f ;  /* 0x00000000002f781c */ /* 0x000ff60000789e72 */
[----:B------:R-:W-:Y:S02]  /*54c0*/  @!UPT UIADD3 URZ, UPT, UPT, URZ, URZ, URZ ;  /* 0x000000fffffff290 */ /* 0x000fe4000fffe0ff */
[----:B------:R-:W-:Y:S05]  /*54d0*/  @!P4 IADD3 R8, P0, PT, R32, 0x980, RZ ;  /* 0x000009802008c810 */ /* 0x000fea0007f1e0ff */
[----:B-1----:R-:W-:Y:S01]  /*54e0*/  @!P4 IMAD.X R2, RZ, RZ, R33, P0 ;  /* 0x000000ffff02c224 */ /* 0x002fe200000e0621 */
[----:B--2---:R-:W-:Y:S07]  /*54f0*/  @!P2 BRA `(.L_x_82) ;  /* 0x0000009c00d4a947 */ /* 0x004fee0003800000 */
.L_x_215:
[----:B------:R-:W-:Y:S01]  /*5500*/  @!P4 R2UR UR6, R8 ;  /* 0x000000000806c2ca */ /* 0x000fe200000e0000 */
[----:B------:R-:W-:Y:S01]  /*5510*/  VOTEU.ALL UP0, P4 ;  /* 0x0000000000ff7886 */ /* 0x000fe20002000000 */
[----:B------:R-:W-:Y:S01]  /*5520*/  @!P4 R2UR UR5, R2 ;  /* 0x000000000205c2ca */ /* 0x000fe200000e0000 */
[----:B------:R-:W-:Y:S01]  /*5530*/  VOTEU.ALL UP1, P4 ;  /* 0x0000000000ff7886 */ /* 0x000fe20002020000 */
[----:B------:R-:W-:Y:S01]  /*5540*/  UMOV UR14, 0x0 ;  /* 0x00000000000e7882 */ /* 0x000fe20000000000 */
[----:B------:R-:W-:Y:S01]  /*5550*/  UMOV UR15, 0x10000000 ;  /* 0x10000000000f7882 */ /* 0x000fe20000000000 */
[----:B------:R-:W-:Y:S01]  /*5560*/  @!UP0 UIADD3 UR48, UPT, UPT, UR4, 0x200, URZ ;  /* 0x0000020004308890 */ /* 0x000fe2000fffe0ff */
[----:B-1----:R-:W-:Y:S01]  /*5570*/  @!P4 IMAD.MOV.U32 R0, RZ, RZ, 0x1000 ;  /* 0x00001000ff00c424 */ /* 0x002fe200078e00ff */
[----:B------:R-:W-:Y:S02]  /*5580*/  @!UP0 UIADD3 UR10, UPT, UPT, UR50, 0x40, URZ ;  /* 0x00000040320a8890 */ /* 0x000fe4000fffe0ff */
[----:B------:R-:W-:Y:S01]  /*5590*/  @!UP0 UIADD3 UR8, UPT, UPT, UR4, 0xa00, URZ ;  /* 0x00000a0004088890 */ /* 0x000fe2000fffe0ff */
[----:B------:R-:W-:Y:S02]  /*55a0*/  VOTEU.ALL UP0, P4 ;  /* 0x0000000000ff7886 */ /* 0x000fe40002000000 */
[----:B------:R-:W-:Y:S01]  /*55b0*/  IMAD.U32 R8, RZ, RZ, UR6 ;  /* 0x00000006ff087e24 */ /* 0x000fe2000f8e00ff */
[----:B------:R-:W-:Y:S01]  /*55c0*/  UMOV UR9, UR49 ;  /* 0x0000003100097c82 */ /* 0x000fe20008000000 */
[----:B------:R-:W-:Y:S01]  /*55d0*/  IMAD.U32 R9, RZ, RZ, UR5 ;  /* 0x00000005ff097e24 */ /* 0x000fe2000f8e00ff */
[----:B------:R-:W-:Y:S01]  /*55e0*/  UMOV UR11, UR51 ;  /* 0x00000033000b7c82 */ /* 0x000fe20008000000 */
[----:B------:R-:W-:Y:S01]  /*55f0*/  UMOV UR12, UR52 ;  /* 0x00000034000c7c82 */ /* 0x000fe20008000000 */
[----:B------:R-:W-:Y:S01]  /*5600*/  @!P4 R2UR UR6, R8 ;  /* 0x000000000806c2ca */ /* 0x000fe200000e0000 */
[----:B------:R-:W-:Y:S01]  /*5610*/  UPRMT UR13, UR63, 0x654, UR49 ;  /* 0x000006543f0d7896 */ /* 0x000fe20008000031 */
[----:B------:R-:W-:Y:S02]  /*5620*/  @!P4 R2UR UR7, R9 ;  /* 0x000000000907c2ca */ /* 0x000fe400000e0000 */
[----:B------:R-:W-:Y:S05]  /*5630*/  @!P4 IADD3 R8, P0, PT, R32, 0x980, RZ ;  /* 0x000009802008c810 */ /* 0x000fea0007f1e0ff */
[----:B------:R-:W-:Y:S06]  /*5640*/  @!P4 IMAD.X R2, RZ, RZ, R33, P0 ;  /* 0x000000ffff02c224 */ /* 0x000fec00000e0621 */
[----:B------:R1:W-:Y:S01]  /*5650*/  @!UP1 UTMALDG.3D [UR48], [UR6], desc[UR14] ;  /* 0x00000e30060095b4 */ /* 0x0003e20008011000 */
[----:B------:R1:W-:Y:S01]  /*5660*/  @!UP0 UTMALDG.3D [UR8], [UR6], desc[UR14] ;  /* 0x00000e08060085b4 */ /* 0x0003e20008011000 */
[----:B------:R1:W-:Y:S01]  /*5670*/  @!P4 SYNCS.ARRIVE.TRANS64.RED.A0TR RZ, [UR4+0x30], R0 ;  /* 0x00003000ffffc9a7 */ /* 0x0003e20008300404 */
[----:B------:R-:W-:Y:S01]  /*5680*/  SYNCS.ARRIVE.TRANS64.RED.A1T0 RZ, [UR13], RZ ;  /* 0x000000ffffff79a7 */ /* 0x000fe2000810040d */
[----:B------:R-:W2:Y:S02]  /*5690*/  SYNCS.PHASECHK.TRANS64.TRYWAIT P2, [UR4+0x58], R28 ;  /* 0x0000581cff0075a7 */ /* 0x000ea40008041104 */
[----:B-12---:R-:W-:Y:S05]  /*56a0*/  @!P2 BRA `(.L_x_83) ;  /* 0x0000009c0080a947 */ /* 0x006fea0003800000 */
.L_x_217:
        /* <DEDUP_REMOVED lines=8> */
[----:B------:R-:W-:Y:S01]  /*5730*/  @!UP0 UIADD3 UR40, UPT, UPT, UR4, 0x1200, URZ ;  /* 0x0000120004288890 */ /* 0x000fe2000fffe0ff */
[----:B------:R-:W-:Y:S01]  /*5740*/  UMOV UR42, UR50 ;  /* 0x00000032002a7c82 */ /* 0x000fe20008000000 */
[----:B------:R-:W-:Y:S01]  /*5750*/  UMOV UR44, UR52 ;  /* 0x00000034002c7c82 */ /* 0x000fe20008000000 */
[----:B------:R-:W-:Y:S02]  /*5760*/  @!UP0 UIADD3 UR10, UPT, UPT, UR50, 0x40, URZ ;  /* 0x00000040320a8890 */ /* 0x000fe4000fffe0ff */
[----:B------:R-:W-:Y:S01]  /*5770*/  IMAD.U32 R8, RZ, RZ, UR6 ;  /* 0x00000006ff087e24 */ /* 0x000fe2000f8e00ff */
[----:B------:R-:W-:Y:S01]  /*5780*/  @!UP0 UIADD3 UR8, UPT, UPT, UR4, 0x1a00, URZ ;  /* 0x00001a0004088890 */ /* 0x000fe2000fffe0ff */
[----:B------:R-:W-:Y:S01]  /*5790*/  IMAD.U32 R9, RZ, RZ, UR5 ;  /* 0x00000005ff097e24 */ /* 0x000fe2000f8e00ff */
[----:B------:R-:W-:Y:S01]  /*57a0*/  VOTEU.ALL UP0, P4 ;  /* 0x0000000000ff7886 */ /* 0x000fe20002000000 */
[----:B------:R-:W-:Y:S01]  /*57b0*/  UMOV UR9, UR41 ;  /* 0x0000002900097c82 */ /* 0x000fe20008000000 */
[----:B------:R-:W-:Y:S01]  /*57c0*/  @!P4 R2UR UR6, R8 ;  /* 0x000000000806c2ca */ /* 0x000fe200000e0000 */
[----:B------:R-:W-:Y:S01]  /*57d0*/  UMOV UR12, UR52 ;  /* 0x00000034000c7c82 */ /* 0x000fe20008000000 */
[----:B------:R-:W-:Y:S01]  /*57e0*/  @!P4 R2UR UR7, R9 ;  /* 0x000000000907c2ca */ /* 0x000fe200000e0000 */
[----:B------:R-:W-:Y:S01]  /*57f0*/  UMOV UR11, UR43 ;  /* 0x0000002b000b7c82 */ /* 0x000fe20008000000 */
[----:B------:R-:W-:Y:S01]  /*5800*/  UPRMT UR14, UR63, 0x654, UR41 ;  /* 0x000006543f0e7896 */ /* 0x000fe20008000029 */
[----:B------:R-:W-:Y:S05]  /*5810*/  @!P4 IADD3 R8, P0, PT, R32, 0x980, RZ ;  /* 0x000009802008c810 */ /* 0x000fea0007f1e0ff */
[----:B------:R-:W-:Y:S05]  /*5820*/  @!P4 IMAD.X R2, RZ, RZ, R33, P0 ;  /* 0x000000ffff02c224 */ /* 0x000fea00000e0621 */
[----:B------:R1:W-:Y:S01]  /*5830*/  @!UP1 UTMALDG.3D [UR40], [UR6], desc[UR16] ;  /* 0x00001028060095b4 */ /* 0x0003e20008011000 */
[----:B------:R1:W-:Y:S01]  /*5840*/  @!UP0 UTMALDG.3D [UR8], [UR6], desc[UR16] ;  /* 0x00001008060085b4 */ /* 0x0003e20008011000 */
[----:B------:R1:W-:Y:S01]  /*5850*/  @!P4 SYNCS.ARRIVE.TRANS64.RED.A0TR RZ, [UR4+0x38], R0 ;  /* 0x00003800ffffc9a7 */ /* 0x0003e20008300404 */
[----:B------:R-:W-:Y:S01]  /*5860*/  SYNCS.ARRIVE.TRANS64.RED.A1T0 RZ, [UR14], RZ ;  /* 0x000000ffffff79a7 */ /* 0x000fe2000810040e */
[----:B------:R-:W2:Y:S02]  /*5870*/  SYNCS.PHASECHK.TRANS64.TRYWAIT P2, [UR4+0x60], R28 ;  /* 0x0000601cff0075a7 */ /* 0x000ea40008041104 */
[----:B-12---:R-:W-:Y:S05]  /*5880*/  @!P2 BRA `(.L_x_84) ;  /* 0x0000009c0020a947 */ /* 0x006fea0003800000 */
.L_x_219:
[----:B------:R-:W-:Y:S01]  /*5890*/  @!P4 R2UR UR6, R8 ;  /* 0x000000000806c2ca */ /* 0x000fe200000e0000 */
[----:B------:R-:W-:Y:S01]  /*58a0*/  VOTEU.ALL UP0, P4 ;  /* 0x0000000000ff7886 */ /* 0x000fe20002000000 */
[----:B------:R-:W-:Y:S01]  /*58b0*/  @!P4 R2UR UR5, R2 ;  /* 0x000000000205c2ca */ /* 0x000fe200000e0000 */
[----:B------:R-:W-:Y:S01]  /*58c0*/  UIADD3 UR34, UPT, UPT, UR50, 0x10, URZ ;  /* 0x0000001032227890 */ /* 0x000fe2000fffe0ff */
[----:B-1----:R-:W-:Y:S01]  /*58d0*/  @!P4 IMAD.MOV.U32 R0, RZ, RZ, 0x1000 ;  /* 0x00001000ff00c424 */ /* 0x002fe200078e00ff */
[----:B------:R-:W-:Y:S01]  /*58e0*/  VOTEU.ALL UP1, P4 ;  /* 0x0000000000ff7886 */ /* 0x000fe20002020000 */
[----:B------:R-:W-:Y:S01]  /*58f0*/  @!UP0 UIADD3 UR32, UPT, UPT, UR4, 0x2200, URZ ;  /* 0x0000220004208890 */ /* 0x000fe2000fffe0ff */
[----:B------:R-:W-:Y:S01]  /*5900*/  UMOV UR16, 0x0 ;  /* 0x0000000000107882 */ /* 0x000fe20000000000 */
[----:B------:R-:W-:Y:S01]  /*5910*/  UMOV UR17, 0x10000000 ;  /* 0x1000000000117882 */ /* 0x000fe20000000000 */
        /* <DEDUP_REMOVED lines=21> */
.L_x_221:
        /* <DEDUP_REMOVED lines=9> */
[----:B------:R-:W-:Y:S01]  /*5b00*/  SHF.L.U32 R34, RZ, 0x1f, RZ ;  /* 0x0000001fff227819 */ /* 0x000fe200000006ff */
[----:B------:R-:W-:Y:S01]  /*5b10*/  UMOV UR26, UR34 ;  /* 0x00000022001a7c82 */ /* 0x000fe20008000000 */
[----:B------:R-:W-:Y:S01]  /*5b20*/  UMOV UR28, UR52 ;  /* 0x00000034001c7c82 */ /* 0x000fe20008000000 */
[----:B------:R-:W-:Y:S01]  /*5b30*/  @!UP0 UIADD3 UR10, UPT, UPT, UR50, 0x50, URZ ;  /* 0x00000050320a8890 */ /* 0x000fe2000fffe0ff */
        /* <DEDUP_REMOVED lines=18> */
.L_x_223:
        /* <DEDUP_REMOVED lines=11> */
[----:B------:R-:W-:Y:S02]  /*5d10*/  UMOV UR20, UR52 ;  /* 0x0000003400147c82 */ /* 0x000fe40008000000 */
[----:B------:R-:W-:Y:S01]  /*5d20*/  IMAD.U32 R8, RZ, RZ, UR6 ;  /* 0x00000006ff087e24 */ /* 0x000fe2000f8e00ff */
[----:B------:R-:W-:Y:S01]  /*5d30*/  @!UP0 UIADD3 UR10, UPT, UPT, UR50, 0x60, URZ ;  /* 0x00000060320a8890 */ /* 0x000fe2000fffe0ff */
[----:B------:R-:W-:Y:S01]  /*5d40*/  IMAD.U32 R9, RZ, RZ, UR5 ;  /* 0x00000005ff097e24 */ /* 0x000fe2000f8e00ff */
[----:B------:R-:W-:Y:S02]  /*5d50*/  @!UP0 UIADD3 UR8, UPT, UPT, UR4, 0xa00, URZ ;  /* 0x00000a0004088890 */ /* 0x000fe4000fffe0ff */
[----:B------:R-:W-:Y:S01]  /*5d60*/  @!P4 R2UR UR6, R8 ;  /* 0x000000000806c2ca */ /* 0x000fe200000e0000 */
[----:B------:R-:W-:Y:S01]  /*5d70*/  VOTEU.ALL UP0, P4 ;  /* 0x0000000000ff7886 */ /* 0x000fe20002000000 */
[----:B------:R-:W-:Y:S01]  /*5d80*/  @!P4 R2UR UR7, R9 ;  /* 0x000000000907c2ca */ /* 0x000fe200000e0000 */
[----:B------:R-:W-:Y:S01]  /*5d90*/  UMOV UR9, UR49 ;  /* 0x0000003100097c82 */ /* 0x000fe20008000000 */
[----:B------:R-:W-:Y:S01]  /*5da0*/  UMOV UR11, UR51 ;  /* 0x00000033000b7c82 */ /* 0x000fe20008000000 */
[----:B------:R-:W-:Y:S01]  /*5db0*/  UMOV UR12, UR52 ;  /* 0x00000034000c7c82 */ /* 0x000fe20008000000 */
[----:B------:R-:W-:Y:S05]  /*5dc0*/  @!P4 IADD3 R8, P0, PT, R32, 0x980, RZ ;  /* 0x000009802008c810 */ /* 0x000fea0007f1e0ff */
[----:B------:R-:W-:Y:S04]  /*5dd0*/  @!P4 IMAD.X R2, RZ, RZ, R33, P0 ;  /* 0x000000ffff02c224 */ /* 0x000fe800000e0621 */
[----:B------:R1:W-:Y:S01]  /*5de0*/  @!UP1 UTMALDG.3D [UR16], [UR6], desc[UR22] ;  /* 0x00001610060095b4 */ /* 0x0003e20008011000 */
[----:B------:R1:W-:Y:S01]  /*5df0*/  @!UP0 UTMALDG.3D [UR8], [UR6], desc[UR22] ;  /* 0x00001608060085b4 */ /* 0x0003e20008011000 */
[----:B------:R1:W-:Y:S01]  /*5e00*/  @!P4 SYNCS.ARRIVE.TRANS64.RED.A0TR RZ, [UR4+0x30], R0 ;  /* 0x00003000ffffc9a7 */ /* 0x0003e20008300404 */
[----:B------:R-:W-:Y:S01]  /*5e10*/  SYNCS.ARRIVE.TRANS64.RED.A1T0 RZ, [UR13], RZ ;  /* 0x000000ffffff79a7 */ /* 0x000fe2000810040d */
[----:B------:R-:W2:Y:S02]  /*5e20*/  SYNCS.PHASECHK.TRANS64.TRYWAIT P2, [UR4+0x58], R34 ;  /* 0x00005822ff0075a7 */ /* 0x000ea40008041104 */
[----:B-12---:R-:W-:Y:S05]  /*5e30*/  @!P2 BRA `(.L_x_87) ;  /* 0x0000009400fca947 */ /* 0x006fea0003800000 */
.L_x_225:
        /* <DEDUP_REMOVED lines=29> */
.L_x_227:
[----:B------:R-:W2:Y:S01]  /*6010*/  LDC.64 R12, c[0x0][0xf18] ;  /* 0x0003c600ff0c7b82 */ /* 0x000ea20000000a00 */
[----:B------:R-:W-:Y:S01]  /*6020*/  @!P4 R2UR UR5, R2 ;  /* 0x000000000205c2ca */ /* 0x000fe200000e0000 */
[----:B------:R-:W-:Y:S01]  /*6030*/  VOTEU.ALL UP0, P4 ;  /* 0x0000000000ff7886 */ /* 0x000fe20002000000 */
[----:B------:R-:W-:Y:S01]  /*6040*/  @!P4 R2UR UR6, R8 ;  /* 0x000000000806c2ca */ /* 0x000fe200000e0000 */
[----:B------:R-:W-:Y:S01]  /*6050*/  UIADD3 UR18, UPT, UPT, UR50, 0x30, URZ ;  /* 0x0000003032127890 */ /* 0x000fe2000fffe0ff */
[----:B-1----:R-:W-:Y:S03]  /*6060*/  @!P4 IMAD.MOV.U32 R0, RZ, RZ, 0x1000 ;  /* 0x00001000ff00c424 */ /* 0x002fe600078e00ff */
[----:B------:R-:W1:Y:S01]  /*6070*/  @!P1 LDC R2, c[0x0][0xf0c] ;  /* 0x0003c300ff029b82 */ /* 0x000e620000000800 */
[----:B------:R-:W-:Y:S01]  /*6080*/  @!UP0 UIADD3 UR16, UPT, UPT, UR4, 0x2200, URZ ;  /* 0x0000220004108890 */ /* 0x000fe2000fffe0ff */
[----:B------:R-:W-:Y:S01]  /*6090*/  @P3 SHF.R.U32.HI R29, RZ, 0x10, R21 ;  /* 0x00000010ff1d3819 */ /* 0x000fe20000011615 */
[----:B------:R-:W-:Y:S01]  /*60a0*/  VOTEU.ALL UP1, P4 ;  /* 0x0000000000ff7886 */ /* 0x000fe20002020000 */
[----:B------:R-:W-:Y:S01]  /*60b0*/  UMOV UR22, 0x0 ;  /* 0x0000000000167882 */ /* 0x000fe20000000000 */
[----:B------:R-:W-:Y:S01]  /*60c0*/  UMOV UR23, 0x10000000 ;  /* 0x1000000000177882 */ /* 0x000fe20000000000 */
[----:B------:R-:W-:Y:S01]  /*60d0*/  UMOV UR17, UR33 ;  /* 0x0000002100117c82 */ /* 0x000fe20008000000 */
[----:B------:R-:W-:Y:S01]  /*60e0*/  UMOV UR19, UR51 ;  /* 0x0000003300137c82 */ /* 0x000fe20008000000 */
[----:B------:R-:W-:Y:S01]  /*60f0*/  IMAD.U32 R9, RZ, RZ, UR5 ;  /* 0x00000005ff097e24 */ /* 0x000fe2000f8e00ff */
[----:B------:R-:W-:Y:S01]  /*6100*/  UMOV UR20, UR52 ;  /* 0x0000003400147c82 */ /* 0x000fe20008000000 */
[----:B------:R-:W-:Y:S01]  /*6110*/  IMAD.U32 R8, RZ, RZ, UR6 ;  /* 0x00000006ff087e24 */ /* 0x000fe2000f8e00ff */
[----:B------:R-:W-:Y:S01]  /*6120*/  @!UP0 UIADD3 UR10, UPT, UPT, UR50, 0x70, URZ ;  /* 0x00000070320a8890 */ /* 0x000fe2000fffe0ff */
[----:B------:R-:W-:Y:S01]  /*6130*/  VIADD R31, R31, 0x1 ;  /* 0x000000011f1f7836 */ /* 0x000fe20000000000 */
[----:B------:R-:W-:Y:S01]  /*6140*/  @!P4 R2UR UR7, R9 ;  /* 0x000000000907c2ca */ /* 0x000fe200000e0000 */
[----:B------:R-:W-:Y:S01]  /*6150*/  @!UP0 UIADD3 UR8, UPT, UPT, UR4, 0x2a00, URZ ;  /* 0x00002a0004088890 */ /* 0x000fe2000fffe0ff */
[----:B------:R-:W-:Y:S01]  /*6160*/  @!P4 R2UR UR6, R8 ;  /* 0x000000000806c2ca */ /* 0x000fe200000e0000 */
[----:B------:R-:W-:Y:S01]  /*6170*/  VOTEU.ALL UP0, P4 ;  /* 0x0000000000ff7886 */ /* 0x000fe20002000000 */
[----:B------:R-:W3:Y:S01]  /*6180*/  LDC.64 R8, c[0x0][0xf10] ;  /* 0x0003c400ff087b82 */ /* 0x000ee20000000a00 */
[----:B------:R-:W-:Y:S01]  /*6190*/  UMOV UR9, UR33 ;  /* 0x0000002100097c82 */ /* 0x000fe20008000000 */
[----:B------:R-:W-:Y:S01]  /*61a0*/  UMOV UR11, UR51 ;  /* 0x00000033000b7c82 */ /* 0x000fe20008000000 */
[----:B------:R-:W-:Y:S08]  /*61b0*/  UMOV UR12, UR52 ;  /* 0x00000034000c7c82 */ /* 0x000ff00008000000 */
[----:B------:R4:W-:Y:S01]  /*61c0*/  @!UP1 UTMALDG.3D [UR16], [UR6], desc[UR22] ;  /* 0x00001610060095b4 */ /* 0x0009e20008011000 */
[----:B------:R4:W-:Y:S01]  /*61d0*/  @!UP0 UTMALDG.3D [UR8], [UR6], desc[UR22] ;  /* 0x00001608060085b4 */ /* 0x0009e20008011000 */
[----:B------:R5:W-:Y:S01]  /*61e0*/  @!P4 SYNCS.ARRIVE.TRANS64.RED.A0TR RZ, [UR4+0x40], R0 ;  /* 0x00004000ffffc9a7 */ /* 0x000be20008300404 */
[C---:B---3--:R-:W-:Y:S01]  /*61f0*/  @!P1 IMAD.HI.U32 R8, R11.reuse, R8, RZ ;  /* 0x000000080b089227 */ /* 0x048fe200078e00ff */
[----:B--2---:R-:W-:Y:S02]  /*6200*/  @!P1 ISETP.NE.AND P0, PT, R12, 0x1, PT ;  /* 0x000000010c00980c */ /* 0x004fe40003f05270 */
[----:B-1----:R-:W-:Y:S01]  /*6210*/  @!P1 ISETP.NE.AND P2, PT, R2, 0x1, PT ;  /* 0x000000010200980c */ /* 0x002fe20003f45270 */
[C---:B------:R-:W-:Y:S01]  /*6220*/  @!P1 IMAD.HI.U32 R13, R10.reuse, R13, RZ ;  /* 0x0000000d0a0d9227 */ /* 0x040fe200078e00ff */
[----:B------:R-:W-:Y:S04]  /*6230*/  @!P1 SHF.R.U32.HI R8, RZ, R9, R8 ;  /* 0x00000009ff089219 */ /* 0x000fe80000011608 */
[----:B------:R-:W-:Y:S01]  /*6240*/  @!P1 SEL R8, R11, R8, !P2 ;  /* 0x000000080b089207 */ /* 0x000fe20005000000 */
[----:B------:R-:W-:Y:S01]  /*6250*/  SYNCS.ARRIVE.TRANS64.RED.A1T0 RZ, [UR15], RZ ;  /* 0x000000ffffff79a7 */ /* 0x000fe2000810040f */
[----:B------:R-:W1:Y:S01]  /*6260*/  SYNCS.PHASECHK.TRANS64.TRYWAIT P5, [UR4+0x68], R34 ;  /* 0x00006822ff0075a7 */ /* 0x000e6200080a1104 */
[----:B-----5:R-:W2:Y:S02]  /*6270*/  @!P1 LDC R0, c[0x0][0xf20] ;  /* 0x0003c800ff009b82 */ /* 0x020ea40000000800 */
[----:B--2---:R-:W-:Y:S04]  /*6280*/  @!P1 SHF.R.U32.HI R0, RZ, R0, R13 ;  /* 0x00000000ff009219 */ /* 0x004fe8000001160d */
[----:B------:R-:W-:Y:S05]  /*6290*/  @!P1 SEL R9, R10, R0, !P0 ;  /* 0x000000000a099207 */ /* 0x000fea0004000000 */
[----:B------:R-:W-:Y:S02]  /*62a0*/  @!P1 IMAD.IADD R0, R9, 0x1, -R8 ;  /* 0x0000000109009824 */ /* 0x000fe400078e0a08 */
[----:B------:R-:W-:Y:S02]  /*62b0*/  @!P1 IMAD.IADD R8, R8, 0x1, -R9 ;  /* 0x0000000108089824 */ /* 0x000fe400078e0a09 */
[----:B------:R-:W-:Y:S02]  /*62c0*/  @!P1 IMAD R11, R0, R2, R11 ;  /* 0x00000002000b9224 */ /* 0x000fe400078e020b */
[----:B------:R-:W-:Y:S01]  /*62d0*/  @!P1 IMAD R10, R8, R12, R10 ;  /* 0x0000000c080a9224 */ /* 0x000fe200078e020a */
[----:B-1--4-:R-:W-:Y:S06]  /*62e0*/  @!P5 BRA `(.L_x_89) ;  /* 0x000000940000d947 */ /* 0x012fec0003800000 */
.L_x_229:
[----:B------:R-:W-:Y:S01]  /*62f0*/  @!P4 IADD3 R2, P0, PT, R32, 0x980, RZ ;  /* 0x000009802002c810 */ /* 0x000fe20007f1e0ff */
[----:B------:R-:W-:Y:S01]  /*6300*/  VOTEU.ALL UP1, P4 ;  /* 0x0000000000ff7886 */ /* 0x000fe20002020000 */
[----:B------:R-:W-:Y:S01]  /*6310*/  R2UR UR22, R91 ;  /* 0x000000005b1672ca */ /* 0x000fe200000e0000 */
[----:B------:R-:W-:Y:S01]  /*6320*/  VOTEU.ALL UP0, P4 ;  /* 0x0000000000ff7886 */ /* 0x000fe20002000000 */
[----:B------:R-:W-:Y:S01]  /*6330*/  @!P4 R2UR UR6, R2 ;  /* 0x000000000206c2ca */ /* 0x000fe200000e0000 */
[----:B-1----:R-:W-:Y:S01]  /*6340*/  @!P4 IMAD.X R0, RZ, RZ, R33, P0 ;  /* 0x000000ffff00c224 */ /* 0x002fe200000e0621 */
[----:B------:R-:W-:Y:S01]  /*6350*/  UMOV UR14, 0x0 ;  /* 0x00000000000e7882 */ /* 0x000fe20000000000 */
[----:B------:R-:W-:Y:S01]  /*6360*/  UMOV UR15, 0x10000000 ;  /* 0x10000000000f7882 */ /* 0x000fe20000000000 */
[----:B------:R-:W-:Y:S01]  /*6370*/  @!UP0 UIADD3 UR19, UPT, UPT, UR51, 0x40, URZ ;  /* 0x0000004033138890 */ /* 0x000fe2000fffe0ff */
[----:B------:R-:W-:Y:S01]  /*6380*/  R2UR UR13, R92 ;  /* 0x000000005c0d72ca */ /* 0x000fe200000e0000 */
[----:B------:R-:W-:Y:S01]  /*6390*/  @!UP0 UIADD3 UR16, UPT, UPT, UR4, 0x3200, URZ ;  /* 0x0000320004108890 */ /* 0x000fe2000fffe0ff */
[----:B------:R-:W-:Y:S01]  /*63a0*/  @!P4 R2UR UR5, R0 ;  /* 0x000000000005c2ca */ /* 0x000fe200000e0000 */
[----:B------:R-:W-:Y:S01]  /*63b0*/  UMOV UR17, UR25 ;  /* 0x0000001900117c82 */ /* 0x000fe20008000000 */
[----:B------:R-:W-:Y:S01]  /*63c0*/  UMOV UR20, UR52 ;  /* 0x0000003400147c82 */ /* 0x000fe20008000000 */
[----:B------:R-:W-:Y:S01]  /*63d0*/  @!UP0 UIADD3 UR10, UPT, UPT, UR50, 0x70, URZ ;  /* 0x00000070320a8890 */ /* 0x000fe2000fffe0ff */
[----:B------:R-:W-:Y:S01]  /*63e0*/  VIADD R2, R10, UR22 ;  /* 0x000000160a027c36 */ /* 0x000fe20008000000 */
[----:B------:R-:W-:Y:S01]  /*63f0*/  @!UP0 UIADD3 UR8, UPT, UPT, UR4, 0x3a00, URZ ;  /* 0x00003a0004088890 */ /* 0x000fe2000fffe0ff */
[----:B------:R-:W-:Y:S01]  /*6400*/  IMAD.U32 R8, RZ, RZ, UR6 ;  /* 0x00000006ff087e24 */ /* 0x000fe2000f8e00ff */
[----:B------:R-:W-:Y:S01]  /*6410*/  VOTEU.ALL UP0, P4 ;  /* 0x0000000000ff7886 */ /* 0x000fe20002000000 */
[----:B------:R-:W-:Y:S01]  /*6420*/  UMOV UR9, UR25 ;  /* 0x0000001900097c82 */ /* 0x000fe20008000000 */
[----:B------:R-:W-:Y:S01]  /*6430*/  UMOV UR12, UR52 ;  /* 0x00000034000c7c82 */ /* 0x000fe20008000000 */
[----:B------:R-:W-:Y:S01]  /*6440*/  UMOV UR11, UR19 ;  /* 0x00000013000b7c82 */ /* 0x000fe20008000000 */
[----:B------:R-:W-:Y:S01]  /*6450*/  @!P4 R2UR UR6, R8 ;  /* 0x000000000806c2ca */ /* 0x000fe200000e0000 */
[----:B------:R-:W-:Y:S01]  /*6460*/  VIADD R0, R11, UR13 ;  /* 0x0000000d0b007c36 */ /* 0x000fe20008000000 */
[----:B------:R-:W-:Y:S01]  /*6470*/  @P3 R2UR UR52, R29 ;  /* 0x000000001d3432ca */ /* 0x000fe200000e0000 */
[----:B------:R-:W-:Y:S01]  /*6480*/  IMAD.U32 R9, RZ, RZ, UR5 ;  /* 0x00000005ff097e24 */ /* 0x000fe2000f8e00ff */
[----:B------:R-:W-:Y:S04]  /*6490*/  ISETP.NE.AND P0, PT, R31, 0x2, PT ;  /* 0x000000021f00780c */ /* 0x000fe80003f05270 */
[----:B------:R-:W-:Y:S02]  /*64a0*/  @!P4 R2UR UR7, R9 ;  /* 0x000000000907c2ca */ /* 0x000fe400000e0000 */
[----:B------:R-:W-:Y:S11]  /*64b0*/  SEL R31, R31, RZ, P0 ;  /* 0x000000ff1f1f7207 */ /* 0x000ff60000000000 */
[----:B------:R1:W-:Y:S01]  /*64c0*/  @!UP1 UTMALDG.3D [UR16], [UR6], desc[UR14] ;  /* 0x00000e10060095b4 */ /* 0x0003e20008011000 */
[----:B------:R2:W-:Y:S01]  /*64d0*/  @!UP0 UTMALDG.3D [UR8], [UR6], desc[UR14] ;  /* 0x00000e08060085b4 */ /* 0x0005e20008011000 */
[----:B------:R3:W-:Y:S01]  /*64e0*/  @!P4 SYNCS.ARRIVE.TRANS64.RED.A0TR RZ, [UR4+0x48], R27 ;  /* 0x0000481bffffc9a7 */ /* 0x0007e20008300404 */
[----:B------:R-:W-:Y:S01]  /*64f0*/  UPLOP3.LUT UP0, UPT, UPT, UPT, UPT, 0x80, 0x8 ;  /* 0x000000000008789c */ /* 0x000fe20003f0f070 */
[----:B------:R-:W-:Y:S01]  /*6500*/  SYNCS.ARRIVE.TRANS64.RED.A1T0 RZ, [UR21], RZ ;  /* 0x000000ffffff79a7 */ /* 0x000fe20008100415 */
[----:B-1----:R-:W-:Y:S02]  /*6510*/  R2UR UR20, R0 ;  /* 0x00000000001472ca */ /* 0x002fe400000e0000 */
[----:B------:R-:W-:Y:S04]  /*6520*/  SEL R0, RZ, 0x1, P0 ;  /* 0x00000001ff007807 */ /* 0x000fe80000000000 */
[----:B------:R-:W-:Y:S02]  /*6530*/  LOP3.LUT R30, R30, R0, RZ, 0x3c, !PT ;  /* 0x000000001e1e7212 */ /* 0x000fe400078e3cff */
[----:B--2---:R-:W-:Y:S01]  /*6540*/  R2UR UR12, R2 ;  /* 0x00000000020c72ca */ /* 0x004fe200000e0000 */
[----:B------:R-:W-:Y:S03]  /*6550*/  @!UPT UIADD3 URZ, UPT, UPT, URZ, URZ, URZ ;  /* 0x000000fffffff290 */ /* 0x000fe6000fffe0ff */
[----:B------:R-:W-:Y:S11]  /*6560*/  @P3 BRA `(.L_x_90) ;  /* 0xffffffe800483947 */ /* 0x000ff6000383ffff */
[----:B------:R-:W1:Y:S02]  /*6570*/  SYNCS.PHASECHK.TRANS64.TRYWAIT P0, [UR4+0x50], R28 ;  /* 0x0000501cff0075a7 */ /* 0x000e640008001104 */
[----:B-1----:R-:W-:Y:S05]  /*6580*/  @!P0 BRA `(.L_x_91) ;  /* 0x0000009000708947 */ /* 0x002fea0003800000 */
.L_x_231:
[----:B------:R-:W2:Y:S02]  /*6590*/  SYNCS.PHASECHK.TRANS64.TRYWAIT P0, [UR4+0x58], R28 ;  /* 0x0000581cff0075a7 */ /* 0x000ea40008001104 */
[----:B--2---:R-:W-:Y:S05]  /*65a0*/  @!P0 BRA `(.L_x_92) ;  /* 0x0000009000808947 */ /* 0x004fea0003800000 */
.L_x_233:
[----:B------:R-:W2:Y:S01]  /*65b0*/  SYNCS.PHASECHK.TRANS64.TRYWAIT P0, [UR4+0x60], R28 ;  /* 0x0000601cff0075a7 */ /* 0x000ea20008001104 */
[----:B-1----:R-:W-:Y:S01]  /*65c0*/  HFMA2 R0, -RZ, RZ, 0, 5.9604644775390625e-08 ;  /* 0x00000001ff007431 */ /* 0x002fe200000001ff */
[----:B--2---:R-:W-:Y:S06]  /*65d0*/  @!P0 BRA `(.L_x_93) ;  /* 0x00000090008c8947 */ /* 0x004fec0003800000 */
.L_x_235:
[----:B-1----:R-:W-:Y:S02]  /*65e0*/  MOV R2, UR4 ;  /* 0x0000000400027c02 */ /* 0x002fe40008000f00 */
[----:B------:R-:W-:-:S07]  /*65f0*/  SHF.L.U32 R0, R0, 0x1f, RZ ;  /* 0x0000001f00007819 */ /* 0x000fce00000006ff */
.L_x_94:
[----:B-1----:R1:W2:Y:S02]  /*6600*/  SYNCS.PHASECHK.TRANS64.TRYWAIT P0, [R2+URZ+0x68], R0 ;  /* 0x00006800020075a7 */ /* 0x0022a400080011ff */
[----:B--2---:R-:W-:Y:S05]  /*6610*/  @!P0 NANOSLEEP.SYNCS 0x989680 ;  /* 0x009896800000895d */ /* 0x004fea0003900000 */
[----:B------:R-:W2:Y:S02]  /*6620*/  @!P0 SYNCS.PHASECHK.TRANS64 P0, [R2+URZ+0x68], R0 ;  /* 0x00006800020085a7 */ /* 0x000ea400080010ff */
[----:B--2---:R-:W-:Y:S05]  /*6630*/  @P0 EXIT ;  /* 0x000000000000094d */ /* 0x004fea0003800000 */
[----:B------:R-:W-:Y:S05]  /*6640*/  BRA `(.L_x_94) ;  /* 0xfffffffc00ec7947 */ /* 0x000fea000383ffff */
.L_x_75:
[----:B------:R-:W-:-:S06]  /*6650*/  UISETP.GE.AND UP0, UPT, UR19, 0x4, UPT ;  /* 0x000000041300788c */ /* 0x000fcc000bf06270 */
[----:B------:R-:W-:-:S13]  /*6660*/  PLOP3.LUT P0, PT, PT, PT, UP0, 0x80, 0x8 ;  /* 0x000000000008781c */ /* 0x000fda0003f0f008 */
[----:B------:R-:W-:Y:S05]  /*6670*/  @!P0 EXIT ;  /* 0x000000000000894d */ /* 0x000fea0003800000 */
[----:B------:R-:W-:Y:S01]  /*6680*/  BAR.SYNC.DEFER_BLOCKING 0x6, 0xa0 ;  /* 0x0182800000007b1d */ /* 0x000fe20000010000 */
[C---:B------:R-:W-:Y:S01]  /*6690*/  IMAD.SHL.U32 R103, R2.reuse, 0x10, RZ ;  /* 0x0000001002677824 */ /* 0x040fe200078e00ff */
[C---:B------:R-:W-:Y:S01]  /*66a0*/  LOP3.LUT R104, R105.reuse, 0x3, RZ, 0xc0, !PT ;  /* 0x0000000369687812 */ /* 0x040fe200078ec0ff */
[C---:B------:R-:W-:Y:S01]  /*66b0*/  IMAD.U32 R5, R2.reuse, 0x10000, RZ ;  /* 0x0001000002057824 */ /* 0x040fe200078e00ff */
[----:B------:R-:W-:Y:S01]  /*66c0*/  CS2R R98, SRZ ;  /* 0x0000000000627805 */ /* 0x000fe2000001ff00 */
[----:B------:R-:W-:Y:S01]  /*66d0*/  IMAD.SHL.U32 R0, R2, 0x2, RZ ;  /* 0x0000000202007824 */ /* 0x000fe200078e00ff */
[----:B------:R-:W-:Y:S02]  /*66e0*/  UMOV UR36, 0x400 ;  /* 0x0000040000247882 */ /* 0x000fe40000000000 */
[----:B------:R-:W1:Y:S01]  /*66f0*/  LDC R96, c[0x0][0x370] ;  /* 0x0000dc00ff607b82 */ /* 0x000e620000000800 */
[----:B------:R-:W-:Y:S01]  /*6700*/  ULEA UR36, UR63, UR36, 0x18 ;  /* 0x000000243f247291 */ /* 0x000fe2000f8ec0ff */
[----:B------:R-:W-:Y:S01]  /*6710*/  IMAD.SHL.U32 R2, R105, 0x200, RZ ;  /* 0x0000020069027824 */ /* 0x000fe200078e00ff */
[C---:B------:R-:W-:Y:S01]  /*6720*/  LOP3.LUT R4, R103.reuse, 0x40, RZ, 0xc0, !PT ;  /* 0x0000004067047812 */ /* 0x040fe200078ec0ff */
[----:B------:R-:W-:Y:S01]  /*6730*/  IMAD.MOV.U32 R100, RZ, RZ, RZ ;  /* 0x000000ffff647224 */ /* 0x000fe200078e00ff */
[----:B------:R-:W-:Y:S01]  /*6740*/  LOP3.LUT R3, R103, 0x1b0, RZ, 0xc0, !PT ;  /* 0x000001b067037812 */ /* 0x000fe200078ec0ff */
[----:B------:R-:W-:Y:S01]  /*6750*/  UIADD3 UR4, UPT, UPT, UR36, 0x200, URZ ;  /* 0x0000020024047890 */ /* 0x000fe2000fffe0ff */
[----:B------:R-:W-:Y:S01]  /*6760*/  LOP3.LUT R0, R4, 0x8, R0, 0xf8, !PT ;  /* 0x0000000804007812 */ /* 0x000fe200078ef800 */
[----:B------:R-:W2:Y:S01]  /*6770*/  LDC R49, c[0x0][0xf0c] ;  /* 0x0003c300ff317b82 */ /* 0x000ea20000000800 */
[----:B------:R-:W-:Y:S01]  /*6780*/  LOP3.LUT R2, R3, 0x200, R2, 0xf8, !PT ;  /* 0x0000020003027812 */ /* 0x000fe200078ef802 */
[----:B------:R-:W-:Y:S01]  /*6790*/  IMAD.MOV.U32 R108, RZ, RZ, RZ ;  /* 0x000000ffff6c7224 */ /* 0x000fe200078e00ff */
[----:B------:R-:W-:Y:S01]  /*67a0*/  LOP3.LUT R5, R5, 0x200000, RZ, 0xc0, !PT ;  /* 0x0020000005057812 */ /* 0x000fe200078ec0ff */
[----:B------:R-:W-:Y:S01]  /*67b0*/  IMAD.U32 R94, RZ, RZ, UR4 ;  /* 0x00000004ff5e7e24 */ /* 0x000fe2000f8e00ff */
[----:B------:R-:W-:Y:S01]  /*67c0*/  LOP3.LUT P0, RZ, R103, 0x40, RZ, 0xc0, !PT ;  /* 0x0000004067ff7812 */ /* 0x000fe2000780c0ff */
[----:B------:R-:W3:Y:S01]  /*67d0*/  LDCU.64 UR50, c[0x0][0x348] ;  /* 0x00006900ff3277ac */ /* 0x000ee20008000a00 */
[----:B------:R-:W-:Y:S01]  /*67e0*/  LOP3.LUT R102, R2, R0, RZ, 0xfc, !PT ;  /* 0x0000000002667212 */ /* 0x000fe200078efcff */
[----:B------:R-:W4:Y:S01]  /*67f0*/  LDC R93, c[0x0][0xf20] ;  /* 0x0003c800ff5d7b82 */ /* 0x000f220000000800 */
[----:B------:R-:W3:Y:S01]  /*6800*/  LDS R101, [UR36+0x110] ;  /* 0x00011024ff657984 */ /* 0x000ee20008000800 */
[----:B------:R-:W-:Y:S01]  /*6810*/  P2R R0, PR, RZ, 0x1 ;  /* 0x00000001ff007803 */ /* 0x000fe20000000000 */
[----:B------:R-:W1:Y:S01]  /*6820*/  LDCU.64 UR54, c[0x0][0xc88] ;  /* 0x00019100ff3677ac */ /* 0x000e620008000a00 */
[----:B------:R-:W-:-:S04]  /*6830*/  UMOV UR48, URZ ;  /* 0x000000ff00307c82 */ /* 0x000fc80008000000 */
[----:B------:R-:W1:Y:S01]  /*6840*/  LDC R48, c[0x0][0xf30] ;  /* 0x0003cc00ff307b82 */ /* 0x000e620000000800 */
[----:B------:R-:W-:-:S07]  /*6850*/  UMOV UR37, URZ ;  /* 0x000000ff00257c82 */ /* 0x000fce0008000000 */
[----:B------:R-:W1:Y:S08]  /*6860*/  LDC.64 R84, c[0x0][0xc88] ;  /* 0x00032200ff547b82 */ /* 0x000e700000000a00 */
[----:B------:R-:W1:Y:S08]  /*6870*/  LDC.64 R88, c[0x0][0xf10] ;  /* 0x0003c400ff587b82 */ /* 0x000e700000000a00 */
[----:B------:R-:W1:Y:S08]  /*6880*/  LDC.64 R46, c[0x0][0xf18] ;  /* 0x0003c600ff2e7b82 */ /* 0x000e700000000a00 */
[----:B------:R-:W1:Y:S01]  /*6890*/  LDC.64 R44, c[0x0][0xf28] ;  /* 0x0003ca00ff2c7b82 */ /* 0x000e620000000a00 */
[----:B---3--:R-:W-:-:S07]  /*68a0*/  IMAD.IADD R101, R101, 0x1, R5 ;  /* 0x0000000165657824 */ /* 0x008fce00078e0205 */
[----:B------:R-:W3:Y:S08]  /*68b0*/  LDC.64 R86, c[0x0][0xc90] ;  /* 0x00032400ff567b82 */ /* 0x000ef00000000a00 */
[----:B------:R-:W1:Y:S08]  /*68c0*/  LDC.64 R82, c[0x0][0xcb0] ;  /* 0x00032c00ff527b82 */ /* 0x000e700000000a00 */
[----:B------:R-:W1:Y:S08]  /*68d0*/  LDC.64 R80, c[0x0][0xca8] ;  /* 0x00032a00ff507b82 */ /* 0x000e700000000a00 */
[----:B--2-4-:R-:W1:Y:S02]  /*68e0*/  LDC R95, c[0x0][0x374] ;  /* 0x0000dd00ff5f7b82 */ /* 0x014e640000000800 */
.L_x_186:
[----:B------:R-:W-:Y:S02]  /*68f0*/  LEA R0, R108, UR36, 0x3 ;  /* 0x000000246c007c11 */ /* 0x000fe4000f8e18ff */
[----:B------:R-:W-:Y:S02]  /*6900*/  SHF.L.U32 R2, R98, 0x1f, RZ ;  /* 0x0000001f62027819 */ /* 0x000fe400000006ff */
[----:B------:R-:W-:Y:S02]  /*6910*/  LEA R16, R108, UR36, 0x4 ;  /* 0x000000246c107c11 */ /* 0x000fe4000f8e20ff */
[----:B------:R-:W2:Y:S02]  /*6920*/  SYNCS.PHASECHK.TRANS64.TRYWAIT P0, [R0+URZ+0x80], R2 ;  /* 0x00008002000075a7 */ /* 0x000ea400080011ff */
[----:B-12---:R-:W-:Y:S05]  /*6930*/  @!P0 BRA `(.L_x_95) ;  /* 0x0000008c00cc8947 */ /* 0x006fea0003800000 */
.L_x_236:
[----:B------:R-:W4:Y:S01]  /*6940*/  LDC.64 R10, c[0x0][0xf10] ;  /* 0x0003c400ff0a7b82 */ /* 0x000f220000000a00 */
[----:B------:R-:W3:Y:S01]  /*6950*/  LDS.128 R16, [R16+0xf0] ;  /* 0x0000f00010107984 */ /* 0x000ee20000000c00 */
[----:B-1----:R-:W-:Y:S01]  /*6960*/  ISETP.NE.AND P1, PT, R48, 0x1, PT ;  /* 0x000000013000780c */ /* 0x002fe20003f25270 */
[----:B--2---:R-:W-:Y:S01]  /*6970*/  VIADD R0, R0, 0x90 ;  /* 0x0000009000007836 */ /* 0x004fe20000000000 */
[----:B------:R-:W-:Y:S04]  /*6980*/  ISETP.GE.AND P0, PT, R43, 0x1, PT ;  /* 0x000000012b00780c */ /* 0x000fe80003f06270 */
[----:B------:R-:W1:Y:S01]  /*6990*/  LDC.64 R8, c[0x0][0xf18] ;  /* 0x0003c600ff087b82 */ /* 0x000e620000000a00 */
[----:B------:R-:W-:Y:S01]  /*69a0*/  PRMT R0, RZ, 0x654, R0 ;  /* 0x00000654ff007816 */ /* 0x000fe20000000000 */
[----:B------:R-:W-:Y:S01]  /*69b0*/  @!PT LDS RZ, [RZ] ;  /* 0x00000000fffff984 */ /* 0x000fe20000000800 */
[----:B------:R-:W-:Y:S01]  /*69c0*/  @!PT LDS RZ, [RZ] ;  /* 0x00000000fffff984 */ /* 0x000fe20000000800 */
[----:B------:R-:W-:Y:S01]  /*69d0*/  @!PT LDS RZ, [RZ] ;  /* 0x00000000fffff984 */ /* 0x000fe20000000800 */
[----:B------:R-:W-:Y:S01]  /*69e0*/  @!PT LDS RZ, [RZ] ;  /* 0x00000000fffff984 */ /* 0x000fe20000000800 */
[----:B------:R2:W-:Y:S06]  /*69f0*/  MEMBAR.ALL.CTA ;  /* 0x0000000000007992 */ /* 0x0005ec0000008000 */
[----:B--2---:R-:W2:Y:S01]  /*6a00*/  FENCE.VIEW.ASYNC.S ;  /* 0x00000000000073c6 */ /* 0x004ea20000000000 */
[----:B------:R-:W1:Y:S08]  /*6a10*/  @!P1 LDC R12, c[0x0][0xf20] ;  /* 0x0003c800ff0c9b82 */ /* 0x000e700000000800 */
[----:B------:R-:W1:Y:S01]  /*6a20*/  @!P1 LDC R7, c[0x0][0xf0c] ;  /* 0x0003c300ff079b82 */ /* 0x000e620000000800 */
[----:B--2---:R2:W-:Y:S01]  /*6a30*/  SYNCS.ARRIVE.TRANS64.RED.A1T0 RZ, [R0+URZ], RZ ;  /* 0x000000ff00ff79a7 */ /* 0x0045e200081004ff */
[----:B---3--:R-:W-:Y:S04]  /*6a40*/  LOP3.LUT P4, RZ, R18, 0x1, RZ, 0xc0, !PT ;  /* 0x0000000112ff7812 */ /* 0x008fe8000788c0ff */
[----:B------:R-:W-:Y:S09]  /*6a50*/  P2R R106, PR, RZ, 0x10 ;  /* 0x00000010ff6a7803 */ /* 0x000ff20000000000 */
[----:B------:R-:W-:Y:S02]  /*6a60*/  @P4 MOV R51, R16 ;  /* 0x0000001000334202 */ /* 0x000fe40000000f00 */
[----:B------:R-:W-:Y:S01]  /*6a70*/  @P4 LOP3.LUT R50, R17, 0xffff, RZ, 0xc0, !PT ;  /* 0x0000ffff11324812 */ /* 0x000fe200078ec0ff */
[----:B--2-4-:R-:W-:Y:S06]  /*6a80*/  @!P0 BRA `(.L_x_96) ;  /* 0x0000000000a48947 */ /* 0x014fec0003800000 */
[----:B------:R-:W-:Y:S01]  /*6a90*/  IMAD.HI.U32 R0, R95, R47, RZ ;  /* 0x0000002f5f007227 */ /* 0x000fe200078e00ff */
[----:B------:R-:W-:Y:S02]  /*6aa0*/  ISETP.NE.AND P0, PT, R46, 0x1, PT ;  /* 0x000000012e00780c */ /* 0x000fe40003f05270 */
[----:B------:R-:W-:Y:S01]  /*6ab0*/  ISETP.NE.AND P2, PT, R43, 0x1, PT ;  /* 0x000000012b00780c */ /* 0x000fe20003f45270 */
[----:B------:R-:W-:Y:S01]  /*6ac0*/  IMAD.HI.U32 R4, R96, R88, RZ ;  /* 0x0000005860047227 */ /* 0x000fe200078e00ff */
[----:B------:R-:W-:Y:S02]  /*6ad0*/  SHF.R.U32.HI R0, RZ, R93, R0 ;  /* 0x0000005dff007219 */ /* 0x000fe40000011600 */
[----:B------:R-:W-:Y:S01]  /*6ae0*/  ISETP.NE.AND P3, PT, R49, 0x1, PT ;  /* 0x000000013100780c */ /* 0x000fe20003f65270 */
[----:B------:R-:W-:Y:S01]  /*6af0*/  IMAD.HI.U32 R6, R50, R47, RZ ;  /* 0x0000002f32067227 */ /* 0x000fe200078e00ff */
[-C--:B------:R-:W-:Y:S02]  /*6b00*/  SHF.R.U32.HI R4, RZ, R89.reuse, R4 ;  /* 0x00000059ff047219 */ /* 0x080fe40000011604 */
[----:B------:R-:W-:Y:S01]  /*6b10*/  SEL R0, R95, R0, !P0 ;  /* 0x000000005f007207 */ /* 0x000fe20004000000 */
[----:B------:R-:W-:Y:S01]  /*6b20*/  IMAD.HI.U32 R5, R51, R88, RZ ;  /* 0x0000005833057227 */ /* 0x000fe200078e00ff */
[----:B------:R-:W-:Y:S03]  /*6b30*/  SEL R4, R96, R4, !P3 ;  /* 0x0000000460047207 */ /* 0x000fe60005800000 */
[-C--:B------:R-:W-:Y:S01]  /*6b40*/  IMAD.HI.U32 R3, R0, R44.reuse, RZ ;  /* 0x0000002c00037227 */ /* 0x080fe200078e00ff */
[----:B------:R-:W-:Y:S03]  /*6b50*/  SHF.R.U32.HI R5, RZ, R89, R5 ;  /* 0x00000059ff057219 */ /* 0x000fe60000011605 */
[----:B------:R-:W-:Y:S01]  /*6b60*/  IMAD.HI.U32 R2, R4, R44, RZ ;  /* 0x0000002c04027227 */ /* 0x000fe200078e00ff */
[----:B------:R-:W-:Y:S02]  /*6b70*/  @P2 SHF.R.U32.HI R0, RZ, R45, R3 ;  /* 0x0000002dff002219 */ /* 0x000fe40000011603 */
[----:B------:R-:W-:Y:S02]  /*6b80*/  SHF.R.U32.HI R3, RZ, R93, R6 ;  /* 0x0000005dff037219 */ /* 0x000fe40000011606 */
[----:B------:R-:W-:Y:S01]  /*6b90*/  @P2 SHF.R.U32.HI R4, RZ, R45, R2 ;  /* 0x0000002dff042219 */ /* 0x000fe20000011602 */
[----:B------:R-:W-:Y:S01]  /*6ba0*/  IMAD R0, R43, R0, RZ ;  /* 0x000000002b007224 */ /* 0x000fe200078e02ff */
[----:B------:R-:W-:Y:S02]  /*6bb0*/  SEL R3, R50, R3, !P0 ;  /* 0x0000000332037207 */ /* 0x000fe40004000000 */
[----:B------:R-:W-:Y:S01]  /*6bc0*/  SEL R2, R51, R5, !P3 ;  /* 0x0000000533027207 */ /* 0x000fe20005800000 */
[----:B------:R-:W-:Y:S01]  /*6bd0*/  IMAD R5, R43, R4, RZ ;  /* 0x000000042b057224 */ /* 0x000fe200078e02ff */
[C---:B------:R-:W-:Y:S01]  /*6be0*/  ISETP.GE.AND P0, PT, R3.reuse, R0, PT ;  /* 0x000000000300720c */ /* 0x040fe20003f06270 */
[C---:B------:R-:W-:Y:S03]  /*6bf0*/  IMAD.HI.U32 R0, R3.reuse, R44, RZ ;  /* 0x0000002c03007227 */ /* 0x040fe600078e00ff */
[C---:B------:R-:W-:Y:S02]  /*6c00*/  ISETP.GE.OR P0, PT, R2.reuse, R5, P0 ;  /* 0x000000050200720c */ /* 0x040fe40000706670 */
[----:B------:R-:W-:Y:S04]  /*6c10*/  SHF.R.U32.HI R0, RZ, R45, R0 ;  /* 0x0000002dff007219 */ /* 0x000fe80000011600 */
        /* <DEDUP_REMOVED lines=15> */
[----:B------:R-:W-:Y:S07]  /*6d10*/  IMAD R50, R3, R46, R50 ;  /* 0x0000002e03327224 */ /* 0x000fee00078e0232 */
.L_x_96:
[----:B-1----:R-:W-:Y:S01]  /*6d20*/  @!P1 IMAD.HI.U32 R2, R50, R9, RZ ;  /* 0x0000000932029227 */ /* 0x002fe200078e00ff */
[----:B------:R-:W-:Y:S01]  /*6d30*/  @!P1 ISETP.NE.AND P0, PT, R8, 0x1, PT ;  /* 0x000000010800980c */ /* 0x000fe20003f05270 */
[----:B------:R-:W-:Y:S01]  /*6d40*/  USHF.L.U32 UR46, UR20, 0x7, URZ ;  /* 0x00000007142e7899 */ /* 0x000fe200080006ff */
[----:B------:R-:W-:Y:S01]  /*6d50*/  @!P1 ISETP.NE.AND P2, PT, R7, 0x1, PT ;  /* 0x000000010700980c */ /* 0x000fe20003f45270 */
[C---:B------:R-:W-:Y:S01]  /*6d60*/  @!P1 IMAD.HI.U32 R0, R51.reuse, R10, RZ ;  /* 0x0000000a33009227 */ /* 0x040fe200078e00ff */
[----:B------:R-:W-:Y:S01]  /*6d70*/  @!P1 SHF.R.U32.HI R2, RZ, R12, R2 ;  /* 0x0000000cff029219 */ /* 0x000fe20000011602 */
[----:B------:R-:W-:Y:S01]  /*6d80*/  USHF.L.U32 UR45, UR12, 0x7, URZ ;  /* 0x000000070c2d7899 */ /* 0x000fe200080006ff */
[----:B------:R-:W-:Y:S01]  /*6d90*/  @P4 SHF.R.U32.HI R97, RZ, 0x10, R17 ;  /* 0x00000010ff614819 */ /* 0x000fe20000011611 */
[----:B------:R-:W-:Y:S01]  /*6da0*/  VIADD R108, R108, 0x1 ;  /* 0x000000016c6c7836 */ /* 0x000fe20000000000 */
[----:B------:R-:W-:Y:S01]  /*6db0*/  @!P1 SEL R2, R50, R2, !P0 ;  /* 0x0000000232029207 */ /* 0x000fe20004000000 */
[----:B------:R-:W-:Y:S01]  /*6dc0*/  BSSY.RECONVERGENT B6, `(.L_x_97) ;  /* 0x0000028000067945 */ /* 0x000fe20003800200 */
[----:B------:R-:W-:Y:S02]  /*6dd0*/  @!P1 SHF.R.U32.HI R0, RZ, R11, R0 ;  /* 0x0000000bff009219 */ /* 0x000fe40000011600 */
[----:B------:R-:W-:Y:S02]  /*6de0*/  LOP3.LUT P0, RZ, R94, 0x90, RZ, 0xc0, !PT ;  /* 0x000000905eff7812 */ /* 0x000fe4000780c0ff */
[----:B------:R-:W-:Y:S05]  /*6df0*/  @!P1 SEL R3, R51, R0, !P2 ;  /* 0x0000000033039207 */ /* 0x000fea0005000000 */
[----:B------:R-:W-:Y:S02]  /*6e00*/  @!P1 IMAD.IADD R0, R2, 0x1, -R3 ;  /* 0x0000000102009824 */ /* 0x000fe400078e0a03 */
[----:B------:R-:W-:Y:S02]  /*6e10*/  @!P1 IMAD.IADD R2, R3, 0x1, -R2 ;  /* 0x0000000103029824 */ /* 0x000fe400078e0a02 */
[----:B------:R-:W-:Y:S02]  /*6e20*/  @!P1 IMAD R51, R0, R7, R51 ;  /* 0x0000000700339224 */ /* 0x000fe400078e0233 */
[----:B------:R-:W-:Y:S01]  /*6e30*/  @!P1 IMAD R50, R2, R8, R50 ;  /* 0x0000000802329224 */ /* 0x000fe200078e0232 */
[----:B------:R-:W-:Y:S06]  /*6e40*/  @!P0 BRA `(.L_x_98) ;  /* 0x00000000007c8947 */ /* 0x000fec0003800000 */
[----:B------:R-:W1:Y:S01]  /*6e50*/  LDCU.64 UR8, c[0x4][0x80] ;  /* 0x01001000ff0877ac */ /* 0x000e620008000a00 */
[----:B------:R-:W-:Y:S01]  /*6e60*/  MOV R2, 0x0 ;  /* 0x0000000000027802 */ /* 0x000fe20000000f00 */
[----:B------:R-:W-:Y:S02]  /*6e70*/  HFMA2 R12, -RZ, RZ, 0, 5.9604644775390625e-08 ;  /* 0x00000001ff0c7431 */ /* 0x000fe400000001ff */
[----:B------:R-:W-:Y:S01]  /*6e80*/  IMAD.MOV.U32 R8, RZ, RZ, 0x70 ;  /* 0x00000070ff087424 */ /* 0x000fe200078e00ff */
[----:B------:R2:W3:Y:S01]  /*6e90*/  LDC.64 R14, c[0x4][R2] ;  /* 0x01000000020e7b82 */ /* 0x0004e20000000a00 */
[----:B------:R-:W4:Y:S01]  /*6ea0*/  LDCU.64 UR6, c[0x4][0x88] ;  /* 0x01001100ff0677ac */ /* 0x000f220008000a00 */
[----:B------:R-:W-:Y:S01]  /*6eb0*/  IMAD.MOV.U32 R13, RZ, RZ, RZ ;  /* 0x000000ffff0d7224 */ /* 0x000fe200078e00ff */
[----:B------:R-:W2:Y:S01]  /*6ec0*/  LDCU.64 UR4, c[0x4][0x8] ;  /* 0x01000100ff0477ac */ /* 0x000ea20008000a00 */
[----:B-1----:R-:W-:Y:S01]  /*6ed0*/  MOV R5, UR9 ;  /* 0x0000000900057c02 */ /* 0x002fe20008000f00 */
[----:B------:R-:W-:Y:S01]  /*6ee0*/  IMAD.U32 R4, RZ, RZ, UR8 ;  /* 0x00000008ff047e24 */ /* 0x000fe2000f8e00ff */
[----:B----4-:R-:W-:Y:S01]  /*6ef0*/  MOV R7, UR7 ;  /* 0x0000000700077c02 */ /* 0x010fe20008000f00 */
[----:B------:R-:W-:Y:S01]  /*6f00*/  IMAD.U32 R6, RZ, RZ, UR6 ;  /* 0x00000006ff067e24 */ /* 0x000fe2000f8e00ff */
[----:B--2---:R-:W-:Y:S01]  /*6f10*/  MOV R11, UR5 ;  /* 0x00000005000b7c02 */ /* 0x004fe20008000f00 */
[----:B------:R-:W-:Y:S02]  /*6f20*/  IMAD.U32 R10, RZ, RZ, UR4 ;  /* 0x00000004ff0a7e24 */ /* 0x000fe4000f8e00ff */
[----:B------:R-:W-:Y:S07]  /*6f30*/  LEPC R20, `(.L_x_99) ;  /* 0x000000001014794e */ /* 0x000fee0000000000 */
[----:B---3-5:R-:W-:Y:S05]  /*6f40*/  CALL.ABS.NOINC R14 ;  /* 0x000000000e007343 */ /* 0x028fea0003c00000 */
.L_x_99:
[----:B------:R-:W1:Y:S01]  /*6f50*/  LDCU.64 UR8, c[0x4][0x80] ;  /* 0x01001000ff0877ac */ /* 0x000e620008000a00 */
[----:B------:R-:W2:Y:S01]  /*6f60*/  LDC.64 R2, c[0x4][R2] ;  /* 0x0100000002027b82 */ /* 0x000ea20000000a00 */
[----:B------:R-:W-:Y:S02]  /*6f70*/  HFMA2 R12, -RZ, RZ, 0, 5.9604644775390625e-08 ;  /* 0x00000001ff0c7431 */ /* 0x000fe400000001ff */
[----:B------:R-:W-:Y:S02]  /*6f80*/  IMAD.MOV.U32 R8, RZ, RZ, 0x70 ;  /* 0x00000070ff087424 */ /* 0x000fe400078e00ff */
[----:B------:R-:W-:Y:S01]  /*6f90*/  IMAD.MOV.U32 R13, RZ, RZ, RZ ;  /* 0x000000ffff0d7224 */ /* 0x000fe200078e00ff */
[----:B------:R-:W3:Y:S01]  /*6fa0*/  LDCU.64 UR6, c[0x4][0x88] ;  /* 0x01001100ff0677ac */ /* 0x000ee20008000a00 */
[----:B------:R-:W4:Y:S01]  /*6fb0*/  LDCU.64 UR4, c[0x4][0x8] ;  /* 0x01000100ff0477ac */ /* 0x000f220008000a00 */
[----:B-1----:R-:W-:Y:S02]  /*6fc0*/  MOV R4, UR8 ;  /* 0x0000000800047c02 */ /* 0x002fe40008000f00 */
[----:B------:R-:W-:Y:S02]  /*6fd0*/  MOV R5, UR9 ;  /* 0x0000000900057c02 */ /* 0x000fe40008000f00 */
[----:B---3--:R-:W-:Y:S01]  /*6fe0*/  MOV R7, UR7 ;  /* 0x0000000700077c02 */ /* 0x008fe20008000f00 */
[----:B------:R-:W-:Y:S01]  /*6ff0*/  IMAD.U32 R6, RZ, RZ, UR6 ;  /* 0x00000006ff067e24 */ /* 0x000fe2000f8e00ff */
[----:B----4-:R-:W-:Y:S01]  /*7000*/  MOV R11, UR5 ;  /* 0x00000005000b7c02 */ /* 0x010fe20008000f00 */
[----:B------:R-:W-:Y:S02]  /*7010*/  IMAD.U32 R10, RZ, RZ, UR4 ;  /* 0x00000004ff0a7e24 */ /* 0x000fe4000f8e00ff */
[----:B------:R-:W-:Y:S07]  /*7020*/  LEPC R20, `(.L_x_98) ;  /* 0x000000001014794e */ /* 0x000fee0000000000 */
[----:B--2---:R-:W-:Y:S05]  /*7030*/  CALL.ABS.NOINC R2 ;  /* 0x0000000002007343 */ /* 0x004fea0003c00000 */
.L_x_98:
[----:B------:R-:W-:Y:S05]  /*7040*/  BSYNC.RECONVERGENT B6 ;  /* 0x0000000000067941 */ /* 0x000fea0003800200 */
.L_x_97:
[C---:B------:R-:W-:Y:S02]  /*7050*/  ISETP.NE.U32.AND P3, PT, R86.reuse, RZ, PT ;  /* 0x000000ff5600720c */ /* 0x040fe40003f65070 */
[----:B------:R-:W-:Y:S02]  /*7060*/  ISETP.NE.U32.AND P0, PT, RZ, UR54, PT ;  /* 0x00000036ff007c0c */ /* 0x000fe4000bf05070 */
[C---:B------:R-:W-:Y:S02]  /*7070*/  ISETP.NE.AND.EX P3, PT, R87.reuse, RZ, PT, P3 ;  /* 0x000000ff5700720c */ /* 0x040fe40003f65330 */
[----:B------:R-:W-:Y:S02]  /*7080*/  ISETP.NE.U32.AND P4, PT, R86, RZ, PT ;  /* 0x000000ff5600720c */ /* 0x000fe40003f85070 */
[----:B------:R-:W-:Y:S02]  /*7090*/  ISETP.NE.AND.EX P0, PT, RZ, UR55, PT, P0 ;  /* 0x00000037ff007c0c */ /* 0x000fe4000bf05300 */
[----:B------:R-:W-:Y:S02]  /*70a0*/  ISETP.NE.U32.AND P2, PT, R82, RZ, PT ;  /* 0x000000ff5200720c */ /* 0x000fe40003f45070 */
[----:B------:R-:W-:Y:S02]  /*70b0*/  ISETP.NE.U32.AND P1, PT, RZ, UR54, PT ;  /* 0x00000036ff007c0c */ /* 0x000fe4000bf25070 */
[----:B------:R-:W-:Y:S03]  /*70c0*/  ISETP.NE.AND.EX P4, PT, R87, RZ, P0, P4 ;  /* 0x000000ff5700720c */ /* 0x000fe60000785340 */
[----:B------:R-:W-:Y:S10]  /*70d0*/  @!P3 BRA `(.L_x_100) ;  /* 0x00000000002cb947 */ /* 0x000ff40003800000 */
[----:B------:R-:W-:Y:S01]  /*70e0*/  ISETP.NE.U32.AND P0, PT, R84, RZ, PT ;  /* 0x000000ff5400720c */ /* 0x000fe20003f05070 */
[----:B------:R-:W-:Y:S03]  /*70f0*/  IMAD.MOV.U32 R90, RZ, RZ, 0x1 ;  /* 0x00000001ff5a7424 */ /* 0x000fe600078e00ff */
[----:B------:R-:W-:Y:S11]  /*7100*/  ISETP.NE.AND.EX P0, PT, R85, RZ, PT, P0 ;  /* 0x000000ff5500720c */ /* 0x000ff60003f05300 */
[----:B------:R-:W-:Y:S02]  /*7110*/  @!UPT UIADD3 URZ, UPT, UPT, URZ, URZ, URZ ;  /* 0x000000fffffff290 */ /* 0x000fe4000fffe0ff */
[----:B------:R-:W1:Y:S01]  /*7120*/  @P0 LDC.64 R2, c[0x0][0xc88] ;  /* 0x00032200ff020b82 */ /* 0x000e620000000a00 */
[----:B------:R-:W-:Y:S04]  /*7130*/  @P0 IMAD R0, R86, UR52, RZ ;  /* 0x0000003456000c24 */ /* 0x000fe8000f8e02ff */
[----:B-1----:R-:W-:Y:S04]  /*7140*/  @P0 IMAD.WIDE R2, R0, 0x4, R2 ;  /* 0x0000000400020825 */ /* 0x002fe800078e0202 */
[----:B------:R-:W-:Y:S01]  /*7150*/  HFMA2 R0, -RZ, RZ, 0, 5.9604644775390625e-08 ;  /* 0x00000001ff007431 */ /* 0x000fe200000001ff */
[----:B-----5:R1:W5:Y:S04]  /*7160*/  @P0 LDG.E R53, desc[UR56][R2.64] ;  /* 0x0000003802350981 */ /* 0x020368000c1e1900 */
[----:B------:R-:W-:Y:S01]  /*7170*/  @!P0 PRMT R90, R0, 0x7610, R90 ;  /* 0x00007610005a8816 */ /* 0x000fe2000000005a */
[----:B-1----:R-:W2:Y:S06]  /*7180*/  @!P0 LDC R53, c[0x0][0xc80] ;  /* 0x00032000ff358b82 */ /* 0x002eac0000000800 */
.L_x_100:
[----:B------:R-:W-:Y:S02]  /*7190*/  ISETP.NE.AND.EX P2, PT, R83, RZ, PT, P2 ;  /* 0x000000ff5300720c */ /* 0x000fe40003f45320 */
[----:B------:R-:W-:Y:S02]  /*71a0*/  PLOP3.LUT P0, PT, PT, PT, PT, 0x8, 0x80 ;  /* 0x000000000080781c */ /* 0x000fe40003f0e170 */
[----:B------:R-:W-:Y:S02]  /*71b0*/  ISETP.NE.AND.EX P1, PT, RZ, UR55, PT, P1 ;  /* 0x00000037ff007c0c */ /* 0x000fe4000bf25310 */
[----:B------:R-:W-:Y:S07]  /*71c0*/  @!P4 PLOP3.LUT P0, PT, P3, PT, PT, 0x80, 0x8 ;  /* 0x000000000008c81c */ /* 0x000fee0001f0f070 */
[----:B------:R-:W-:Y:S06]  /*71d0*/  @!P2 BRA `(.L_x_101) ;  /* 0x000000000020a947 */ /* 0x000fec0003800000 */
[----:B------:R-:W-:Y:S04]  /*71e0*/  ISETP.NE.U32.AND P2, PT, R80, RZ, PT ;  /* 0x000000ff5000720c */ /* 0x000fe80003f45070 */
[----:B------:R-:W-:Y:S11]  /*71f0*/  ISETP.NE.AND.EX P2, PT, R81, RZ, PT, P2 ;  /* 0x000000ff5100720c */ /* 0x000ff60003f45320 */
[----:B------:R-:W-:Y:S02]  /*7200*/  @!UPT UIADD3 URZ, UPT, UPT, URZ, URZ, URZ ;  /* 0x000000fffffff290 */ /* 0x000fe4000fffe0ff */
[----:B------:R-:W1:Y:S01]  /*7210*/  @P2 LDC.64 R2, c[0x0][0xca8] ;  /* 0x00032a00ff022b82 */ /* 0x000e620000000a00 */
[----:B------:R-:W-:Y:S04]  /*7220*/  @P2 IMAD R0, R82, UR52, RZ ;  /* 0x0000003452002c24 */ /* 0x000fe8000f8e02ff */
[----:B-1----:R-:W-:Y:S05]  /*7230*/  @P2 IMAD.WIDE R2, R0, 0x4, R2 ;  /* 0x0000000400022825 */ /* 0x002fea00078e0202 */
[----:B-----5:R1:W5:Y:S02]  /*7240*/  @P2 LDG.E R52, desc[UR56][R2.64] ;  /* 0x0000003802342981 */ /* 0x020364000c1e1900 */
[----:B-1----:R-:W3:Y:S02]  /*7250*/  @!P2 LDC R52, c[0x0][0xca0] ;  /* 0x00032800ff34ab82 */ /* 0x002ee40000000800 */
.L_x_101:
[----:B--2--5:R-:W-:Y:S01]  /*7260*/  FSETP.NEU.AND P2, PT, R53, RZ, PT ;  /* 0x000000ff3500720b */ /* 0x024fe20003f4d000 */
[----:B------:R-:W-:Y:S01]  /*7270*/  IMAD.MOV.U32 R69, RZ, RZ, 0x10 ;  /* 0x00000010ff457424 */ /* 0x000fe200078e00ff */
[----:B------:R-:W-:Y:S01]  /*7280*/  SEL R2, RZ, 0xffffffff, P1 ;  /* 0xffffffffff027807 */ /* 0x000fe20000800000 */
[----:B------:R-:W-:Y:S01]  /*7290*/  IMAD R59, R100, 0x80, R101 ;  /* 0x00000080643b7824 */ /* 0x000fe200078e0265 */
[----:B------:R-:W-:Y:S01]  /*72a0*/  @!P4 LOP3.LUT P1, RZ, R90, 0xff, RZ, 0xc0, !PT ;  /* 0x000000ff5affc812 */ /* 0x000fe2000782c0ff */
[----:B------:R-:W-:Y:S01]  /*72b0*/  IMAD.SHL.U32 R110, R102, 0x2, RZ ;  /* 0x00000002666e7824 */ /* 0x000fe200078e00ff */
[----:B------:R-:W-:Y:S01]  /*72c0*/  @!P4 SEL R0, RZ, 0xffffffff, P2 ;  /* 0xffffffffff00c807 */ /* 0x000fe20001000000 */
[----:B------:R-:W-:Y:S01]  /*72d0*/  BSSY B1, `(.L_x_102) ;  /* 0x0000038000017945 */ /* 0x000fe20003800000 */
[----:B------:R-:W-:Y:S01]  /*72e0*/  LEA R58, R100, UR36, 0x3 ;  /* 0x00000024643a7c11 */ /* 0x000fe2000f8e18ff */
[----:B------:R-:W-:Y:S01]  /*72f0*/  VIADD R109, R110, UR36 ;  /* 0x000000246e6d7c36 */ /* 0x000fe20008000000 */
[----:B------:R-:W-:Y:S01]  /*7300*/  @P0 SEL R0, R2, R0, !P1 ;  /* 0x0000000002000207 */ /* 0x000fe20004800000 */
[----:B------:R-:W-:Y:S01]  /*7310*/  IMAD.MOV.U32 R70, RZ, RZ, 0x1 ;  /* 0x00000001ff467424 */ /* 0x000fe200078e00ff */
[----:B------:R-:W-:Y:S01]  /*7320*/  SHF.L.U32 R3, R99, 0x1f, RZ ;  /* 0x0000001f63037819 */ /* 0x000fe200000006ff */
[----:B------:R-:W-:Y:S01]  /*7330*/  IMAD.MOV.U32 R68, RZ, RZ, RZ ;  /* 0x000000ffff447224 */ /* 0x000fe200078e00ff */
[----:B------:R-:W-:Y:S02]  /*7340*/  @!P4 LOP3.LUT R0, R0, 0x1, RZ, 0xc0, !PT ;  /* 0x000000010000c812 */ /* 0x000fe400078ec0ff */
[----:B------:R-:W-:Y:S02]  /*7350*/  CS2R R78, SRZ ;  /* 0x00000000004e7805 */ /* 0x000fe4000001ff00 */
[----:B------:R-:W-:Y:S02]  /*7360*/  LOP3.LUT P6, RZ, R103, 0x40, RZ, 0xc0, !PT ;  /* 0x0000004067ff7812 */ /* 0x000fe400078cc0ff */
[----:B------:R-:W-:Y:S02]  /*7370*/  CS2R R76, SRZ ;  /* 0x00000000004c7805 */ /* 0x000fe4000001ff00 */
[----:B------:R-:W-:Y:S02]  /*7380*/  ISETP.NE.U32.OR P5, PT, R0, 0x1, P4 ;  /* 0x000000010000780c */ /* 0x000fe400027a5470 */
[----:B------:R-:W-:Y:S02]  /*7390*/  CS2R R74, SRZ ;  /* 0x00000000004a7805 */ /* 0x000fe4000001ff00 */
[----:B------:R-:W-:Y:S02]  /*73a0*/  SEL R69, R69, 0xfffffff0, !P6 ;  /* 0xfffffff045457807 */ /* 0x000fe40007000000 */
[----:B------:R-:W-:Y:S02]  /*73b0*/  CS2R R72, SRZ ;  /* 0x0000000000487805 */ /* 0x000fe4000001ff00 */
[----:B------:R-:W-:Y:S02]  /*73c0*/  P2R R111, PR, RZ, 0x20 ;  /* 0x00000020ff6f7803 */ /* 0x000fe40000000000 */
[----:B------:R-:W-:Y:S02]  /*73d0*/  CS2R R66, SRZ ;  /* 0x0000000000427805 */ /* 0x000fe4000001ff00 */
[----:B------:R-:W-:Y:S02]  /*73e0*/  CS2R R64, SRZ ;  /* 0x0000000000407805 */ /* 0x000fe4000001ff00 */
[----:B------:R-:W-:Y:S02]  /*73f0*/  CS2R R62, SRZ ;  /* 0x00000000003e7805 */ /* 0x000fe4000001ff00 */
[----:B------:R-:W-:Y:S01]  /*7400*/  CS2R R60, SRZ ;  /* 0x00000000003c7805 */ /* 0x000fe2000001ff00 */
[----:B------:R-:W-:Y:S01]  /*7410*/  IMAD.IADD R109, R109, 0x1, R69 ;  /* 0x000000016d6d7824 */ /* 0x000fe200078e0245 */
[----:B------:R-:W-:Y:S04]  /*7420*/  @P5 SHF.L.U32 R0, RZ, 0x1f, RZ ;  /* 0x0000001fff005819 */ /* 0x000fe800000006ff */
[----:B------:R1:W2:Y:S01]  /*7430*/  @P5 SYNCS.PHASECHK.TRANS64.TRYWAIT P1, [UR36+0x30], R0 ;  /* 0x00003000ff0055a7 */ /* 0x0002a20008021124 */
[----:B------:R4:W3:Y:S01]  /*7440*/  SYNCS.PHASECHK.TRANS64.TRYWAIT P0, [R58+URZ+0xa0], R3 ;  /* 0x0000a0033a0075a7 */ /* 0x0008e200080011ff */
[----:B-1----:R-:W-:Y:S02]  /*7450*/  SEL R0, RZ, 0xffffffff, P2 ;  /* 0xffffffffff007807 */ /* 0x002fe40001000000 */
[----:B------:R-:W-:Y:S04]  /*7460*/  LOP3.LUT P2, R107, R90, 0xff, RZ, 0xc0, !PT ;  /* 0x000000ff5a6b7812 */ /* 0x000fe8000784c0ff */
[----:B------:R-:W-:Y:S04]  /*7470*/  @P3 SEL R0, R2, R0, !P2 ;  /* 0x0000000002003207 */ /* 0x000fe80005000000 */
[----:B------:R-:W-:Y:S04]  /*7480*/  LOP3.LUT R0, R0, 0x1, RZ, 0xc0, !PT ;  /* 0x0000000100007812 */ /* 0x000fe800078ec0ff */
[----:B------:R-:W-:Y:S02]  /*7490*/  ISETP.NE.U32.AND P2, PT, R0, 0x1, PT ;  /* 0x000000010000780c */ /* 0x000fe40003f45070 */
[----:B------:R-:W-:Y:S02]  /*74a0*/  SHF.R.U32.HI R0, RZ, 0x15, R59 ;  /* 0x00000015ff007819 */ /* 0x000fe4000001163b */
[----:B------:R-:W-:Y:S02]  /*74b0*/  P2R R71, PR, RZ, 0x4 ;  /* 0x00000004ff477803 */ /* 0x000fe40000000000 */
[----:B------:R-:W-:Y:S02]  /*74c0*/  LOP3.LUT R2, R0, 0x3, RZ, 0xc0, !PT ;  /* 0x0000000300027812 */ /* 0x000fe400078ec0ff */
[----:B--2---:R-:W-:Y:S01]  /*74d0*/  @P5 SEL R70, RZ, 0x1, !P1 ;  /* 0x00000001ff465807 */ /* 0x004fe20004800000 */
[----:B---34-:R-:W-:Y:S06]  /*74e0*/  @!P5 BRA `(.L_x_103) ;  /* 0x000000000058d947 */ /* 0x018fec0003800000 */
[----:B------:R-:W-:Y:S01]  /*74f0*/  IMAD.MOV.U32 R79, RZ, RZ, RZ ;  /* 0x000000ffff4f7224 */ /* 0x000fe200078e00ff */
[----:B------:R-:W-:Y:S01]  /*7500*/  ISETP.NE.AND P1, PT, R70, RZ, PT ;  /* 0x000000ff4600720c */ /* 0x000fe20003f25270 */
[----:B------:R-:W-:Y:S01]  /*7510*/  BSSY B0, `(.L_x_104) ;  /* 0x000000c000007945 */ /* 0x000fe20003800000 */
[----:B------:R-:W-:Y:S02]  /*7520*/  CS2R R62, SRZ ;  /* 0x00000000003e7805 */ /* 0x000fe4000001ff00 */
[----:B------:R-:W-:Y:S02]  /*7530*/  CS2R R60, SRZ ;  /* 0x00000000003c7805 */ /* 0x000fe4000001ff00 */
[----:B------:R-:W-:Y:S02]  /*7540*/  CS2R R66, SRZ ;  /* 0x0000000000427805 */ /* 0x000fe4000001ff00 */
[----:B------:R-:W-:Y:S02]  /*7550*/  CS2R R64, SRZ ;  /* 0x0000000000407805 */ /* 0x000fe4000001ff00 */
[----:B------:R-:W-:Y:S02]  /*7560*/  CS2R R74, SRZ ;  /* 0x00000000004a7805 */ /* 0x000fe4000001ff00 */
[----:B------:R-:W-:Y:S02]  /*7570*/  CS2R R72, SRZ ;  /* 0x0000000000487805 */ /* 0x000fe4000001ff00 */
[----:B------:R-:W-:Y:S01]  /*7580*/  CS2R R76, SRZ ;  /* 0x00000000004c7805 */ /* 0x000fe2000001ff00 */
[----:B------:R-:W-:Y:S06]  /*7590*/  @P1 BRA `(.L_x_105) ;  /* 0x00000000000c1947 */ /* 0x000fec0003800000 */
[----:B------:R-:W-:Y:S04]  /*75a0*/  SHF.L.U32 R5, RZ, 0x1f, RZ ;  /* 0x0000001fff057819 */ /* 0x000fe800000006ff */
[----:B------:R-:W1:Y:S02]  /*75b0*/  SYNCS.PHASECHK.TRANS64.TRYWAIT P1, [UR36+0x30], R5 ;  /* 0x00003005ff0075a7 */ /* 0x000e640008021124 */
[----:B-1----:R-:W-:Y:S05]  /*75c0*/  @!P1 BRA `(.L_x_106) ;  /* 0x0000008000bc9947 */ /* 0x002fea0003800000 */
.L_x_105:
[----:B------:R-:W-:Y:S05]  /*75d0*/  BSYNC B0 ;  /* 0x0000000000007941 */ /* 0x000fea0003800000 */
.L_x_104:
[----:B------:R-:W-:Y:S01]  /*75e0*/  ISETP.NE.AND P1, PT, R71, RZ, PT ;  /* 0x000000ff4700720c */ /* 0x000fe20003f25270 */
[----:B------:R-:W-:Y:S11]  /*75f0*/  HFMA2 R68, -RZ, RZ, 0, 5.9604644775390625e-08 ;  /* 0x00000001ff447431 */ /* 0x000ff600000001ff */
[----:B------:R-:W-:Y:S01]  /*7600*/  @!UPT UIADD3 URZ, UPT, UPT, URZ, URZ, URZ ;  /* 0x000000fffffff290 */ /* 0x000fe2000fffe0ff */
[----:B------:R2:W3:Y:S04]  /*7610*/  @P1 LDS.128 R60, [R110+UR36+0x200] ;  /* 0x000200246e3c1984 */ /* 0x0004e80008000c00 */
[----:B------:R2:W4:Y:S04]  /*7620*/  @P1 LDS.128 R64, [R109+0x200] ;  /* 0x000200006d401984 */ /* 0x0005280000000c00 */
[----:B------:R2:W1:Y:S04]  /*7630*/  @P1 LDS.128 R72, [R110+UR36+0xa00] ;  /* 0x000a00246e481984 */ /* 0x0004680008000c00 */
[----:B------:R2:W1:Y:S02]  /*7640*/  @P1 LDS.128 R76, [R109+0xa00] ;  /* 0x000a00006d4c1984 */ /* 0x0004640000000c00 */
.L_x_103:
[----:B------:R-:W-:Y:S05]  /*7650*/  BSYNC B1 ;  /* 0x0000000000017941 */ /* 0x000fea0003800000 */
.L_x_102:
[----:B------:R-:W-:Y:S02]  /*7660*/  ISETP.NE.AND P1, PT, R104, R2, PT ;  /* 0x000000026800720c */ /* 0x000fe40003f25270 */
[----:B------:R-:W-:Y:S01]  /*7670*/  MOV R39, RZ ;  /* 0x000000ff00277202 */ /* 0x000fe20000000f00 */
[----:B------:R-:W-:Y:S10]  /*7680*/  @P0 BRA `(.L_x_107) ;  /* 0x0000000000080947 */ /* 0x000ff40003800000 */
[----:B------:R-:W5:Y:S02]  /*7690*/  SYNCS.PHASECHK.TRANS64.TRYWAIT P0, [R58+URZ+0xa0], R3 ;  /* 0x0000a0033a0075a7 */ /* 0x000f6400080011ff */
[----:B-----5:R-:W-:Y:S05]  /*76a0*/  @!P0 BRA `(.L_x_108) ;  /* 0x00000080009c8947 */ /* 0x020fea0003800000 */
.L_x_107:
[----:B------:R-:W-:Y:S01]  /*76b0*/  IMAD.MOV.U32 R38, RZ, RZ, RZ ;  /* 0x000000ffff267224 */ /* 0x000fe200078e00ff */
[----:B------:R-:W-:Y:S02]  /*76c0*/  CS2R R36, SRZ ;  /* 0x0000000000247805 */ /* 0x000fe4000001ff00 */
        /* <DEDUP_REMOVED lines=13> */
[----:B-1----:R-:W-:Y:S01]  /*77a0*/  CS2R R4, SRZ ;  /* 0x0000000000047805 */ /* 0x002fe2000001ff00 */
[----:B------:R-:W-:Y:S06]  /*77b0*/  @P1 BRA `(.L_x_109) ;  /* 0x0000000000bc1947 */ /* 0x000fec0003800000 */
[----:B------:R-:W-:Y:S11]  /*77c0*/  LOP3.LUT P0, RZ, R0, 0x3, R105, 0x48, !PT ;  /* 0x0000000300ff7812 */ /* 0x000ff60007804869 */
[----:B------:R-:W-:Y:S02]  /*77d0*/  @!UPT UIADD3 URZ, UPT, UPT, URZ, URZ, URZ ;  /* 0x000000fffffff290 */ /* 0x000fe4000fffe0ff */
[----:B------:R-:W-:Y:S05]  /*77e0*/  @!P0 BRA `(.L_x_110) ;  /* 0x0000000000408947 */ /* 0x000fea0003800000 */
[----:B------:R-:W1:Y:S01]  /*77f0*/  LDCU.64 UR8, c[0x4][0x70] ;  /* 0x01000e00ff0877ac */ /* 0x000e620008000a00 */
[----:B------:R-:W-:Y:S01]  /*7800*/  MOV R15, 0x0 ;  /* 0x00000000000f7802 */ /* 0x000fe20000000f00 */
[----:B------:R-:W-:Y:S02]  /*7810*/  HFMA2 R12, -RZ, RZ, 0, 5.9604644775390625e-08 ;  /* 0x00000001ff0c7431 */ /* 0x000fe400000001ff */
[----:B------:R-:W-:Y:S02]  /*7820*/  IMAD.MOV.U32 R8, RZ, RZ, 0x192 ;  /* 0x00000192ff087424 */ /* 0x000fe400078e00ff */
[----:B------:R-:W-:Y:S01]  /*7830*/  IMAD.MOV.U32 R13, RZ, RZ, RZ ;  /* 0x000000ffff0d7224 */ /* 0x000fe200078e00ff */
[----:B------:R-:W5:Y:S01]  /*7840*/  LDCU.64 UR6, c[0x4][0x78] ;  /* 0x01000f00ff0677ac */ /* 0x000f620008000a00 */
[----:B------:R-:W2:Y:S01]  /*7850*/  LDC.64 R14, c[0x4][R15] ;  /* 0x010000000f0e7b82 */ /* 0x000ea20000000a00 */
[----:B------:R-:W3:Y:S01]  /*7860*/  LDCU.64 UR4, c[0x4][0x10] ;  /* 0x01000200ff0477ac */ /* 0x000ee20008000a00 */
[----:B-1----:R-:W-:Y:S01]  /*7870*/  MOV R5, UR9 ;  /* 0x0000000900057c02 */ /* 0x002fe20008000f00 */
[----:B------:R-:W-:Y:S01]  /*7880*/  IMAD.U32 R4, RZ, RZ, UR8 ;  /* 0x00000008ff047e24 */ /* 0x000fe2000f8e00ff */
[----:B-----5:R-:W-:Y:S01]  /*7890*/  MOV R7, UR7 ;  /* 0x0000000700077c02 */ /* 0x020fe20008000f00 */
[----:B------:R-:W-:Y:S01]  /*78a0*/  IMAD.U32 R6, RZ, RZ, UR6 ;  /* 0x00000006ff067e24 */ /* 0x000fe2000f8e00ff */
[----:B---3--:R-:W-:Y:S01]  /*78b0*/  MOV R11, UR5 ;  /* 0x00000005000b7c02 */ /* 0x008fe20008000f00 */
[----:B------:R-:W-:Y:S02]  /*78c0*/  IMAD.U32 R10, RZ, RZ, UR4 ;  /* 0x00000004ff0a7e24 */ /* 0x000fe4000f8e00ff */
[----:B------:R-:W-:Y:S07]  /*78d0*/  LEPC R20, `(.L_x_110) ;  /* 0x000000001014794e */ /* 0x000fee0000000000 */
[----:B--2-4-:R-:W-:Y:S05]  /*78e0*/  CALL.ABS.NOINC R14 ;  /* 0x000000000e007343 */ /* 0x014fea0003c00000 */
.L_x_110:
[----:B------:R-:W-:Y:S05]  /*78f0*/  WARPSYNC.ALL ;  /* 0x0000000000007948 */ /* 0x000fea0003800000 */
[C---:B------:R-:W-:Y:S01]  /*7900*/  R2UR UR4, R59.reuse ;  /* 0x000000003b0472ca */ /* 0x040fe200000e0000 */
[----:B------:R-:W-:Y:S05]  /*7910*/  VIADD R0, R59, 0x40 ;  /* 0x000000403b007836 */ /* 0x000fea0000000000 */
[----:B------:R-:W-:Y:S04]  /*7920*/  SHF.R.U32.HI R0, RZ, 0x15, R0 ;  /* 0x00000015ff007819 */ /* 0x000fe80000011600 */
[----:B------:R-:W-:Y:S03]  /*7930*/  LOP3.LUT P0, RZ, R0, 0x3, R105, 0x48, !PT ;  /* 0x0000000300ff7812 */ /* 0x000fe60007804869 */
[----:B------:R-:W1:Y:S10]  /*7940*/  LDTM.x16 R24, tmem[UR4] ;  /* 0x00000004001879ee */ /* 0x000e740008240000 */
[----:B-1----:R-:W-:Y:S05]  /*7950*/  @!P0 BRA `(.L_x_111) ;  /* 0x0000000000408947 */ /* 0x002fea0003800000 */
        /* <DEDUP_REMOVED lines=16> */
.L_x_111:
[----:B------:R-:W-:Y:S05]  /*7a60*/  WARPSYNC.ALL ;  /* 0x0000000000007948 */ /* 0x000fea0003800000 */
[----:B------:R-:W-:Y:S11]  /*7a70*/  R2UR UR4, R59 ;  /* 0x000000003b0472ca */ /* 0x000ff600000e0000 */
[----:B------:R-:W-:Y:S02]  /*7a80*/  @!UPT UIADD3 URZ, UPT, UPT, URZ, URZ, URZ ;  /* 0x000000fffffff290 */ /* 0x000fe4000fffe0ff */
[----:B------:R-:W1:Y:S02]  /*7a90*/  LDTM.x16 R4, tmem[UR4+0x40] ;  /* 0x00004004000479ee */ /* 0x000e640008240000 */
[----:B-1----:R-:W-:Y:S01]  /*7aa0*/  NOP ;  /* 0x0000000000007918 */ /* 0x002fe20000000000 */
.L_x_109:
[----:B---3--:R-:W-:Y:S01]  /*7ab0*/  SHF.L.U32 R20, R60, 0x10, RZ ;  /* 0x000000103c147819 */ /* 0x008fe200000006ff */
[----:B------:R-:W-:Y:S01]  /*7ac0*/  FMUL R0, R52, R24 ;  /* 0x0000001834007220 */ /* 0x000fe20000400000 */
[----:B------:R-:W-:Y:S01]  /*7ad0*/  ISETP.NE.AND P0, PT, R104, R2, PT ;  /* 0x000000026800720c */ /* 0x000fe20003f05270 */
[----:B------:R-:W-:Y:S01]  /*7ae0*/  FMUL R2, R52, R25 ;  /* 0x0000001934027220 */ /* 0x000fe20000400000 */
[----:B------:R-:W-:Y:S01]  /*7af0*/  LOP3.LUT R21, R60, 0xffff0000, RZ, 0xc0, !PT ;  /* 0xffff00003c157812 */ /* 0x000fe200078ec0ff */
[----:B------:R-:W-:Y:S01]  /*7b00*/  FFMA R0, R53, R20, R0 ;  /* 0x0000001435007223 */ /* 0x000fe20000000000 */
[C---:B------:R-:W-:Y:S01]  /*7b10*/  SHF.L.U32 R22, R61.reuse, 0x10, RZ ;  /* 0x000000103d167819 */ /* 0x040fe200000006ff */
[----:B------:R-:W-:Y:S01]  /*7b20*/  FMUL R3, R52, R26 ;  /* 0x0000001a34037220 */ /* 0x000fe20000400000 */
[----:B------:R-:W-:Y:S01]  /*7b30*/  LOP3.LUT R23, R61, 0xffff0000, RZ, 0xc0, !PT ;  /* 0xffff00003d177812 */ /* 0x000fe200078ec0ff */
[C---:B------:R-:W-:Y:S01]  /*7b40*/  FFMA R2, R53.reuse, R21, R2 ;  /* 0x0000001535027223 */ /* 0x040fe20000000002 */
[----:B------:R-:W-:Y:S01]  /*7b50*/  SHF.L.U32 R40, R62, 0x10, RZ ;  /* 0x000000103e287819 */ /* 0x000fe200000006ff */
[----:B------:R-:W-:Y:S01]  /*7b60*/  FMUL R20, R52, R27 ;  /* 0x0000001b34147220 */ /* 0x000fe20000400000 */
[----:B------:R-:W-:Y:S01]  /*7b70*/  LOP3.LUT R41, R62, 0xffff0000, RZ, 0xc0, !PT ;  /* 0xffff00003e297812 */ /* 0x000fe200078ec0ff */
[----:B------:R-:W-:Y:S01]  /*7b80*/  FFMA R3, R53, R22, R3 ;  /* 0x0000001635037223 */ /* 0x000fe20000000003 */
[----:B------:R-:W-:Y:S01]  /*7b90*/  F2FP.BF16.F32.PACK_AB R112, R2, R0 ;  /* 0x000000000270723e */ /* 0x000fe200000010ff */
[C---:B------:R-:W-:Y:S01]  /*7ba0*/  FMUL R21, R52.reuse, R28 ;  /* 0x0000001c34157220 */ /* 0x040fe20000400000 */
[----:B------:R-:W-:Y:S01]  /*7bb0*/  LOP3.LUT R42, R77, 0xffff0000, RZ, 0xc0, !PT ;  /* 0xffff00004d2a7812 */ /* 0x000fe200078ec0ff */
[----:B------:R-:W-:Y:S01]  /*7bc0*/  FMUL R22, R52, R29 ;  /* 0x0000001d34167220 */ /* 0x000fe20000400000 */
[----:B------:R-:W-:Y:S01]  /*7bd0*/  SHF.L.U32 R54, R78, 0x10, RZ ;  /* 0x000000104e367819 */ /* 0x000fe200000006ff */
[----:B------:R-:W-:Y:S01]  /*7be0*/  FFMA R20, R53, R23, R20 ;  /* 0x0000001735147223 */ /* 0x000fe20000000014 */
[----:B------:R-:W-:Y:S01]  /*7bf0*/  SHF.L.U32 R23, R63, 0x10, RZ ;  /* 0x000000103f177819 */ /* 0x000fe200000006ff */
[----:B------:R-:W-:Y:S01]  /*7c00*/  FFMA R21, R53, R40, R21 ;  /* 0x0000002835157223 */ /* 0x000fe20000000015 */
[----:B------:R-:W-:Y:S01]  /*7c10*/  LOP3.LUT R40, R63, 0xffff0000, RZ, 0xc0, !PT ;  /* 0xffff00003f287812 */ /* 0x000fe200078ec0ff */
[C---:B------:R-:W-:Y:S01]  /*7c20*/  FFMA R22, R53.reuse, R41, R22 ;  /* 0x0000002935167223 */ /* 0x040fe20000000016 */
[----:B------:R-:W-:Y:S01]  /*7c30*/  F2FP.BF16.F32.PACK_AB R113, R20, R3 ;  /* 0x000000031471723e */ /* 0x000fe200000010ff */
[----:B------:R-:W-:Y:S01]  /*7c40*/  FMUL R0, R52, R30 ;  /* 0x0000001e34007220 */ /* 0x000fe20000400000 */
[----:B----4-:R-:W-:Y:S01]  /*7c50*/  LOP3.LUT R41, R66, 0xffff0000, RZ, 0xc0, !PT ;  /* 0xffff000042297812 */ /* 0x010fe200078ec0ff */
[----:B------:R-:W-:Y:S01]  /*7c60*/  FMUL R2, R52, R31 ;  /* 0x0000001f34027220 */ /* 0x000fe20000400000 */
[----:B------:R-:W-:Y:S01]  /*7c70*/  F2FP.BF16.F32.PACK_AB R114, R22, R21 ;  /* 0x000000151672723e */ /* 0x000fe200000010ff */
[C---:B------:R-:W-:Y:S01]  /*7c80*/  FFMA R0, R53.reuse, R23, R0 ;  /* 0x0000001735007223 */ /* 0x040fe20000000000 */
[C---:B------:R-:W-:Y:S01]  /*7c90*/  SHF.L.U32 R22, R64.reuse, 0x10, RZ ;  /* 0x0000001040167819 */ /* 0x040fe200000006ff */
[----:B------:R-:W-:Y:S01]  /*7ca0*/  FFMA R2, R53, R40, R2 ;  /* 0x0000002835027223 */ /* 0x000fe20000000002 */
[----:B------:R-:W-:Y:S01]  /*7cb0*/  LOP3.LUT R23, R64, 0xffff0000, RZ, 0xc0, !PT ;  /* 0xffff000040177812 */ /* 0x000fe200078ec0ff */
[C---:B------:R-:W-:Y:S01]  /*7cc0*/  FMUL R3, R52.reuse, R32 ;  /* 0x0000002034037220 */ /* 0x040fe20000400000 */
[----:B------:R-:W-:Y:S01]  /*7cd0*/  SHF.L.U32 R40, R65, 0x10, RZ ;  /* 0x0000001041287819 */ /* 0x000fe200000006ff */
[----:B------:R-:W-:Y:S01]  /*7ce0*/  FMUL R20, R52, R33 ;  /* 0x0000002134147220 */ /* 0x000fe20000400000 */
[----:B------:R-:W-:Y:S01]  /*7cf0*/  F2FP.BF16.F32.PACK_AB R115, R2, R0 ;  /* 0x000000000273723e */ /* 0x000fe200000010ff */
[----:B------:R-:W-:Y:S01]  /*7d00*/  FMUL R21, R52, R34 ;  /* 0x0000002234157220 */ /* 0x000fe20000400000 */
[----:B------:R-:W-:Y:S01]  /*7d10*/  LOP3.LUT R55, R78, 0xffff0000, RZ, 0xc0, !PT ;  /* 0xffff00004e377812 */ /* 0x000fe200078ec0ff */
[----:B------:R-:W-:Y:S01]  /*7d20*/  FFMA R3, R53, R22, R3 ;  /* 0x0000001635037223 */ /* 0x000fe20000000003 */
[----:B------:R-:W-:Y:S01]  /*7d30*/  SHF.L.U32 R56, R79, 0x10, RZ ;  /* 0x000000104f387819 */ /* 0x000fe200000006ff */
[----:B------:R-:W-:Y:S01]  /*7d40*/  FFMA R20, R53, R23, R20 ;  /* 0x0000001735147223 */ /* 0x000fe20000000014 */
[----:B------:R-:W-:Y:S01]  /*7d50*/  LOP3.LUT R23, R65, 0xffff0000, RZ, 0xc0, !PT ;  /* 0xffff000041177812 */ /* 0x000fe200078ec0ff */
[----:B------:R-:W-:Y:S01]  /*7d60*/  FFMA R21, R53, R40, R21 ;  /* 0x0000002835157223 */ /* 0x000fe20000000015 */
[----:B------:R-:W-:Y:S01]  /*7d70*/  SHF.L.U32 R40, R66, 0x10, RZ ;  /* 0x0000001042287819 */ /* 0x000fe200000006ff */
[----:B------:R-:W-:Y:S01]  /*7d80*/  FMUL R0, R52, R35 ;  /* 0x0000002334007220 */ /* 0x000fe20000400000 */
[----:B------:R-:W-:Y:S01]  /*7d90*/  F2FP.BF16.F32.PACK_AB R116, R20, R3 ;  /* 0x000000031474723e */ /* 0x000fe200000010ff */
[C---:B------:R-:W-:Y:S01]  /*7da0*/  FMUL R2, R52.reuse, R36 ;  /* 0x0000002434027220 */ /* 0x040fe20000400000 */
[----:B------:R-:W-:Y:S01]  /*7db0*/  LOP3.LUT R57, R79, 0xffff0000, RZ, 0xc0, !PT ;  /* 0xffff00004f397812 */ /* 0x000fe200078ec0ff */
[----:B------:R-:W-:Y:S01]  /*7dc0*/  FMUL R22, R52, R37 ;  /* 0x0000002534167220 */ /* 0x000fe20000400000 */
[----:B------:R-:W-:Y:S01]  /*7dd0*/  ISETP.NE.AND P1, PT, R104, RZ, PT ;  /* 0x000000ff6800720c */ /* 0x000fe20003f25270 */
[----:B------:R-:W-:Y:S01]  /*7de0*/  FFMA R0, R53, R23, R0 ;  /* 0x0000001735007223 */ /* 0x000fe20000000000 */
[----:B------:R-:W-:Y:S01]  /*7df0*/  SHF.L.U32 R23, R67, 0x10, RZ ;  /* 0x0000001043177819 */ /* 0x000fe200000006ff */
[----:B------:R-:W-:Y:S01]  /*7e00*/  FFMA R2, R53, R40, R2 ;  /* 0x0000002835027223 */ /* 0x000fe20000000002 */
[----:B------:R-:W-:Y:S01]  /*7e10*/  LOP3.LUT R40, R67, 0xffff0000, RZ, 0xc0, !PT ;  /* 0xffff000043287812 */ /* 0x000fe200078ec0ff */
[----:B------:R1:W-:Y:S01]  /*7e20*/  @!P0 STS.128 [R110+UR36+0x200], R112 ;  /* 0x000200706e008988 */ /* 0x0003e20008000c24 */
[----:B------:R-:W-:Y:S01]  /*7e30*/  F2FP.BF16.F32.PACK_AB R117, R0, R21 ;  /* 0x000000150075723e */ /* 0x000fe200000010ff */
[C---:B------:R-:W-:Y:S01]  /*7e40*/  FFMA R22, R53.reuse, R41, R22 ;  /* 0x0000002935167223 */ /* 0x040fe20000000016 */
[----:B------:R-:W-:Y:S01]  /*7e50*/  LOP3.LUT R41, R74, 0xffff0000, RZ, 0xc0, !PT ;  /* 0xffff00004a297812 */ /* 0x000fe200078ec0ff */
[C---:B------:R-:W-:Y:S01]  /*7e60*/  FMUL R3, R52.reuse, R38 ;  /* 0x0000002634037220 */ /* 0x040fe20000400000 */
[C---:B------:R-:W-:Y:S01]  /*7e70*/  FMUL R20, R52.reuse, R39 ;  /* 0x0000002734147220 */ /* 0x040fe20000400000 */
        /* <DEDUP_REMOVED lines=9> */
[C---:B------:R-:W-:Y:S01]  /*7f10*/  FFMA R0, R53.reuse, R22, R0 ;  /* 0x0000001635007223 */ /* 0x040fe20000000000 */
[C---:B------:R-:W-:Y:S01]  /*7f20*/  FFMA R2, R53.reuse, R23, R2 ;  /* 0x0000001735027223 */ /* 0x040fe20000000002 */
[----:B------:R-:W-:Y:S01]  /*7f30*/  F2FP.BF16.F32.PACK_AB R119, R20, R3 ;  /* 0x000000031477723e */ /* 0x000fe200000010ff */
[----:B------:R-:W-:Y:S01]  /*7f40*/  FFMA R21, R53, R40, R21 ;  /* 0x0000002835157223 */ /* 0x000fe20000000015 */
[----:B------:R-:W-:Y:S01]  /*7f50*/  LOP3.LUT R23, R73, 0xffff0000, RZ, 0xc0, !PT ;  /* 0xffff000049177812 */ /* 0x000fe200078ec0ff */
[----:B------:R-:W-:Y:S01]  /*7f60*/  FMUL R3, R52, R7 ;  /* 0x0000000734037220 */ /* 0x000fe20000400000 */
[----:B------:R-:W-:Y:S01]  /*7f70*/  SHF.L.U32 R40, R74, 0x10, RZ ;  /* 0x000000104a287819 */ /* 0x000fe200000006ff */
[----:B------:R1:W-:Y:S01]  /*7f80*/  @!P0 STS.128 [R109+0x200], R116 ;  /* 0x000200746d008388 */ /* 0x0003e20000000c00 */
[C---:B------:R-:W-:Y:S01]  /*7f90*/  FMUL R20, R52.reuse, R8 ;  /* 0x0000000834147220 */ /* 0x040fe20000400000 */
[----:B------:R-:W-:Y:S01]  /*7fa0*/  FMUL R22, R52, R9 ;  /* 0x0000000934167220 */ /* 0x000fe20000400000 */
[C---:B------:R-:W-:Y:S01]  /*7fb0*/  FFMA R3, R53.reuse, R23, R3 ;  /* 0x0000001735037223 */ /* 0x040fe20000000003 */
[----:B------:R-:W-:Y:S01]  /*7fc0*/  F2FP.BF16.F32.PACK_AB R120, R2, R0 ;  /* 0x000000000278723e */ /* 0x000fe200000010ff */
[----:B------:R-:W-:Y:S01]  /*7fd0*/  FFMA R20, R53, R40, R20 ;  /* 0x0000002835147223 */ /* 0x000fe20000000014 */
[C---:B------:R-:W-:Y:S01]  /*7fe0*/  SHF.L.U32 R23, R75.reuse, 0x10, RZ ;  /* 0x000000104b177819 */ /* 0x040fe200000006ff */
[C---:B------:R-:W-:Y:S01]  /*7ff0*/  FMUL R0, R52.reuse, R10 ;  /* 0x0000000a34007220 */ /* 0x040fe20000400000 */
[----:B------:R-:W-:Y:S01]  /*8000*/  LOP3.LUT R40, R75, 0xffff0000, RZ, 0xc0, !PT ;  /* 0xffff00004b287812 */ /* 0x000fe200078ec0ff */
[C---:B------:R-:W-:Y:S01]  /*8010*/  FFMA R22, R53.reuse, R41, R22 ;  /* 0x0000002935167223 */ /* 0x040fe20000000016 */
[C---:B------:R-:W-:Y:S01]  /*8020*/  FMUL R2, R52.reuse, R11 ;  /* 0x0000000b34027220 */ /* 0x040fe20000400000 */
[----:B------:R-:W-:Y:S01]  /*8030*/  FFMA R0, R53, R23, R0 ;  /* 0x0000001735007223 */ /* 0x000fe20000000000 */
[----:B------:R-:W-:Y:S01]  /*8040*/  F2FP.BF16.F32.PACK_AB R121, R3, R21 ;  /* 0x000000150379723e */ /* 0x000fe200000010ff */
[----:B------:R-:W-:Y:S01]  /*8050*/  FMUL R3, R52, R12 ;  /* 0x0000000c34037220 */ /* 0x000fe20000400000 */
[----:B------:R-:W-:Y:S01]  /*8060*/  FFMA R2, R53, R40, R2 ;  /* 0x0000002835027223 */ /* 0x000fe20000000002 */
[----:B------:R-:W-:Y:S01]  /*8070*/  SHF.L.U32 R23, R76, 0x10, RZ ;  /* 0x000000104c177819 */ /* 0x000fe200000006ff */
[----:B------:R-:W-:Y:S01]  /*8080*/  FMUL R21, R52, R14 ;  /* 0x0000000e34157220 */ /* 0x000fe20000400000 */
[----:B------:R-:W-:Y:S01]  /*8090*/  F2FP.BF16.F32.PACK_AB R122, R22, R20 ;  /* 0x00000014167a723e */ /* 0x000fe200000010ff */
[----:B------:R-:W-:Y:S01]  /*80a0*/  FMUL R20, R52, R13 ;  /* 0x0000000d34147220 */ /* 0x000fe20000400000 */
[----:B------:R-:W-:Y:S01]  /*80b0*/  LOP3.LUT R40, R76, 0xffff0000, RZ, 0xc0, !PT ;  /* 0xffff00004c287812 */ /* 0x000fe200078ec0ff */
[C---:B------:R-:W-:Y:S01]  /*80c0*/  FMUL R22, R52.reuse, R15 ;  /* 0x0000000f34167220 */ /* 0x040fe20000400000 */
[----:B------:R-:W-:Y:S01]  /*80d0*/  SHF.L.U32 R41, R77, 0x10, RZ ;  /* 0x000000104d297819 */ /* 0x000fe200000006ff */
[C---:B------:R-:W-:Y:S01]  /*80e0*/  FFMA R3, R53.reuse, R23, R3 ;  /* 0x0000001735037223 */ /* 0x040fe20000000003 */
[C---:B------:R-:W-:Y:S01]  /*80f0*/  FMUL R23, R52.reuse, R16 ;  /* 0x0000001034177220 */ /* 0x040fe20000400000 */
[C---:B------:R-:W-:Y:S01]  /*8100*/  FFMA R20, R53.reuse, R40, R20 ;  /* 0x0000002835147223 */ /* 0x040fe20000000014 */
[C---:B------:R-:W-:Y:S01]  /*8110*/  FMUL R40, R52.reuse, R17 ;  /* 0x0000001134287220 */ /* 0x040fe20000400000 */
[C---:B------:R-:W-:Y:S01]  /*8120*/  FFMA R21, R53.reuse, R41, R21 ;  /* 0x0000002935157223 */ /* 0x040fe20000000015 */
[C---:B------:R-:W-:Y:S01]  /*8130*/  FFMA R22, R53.reuse, R42, R22 ;  /* 0x0000002a35167223 */ /* 0x040fe20000000016 */
[C---:B------:R-:W-:Y:S01]  /*8140*/  FMUL R41, R52.reuse, R18 ;  /* 0x0000001234297220 */ /* 0x040fe20000400000 */
[----:B------:R-:W-:Y:S01]  /*8150*/  FMUL R42, R52, R19 ;  /* 0x00000013342a7220 */ /* 0x000fe20000400000 */
[----:B------:R-:W-:Y:S01]  /*8160*/  F2FP.BF16.F32.PACK_AB R123, R2, R0 ;  /* 0x00000000027b723e */ /* 0x000fe200000010ff */
[C---:B------:R-:W-:Y:S01]  /*8170*/  FFMA R23, R53.reuse, R54, R23 ;  /* 0x0000003635177223 */ /* 0x040fe20000000017 */
[C---:B------:R-:W-:Y:S01]  /*8180*/  FFMA R40, R53.reuse, R55, R40 ;  /* 0x0000003735287223 */ /* 0x040fe20000000028 */
[C---:B------:R-:W-:Y:S01]  /*8190*/  FFMA R41, R53.reuse, R56, R41 ;  /* 0x0000003835297223 */ /* 0x040fe20000000029 */
[----:B------:R-:W-:Y:S01]  /*81a0*/  FFMA R42, R53, R57, R42 ;  /* 0x00000039352a7223 */ /* 0x000fe2000000002a */
[----:B------:R1:W-:Y:S01]  /*81b0*/  @!P0 STS.128 [R110+UR36+0xa00], R120 ;  /* 0x000a00786e008988 */ /* 0x0003e20008000c24 */
[----:B------:R-:W-:Y:S02]  /*81c0*/  F2FP.BF16.F32.PACK_AB R21, R22, R21 ;  /* 0x000000151615723e */ /* 0x000fe400000010ff */
[----:B------:R-:W-:Y:S02]  /*81d0*/  F2FP.BF16.F32.PACK_AB R22, R40, R23 ;  /* 0x000000172816723e */ /* 0x000fe400000010ff */
[----:B------:R-:W-:Y:S02]  /*81e0*/  F2FP.BF16.F32.PACK_AB R20, R20, R3 ;  /* 0x000000031414723e */ /* 0x000fe400000010ff */
[----:B------:R-:W-:Y:S05]  /*81f0*/  F2FP.BF16.F32.PACK_AB R23, R42, R41 ;  /* 0x000000292a17723e */ /* 0x000fea00000010ff */
[----:B------:R1:W-:Y:S01]  /*8200*/  @!P0 STS.128 [R109+0xa00], R20 ;  /* 0x000a00146d008388 */ /* 0x0003e20000000c00 */
[----:B------:R-:W-:Y:S01]  /*8210*/  @!PT LDS RZ, [RZ] ;  /* 0x00000000fffff984 */ /* 0x000fe20000000800 */
[----:B------:R-:W-:Y:S01]  /*8220*/  @!PT LDS RZ, [RZ] ;  /* 0x00000000fffff984 */ /* 0x000fe20000000800 */
[----:B------:R-:W-:Y:S01]  /*8230*/  @!PT LDS RZ, [RZ] ;  /* 0x00000000fffff984 */ /* 0x000fe20000000800 */
[----:B------:R-:W-:Y:S01]  /*8240*/  @!PT LDS RZ, [RZ] ;  /* 0x00000000fffff984 */ /* 0x000fe20000000800 */
[----:B------:R3:W-:Y:S07]  /*8250*/  MEMBAR.ALL.CTA ;  /* 0x0000000000007992 */ /* 0x0007ee0000008000 */
[----:B---3--:R-:W3:Y:S01]  /*8260*/  FENCE.VIEW.ASYNC.S ;  /* 0x00000000000073c6 */ /* 0x008ee20000000000 */
[----:B------:R-:W-:Y:S05]  /*8270*/  WARPSYNC.ALL ;  /* 0x0000000000007948 */ /* 0x000fea0003800000 */
[----:B------:R-:W-:Y:S01]  /*8280*/  BSSY.RECONVERGENT B0, `(.L_x_112) ;  /* 0x0000011000007945 */ /* 0x000fe20003800200 */
[----:B---3--:R-:W-:Y:S06]  /*8290*/  BAR.SYNC.DEFER_BLOCKING 0x1, 0x80 ;  /* 0x0042000000007b1d */ /* 0x008fec0000010000 */
[----:B------:R-:W-:Y:S05]  /*82a0*/  @P1 BRA `(.L_x_113) ;  /* 0x0000000000381947 */ /* 0x000fea0003800000 */
[----:B------:R-:W-:Y:S01]  /*82b0*/  UIADD3 UR4, UPT, UPT, UR36, 0x200, URZ ;  /* 0x0000020024047890 */ /* 0x000fe2000fffe0ff */
[----:B------:R-:W-:Y:S01]  /*82c0*/  UMOV UR47, UR52 ;  /* 0x00000034002f7c82 */ /* 0x000fe20008000000 */
[----:B------:R-:W-:Y:S02]  /*82d0*/  UIADD3 UR9, UPT, UPT, UR45, 0x40, URZ ;  /* 0x000000402d097890 */ /* 0x000fe4000fffe0ff */
[----:B------:R-:W-:Y:S02]  /*82e0*/  UIADD3 UR8, UPT, UPT, UR36, 0xa00, URZ ;  /* 0x00000a0024087890 */ /* 0x000fe4000fffe0ff */
[----:B------:R-:W-:Y:S01]  /*82f0*/  MOV R94, UR4 ;  /* 0x00000004005e7c02 */ /* 0x000fe20008000f00 */
[----:B------:R-:W-:Y:S01]  /*8300*/  UIADD3 UR4, UP0, UPT, UR50, 0xa80, URZ ;  /* 0x00000a8032047890 */ /* 0x000fe2000ff1e0ff */
[----:B------:R-:W-:Y:S02]  /*8310*/  UMOV UR10, UR46 ;  /* 0x0000002e000a7c82 */ /* 0x000fe40008000000 */
[----:B------:R-:W-:Y:S01]  /*8320*/  R2UR UR44, R94 ;  /* 0x000000005e2c72ca */ /* 0x000fe200000e0000 */
[----:B------:R-:W-:Y:S01]  /*8330*/  UIADD3.X UR5, UPT, UPT, URZ, UR51, URZ, UP0, !UPT ;  /* 0x00000033ff057290 */ /* 0x000fe200087fe4ff */
[----:B------:R-:W-:Y:S11]  /*8340*/  UMOV UR11, UR52 ;  /* 0x00000034000b7c82 */ /* 0x000ff60008000000 */
[----:B------:R3:W-:Y:S01]  /*8350*/  UTMASTG.3D [UR44], [UR4] ;  /* 0x0000002c040073b5 */ /* 0x0007e20008010000 */
[----:B------:R3:W-:Y:S01]  /*8360*/  UTMASTG.3D [UR8], [UR4] ;  /* 0x00000008040073b5 */ /* 0x0007e20008010000 */
[----:B------:R0:W-:Y:S01]  /*8370*/  UTMACMDFLUSH ;  /* 0x00000000000079b7 */ /* 0x0001e20000000000 */
[----:B---3--:R-:W-:Y:S04]  /*8380*/  DEPBAR.LE SB0, 0x1 ;  /* 0x000080400000791a */ /* 0x008fe80000000000 */
.L_x_113:
[----:B------:R-:W-:Y:S05]  /*8390*/  BSYNC.RECONVERGENT B0 ;  /* 0x0000000000007941 */ /* 0x000fea0003800200 */
.L_x_112:
[----:B------:R-:W-:Y:S01]  /*83a0*/  BAR.SYNC.DEFER_BLOCKING 0x1, 0x80 ;  /* 0x0042000000007b1d */ /* 0x000fe20000010000 */
[----:B------:R-:W-:Y:S01]  /*83b0*/  ISETP.NE.AND P1, PT, R111, RZ, PT ;  /* 0x000000ff6f00720c */ /* 0x000fe20003f25270 */
[----:B------:R-:W-:Y:S01]  /*83c0*/  UISETP.NE.AND UP0, UPT, UR48, URZ, UPT ;  /* 0x000000ff3000728c */ /* 0x000fe2000bf05270 */
[----:B------:R-:W-:Y:S11]  /*83d0*/  LEA R2, R68, UR36, 0x3 ;  /* 0x0000002444027c11 */ /* 0x000ff6000f8e18ff */
[----:B------:R-:W-:Y:S01]  /*83e0*/  @P1 SHF.L.U32 R3, RZ, 0x1f, RZ ;  /* 0x0000001fff031819 */ /* 0x000fe200000006ff */
[----:B------:R-:W-:Y:S06]  /*83f0*/  BRA.U !UP0, `(.L_x_114) ;  /* 0x0000000108247547 */ /* 0x000fec000b800000 */
[----:B-1----:R-:W-:Y:S01]  /*8400*/  IMAD.U32 R20, RZ, RZ, UR37 ;  /* 0x00000025ff147e24 */ /* 0x002fe2000f8e00ff */
[----:B------:R-:W-:Y:S01]  /*8410*/  MOV R0, UR63 ;  /* 0x0000003f00007c02 */ /* 0x000fe20008000f00 */
[----:B------:R-:W-:Y:S03]  /*8420*/  UIADD3 UR4, UPT, UPT, UR37, 0x1, URZ ;  /* 0x0000000125047890 */ /* 0x000fe6000fffe0ff */
[----:B------:R-:W-:Y:S01]  /*8430*/  @P1 LEA R20, R20, UR36, 0x3 ;  /* 0x0000002414141c11 */ /* 0x000fe2000f8e18ff */
[----:B------:R-:W-:Y:S04]  /*8440*/  UISETP.NE.AND UP0, UPT, UR4, 0x4, UPT ;  /* 0x000000040400788c */ /* 0x000fe8000bf05270 */
[----:B------:R-:W-:Y:S01]  /*8450*/  @P1 VIADD R20, R20, 0x50 ;  /* 0x0000005014141836 */ /* 0x000fe20000000000 */
[----:B------:R-:W-:Y:S04]  /*8460*/  USEL UR37, UR4, URZ, UP0 ;  /* 0x000000ff04257287 */ /* 0x000fe80008000000 */
[----:B------:R-:W-:Y:S04]  /*8470*/  @P1 PRMT R0, R0, 0x654, R20 ;  /* 0x0000065400001816 */ /* 0x000fe80000000014 */
[----:B------:R3:W-:Y:S04]  /*8480*/  @P1 SYNCS.ARRIVE.TRANS64.RED.A1T0 RZ, [R0+URZ], RZ ;  /* 0x000000ff00ff19a7 */ /* 0x0007e800081004ff */
.L_x_114:
[----:B------:R-:W4:Y:S01]  /*8490*/  @P1 SYNCS.PHASECHK.TRANS64.TRYWAIT P0, [R2+URZ+0x30], R3 ;  /* 0x00003003020015a7 */ /* 0x000f2200080011ff */
[----:B------:R-:W-:Y:S01]  /*84a0*/  BSSY B1, `(.L_x_115) ;  /* 0x0000014000017945 */ /* 0x000fe20003800000 */
[----:B----4-:R-:W-:Y:S03]  /*84b0*/  @P1 SEL R70, RZ, 0x1, !P0 ;  /* 0x00000001ff461807 */ /* 0x010fe60004000000 */
[----:B------:R-:W-:Y:S05]  /*84c0*/  @!P1 BRA `(.L_x_116) ;  /* 0x0000000000449947 */ /* 0x000fea0003800000 */
[----:B------:R-:W-:Y:S01]  /*84d0*/  ISETP.NE.AND P1, PT, R71, RZ, PT ;  /* 0x000000ff4700720c */ /* 0x000fe20003f25270 */
[----:B------:R-:W-:Y:S01]  /*84e0*/  BSSY B0, `(.L_x_117) ;  /* 0x0000009000007945 */ /* 0x000fe20003800000 */
[----:B------:R-:W-:Y:S11]  /*84f0*/  ISETP.NE.AND P0, PT, R70, RZ, PT ;  /* 0x000000ff4600720c */ /* 0x000ff60003f05270 */
[----:B-1----:R-:W-:Y:S05]  /*8500*/  @P1 IMAD R20, R68, 0x1000, R110 ;  /* 0x0000100044141824 */ /* 0x002fea00078e026e */
[----:B------:R-:W-:Y:S05]  /*8510*/  @P1 IADD3 R3, PT, PT, R20, UR36, RZ ;  /* 0x0000002414031c10 */ /* 0x000fea000fffe0ff */
[----:B------:R-:W-:Y:S01]  /*8520*/  @P1 IMAD.IADD R3, R69, 0x1, R3 ;  /* 0x0000000145031824 */ /* 0x000fe200078e0203 */
[----:B------:R-:W-:Y:S06]  /*8530*/  @P0 BRA `(.L_x_118) ;  /* 0x00000000000c0947 */ /* 0x000fec0003800000 */
[----:B---3--:R-:W-:Y:S04]  /*8540*/  SHF.L.U32 R0, RZ, 0x1f, RZ ;  /* 0x0000001fff007819 */ /* 0x008fe800000006ff */
[----:B------:R-:W1:Y:S02]  /*8550*/  SYNCS.PHASECHK.TRANS64.TRYWAIT P0, [R2+URZ+0x30], R0 ;  /* 0x00003000020075a7 */ /* 0x000e6400080011ff */
[----:B-1----:R-:W-:Y:S05]  /*8560*/  @!P0 BRA `(.L_x_119) ;  /* 0x0000007400008947 */ /* 0x002fea0003800000 */
.L_x_118:
[----:B------:R-:W-:Y:S05]  /*8570*/  BSYNC B0 ;  /* 0x0000000000007941 */ /* 0x000fea0003800000 */
.L_x_117:
[----:B------:R-:W-:Y:S02]  /*8580*/  ISETP.NE.AND P0, PT, R71, RZ, PT ;  /* 0x000000ff4700720c */ /* 0x000fe40003f05270 */
[----:B------:R-:W-:Y:S11]  /*8590*/  IADD3 R68, PT, PT, R68, 0x1, RZ ;  /* 0x0000000144447810 */ /* 0x000ff60007ffe0ff */
[----:B------:R4:W1:Y:S04]  /*85a0*/  @P0 LDS.128 R60, [R20+UR36+0x200] ;  /* 0x00020024143c0984 */ /* 0x0008680008000c00 */
[----:B------:R4:W1:Y:S04]  /*85b0*/  @P0 LDS.128 R72, [R20+UR36+0xa00] ;  /* 0x000a002414480984 */ /* 0x0008680008000c00 */
[----:B------:R4:W1:Y:S04]  /*85c0*/  @P0 LDS.128 R64, [R3+0x200] ;  /* 0x0002000003400984 */ /* 0x0008680000000c00 */
[----:B------:R4:W1:Y:S02]  /*85d0*/  @P0 LDS.128 R76, [R3+0xa00] ;  /* 0x000a0000034c0984 */ /* 0x0008640000000c00 */
.L_x_116:
[----:B------:R-:W-:Y:S05]  /*85e0*/  BSYNC B1 ;  /* 0x0000000000017941 */ /* 0x000fea0003800000 */
.L_x_115:
[----:B----4-:R-:W-:Y:S05]  /*85f0*/  VIADD R3, R59, 0x400000 ;  /* 0x004000003b037836 */ /* 0x010fea0000000000 */
[----:B-1-3--:R-:W-:Y:S04]  /*8600*/  SHF.R.U32.HI R0, RZ, 0x15, R3 ;  /* 0x00000015ff007819 */ /* 0x00afe80000011603 */
[----:B------:R-:W-:Y:S04]  /*8610*/  LOP3.LUT R22, R0, 0x3, RZ, 0xc0, !PT ;  /* 0x0000000300167812 */ /* 0x000fe800078ec0ff */
[----:B------:R-:W-:Y:S11]  /*8620*/  ISETP.NE.AND P0, PT, R104, R22, PT ;  /* 0x000000166800720c */ /* 0x000ff60003f05270 */
[----:B------:R-:W-:Y:S02]  /*8630*/  @!UPT UIADD3 URZ, UPT, UPT, URZ, URZ, URZ ;  /* 0x000000fffffff290 */ /* 0x000fe4000fffe0ff */
[----:B------:R-:W-:Y:S05]  /*8640*/  @P0 BRA `(.L_x_120) ;  /* 0x0000000000bc0947 */ /* 0x000fea0003800000 */
[----:B------:R-:W-:Y:S02]  /*8650*/  LOP3.LUT P0, RZ, R0, 0x3, R105, 0x48, !PT ;  /* 0x0000000300ff7812 */ /* 0x000fe40007804869 */
[----:B------:R-:W-:Y:S11]  /*8660*/  MOV R2, R3 ;  /* 0x0000000300027202 */ /* 0x000ff60000000f00 */
[----:B------:R-:W-:Y:S05]  /*8670*/  @!P0 BRA `(.L_x_121) ;  /* 0x0000000000408947 */ /* 0x000fea0003800000 */
[----:B------:R-:W1:Y:S01]  /*8680*/  LDCU.64 UR8, c[0x4][0x70] ;  /* 0x01000e00ff0877ac */ /* 0x000e620008000a00 */
[----:B------:R-:W-:Y:S01]  /*8690*/  MOV R15, 0x0 ;  /* 0x00000000000f7802 */ /* 0x000fe20000000f00 */
[----:B------:R-:W-:Y:S02]  /*86a0*/  HFMA2 R12, -RZ, RZ, 0, 5.9604644775390625e-08 ;  /* 0x00000001ff0c7431 */ /* 0x000fe400000001ff */
[----:B------:R-:W-:Y:S02]  /*86b0*/  IMAD.MOV.U32 R8, RZ, RZ, 0x192 ;  /* 0x00000192ff087424 */ /* 0x000fe400078e00ff */
[----:B------:R-:W-:Y:S01]  /*86c0*/  IMAD.MOV.U32 R13, RZ, RZ, RZ ;  /* 0x000000ffff0d7224 */ /* 0x000fe200078e00ff */
[----:B------:R-:W3:Y:S01]  /*86d0*/  LDCU.64 UR6, c[0x4][0x78] ;  /* 0x01000f00ff0677ac */ /* 0x000ee20008000a00 */
[----:B------:R-:W4:Y:S01]  /*86e0*/  LDC.64 R14, c[0x4][R15] ;  /* 0x010000000f0e7b82 */ /* 0x000f220000000a00 */
[----:B------:R-:W5:Y:S01]  /*86f0*/  LDCU.64 UR4, c[0x4][0x10] ;  /* 0x01000200ff0477ac */ /* 0x000f620008000a00 */
[----:B-1----:R-:W-:Y:S01]  /*8700*/  MOV R5, UR9 ;  /* 0x0000000900057c02 */ /* 0x002fe20008000f00 */
[----:B------:R-:W-:Y:S01]  /*8710*/  IMAD.U32 R4, RZ, RZ, UR8 ;  /* 0x00000008ff047e24 */ /* 0x000fe2000f8e00ff */
[----:B---3--:R-:W-:Y:S01]  /*8720*/  MOV R7, UR7 ;  /* 0x0000000700077c02 */ /* 0x008fe20008000f00 */
[----:B------:R-:W-:Y:S01]  /*8730*/  IMAD.U32 R6, RZ, RZ, UR6 ;  /* 0x00000006ff067e24 */ /* 0x000fe2000f8e00ff */
[----:B-----5:R-:W-:Y:S01]  /*8740*/  MOV R11, UR5 ;  /* 0x00000005000b7c02 */ /* 0x020fe20008000f00 */
[----:B------:R-:W-:Y:S02]  /*8750*/  IMAD.U32 R10, RZ, RZ, UR4 ;  /* 0x00000004ff0a7e24 */ /* 0x000fe4000f8e00ff */
[----:B------:R-:W-:Y:S07]  /*8760*/  LEPC R20, `(.L_x_121) ;  /* 0x000000001014794e */ /* 0x000fee0000000000 */
[----:B--2-4-:R-:W-:Y:S05]  /*8770*/  CALL.ABS.NOINC R14 ;  /* 0x000000000e007343 */ /* 0x014fea0003c00000 */
.L_x_121:
        /* <DEDUP_REMOVED lines=23> */
.L_x_122:
[----:B------:R-:W-:Y:S05]  /*88f0*/  WARPSYNC.ALL ;  /* 0x0000000000007948 */ /* 0x000fea0003800000 */
[----:B------:R-:W-:Y:S11]  /*8900*/  R2UR UR4, R2 ;  /* 0x00000000020472ca */ /* 0x000ff600000e0000 */
[----:B------:R-:W-:Y:S02]  /*8910*/  @!UPT UIADD3 URZ, UPT, UPT, URZ, URZ, URZ ;  /* 0x000000fffffff290 */ /* 0x000fe4000fffe0ff */
[----:B------:R-:W1:Y:S02]  /*8920*/  LDTM.x16 R4, tmem[UR4+0x40] ;  /* 0x00004004000479ee */ /* 0x000e640008240000 */
[----:B-1----:R-:W-:Y:S01]  /*8930*/  NOP ;  /* 0x0000000000007918 */ /* 0x002fe20000000000 */
.L_x_120:
[----:B------:R-:W-:Y:S01]  /*8940*/  ISETP.NE.AND P2, PT, R111, RZ, PT ;  /* 0x000000ff6f00720c */ /* 0x000fe20003f45270 */
[----:B------:R-:W-:Y:S01]  /*8950*/  FMUL R0, R52, R24 ;  /* 0x0000001834007220 */ /* 0x000fe20000400000 */
[----:B------:R-:W-:Y:S01]  /*8960*/  SHF.L.U32 R3, R60, 0x10, RZ ;  /* 0x000000103c037819 */ /* 0x000fe200000006ff */
[----:B------:R-:W-:Y:S01]  /*8970*/  FMUL R2, R52, R25 ;  /* 0x0000001934027220 */ /* 0x000fe20000400000 */
[----:B------:R-:W-:Y:S02]  /*8980*/  LOP3.LUT R20, R60, 0xffff0000, RZ, 0xc0, !PT ;  /* 0xffff00003c147812 */ /* 0x000fe400078ec0ff */
[----:B------:R-:W-:Y:S01]  /*8990*/  SHF.L.U32 R21, R61, 0x10, RZ ;  /* 0x000000103d157819 */ /* 0x000fe200000006ff */
[C---:B------:R-:W-:Y:S01]  /*89a0*/  FFMA R0, R53.reuse, R3, R0 ;  /* 0x0000000335007223 */ /* 0x040fe20000000000 */
[----:B------:R-:W-:Y:S01]  /*89b0*/  ISETP.NE.AND P1, PT, R104, R22, PT ;  /* 0x000000166800720c */ /* 0x000fe20003f25270 */
[C---:B------:R-:W-:Y:S01]  /*89c0*/  FFMA R2, R53.reuse, R20, R2 ;  /* 0x0000001435027223 */ /* 0x040fe20000000002 */
[----:B------:R-:W-:Y:S01]  /*89d0*/  MOV R20, UR37 ;  /* 0x0000002500147c02 */ /* 0x000fe20008000f00 */
[----:B------:R-:W-:Y:S01]  /*89e0*/  FMUL R3, R52, R26 ;  /* 0x0000001a34037220 */ /* 0x000fe20000400000 */
[----:B------:R-:W-:Y:S02]  /*89f0*/  SHF.L.U32 R22, R62, 0x10, RZ ;  /* 0x000000103e167819 */ /* 0x000fe400000006ff */
[----:B------:R-:W-:Y:S01]  /*8a00*/  @P2 LEA R20, R20, UR36, 0x3 ;  /* 0x0000002414142c11 */ /* 0x000fe2000f8e18ff */
[----:B------:R-:W-:Y:S01]  /*8a10*/  FFMA R3, R53, R21, R3 ;  /* 0x0000001535037223 */ /* 0x000fe20000000003 */
[----:B------:R-:W-:Y:S01]  /*8a20*/  F2FP.BF16.F32.PACK_AB R112, R2, R0 ;  /* 0x000000000270723e */ /* 0x000fe200000010ff */
[C---:B------:R-:W-:Y:S01]  /*8a30*/  FMUL R0, R52.reuse, R27 ;  /* 0x0000001b34007220 */ /* 0x040fe20000400000 */
[----:B------:R-:W-:Y:S01]  /*8a40*/  LOP3.LUT R21, R61, 0xffff0000, RZ, 0xc0, !PT ;  /* 0xffff00003d157812 */ /* 0x000fe200078ec0ff */
[----:B------:R-:W-:Y:S01]  /*8a50*/  FMUL R2, R52, R28 ;  /* 0x0000001c34027220 */ /* 0x000fe20000400000 */
[----:B------:R-:W-:Y:S01]  /*8a60*/  @P2 IADD3 R40, PT, PT, R20, 0x50, RZ ;  /* 0x0000005014282810 */ /* 0x000fe20007ffe0ff */
[----:B------:R-:W-:Y:S01]  /*8a70*/  FMUL R20, R52, R29 ;  /* 0x0000001d34147220 */ /* 0x000fe20000400000 */
[----:B------:R-:W-:Y:S01]  /*8a80*/  LOP3.LUT R23, R62, 0xffff0000, RZ, 0xc0, !PT ;  /* 0xffff00003e177812 */ /* 0x000fe200078ec0ff */
[C---:B------:R-:W-:Y:S01]  /*8a90*/  FFMA R0, R53.reuse, R21, R0 ;  /* 0x0000001535007223 */ /* 0x040fe20000000000 */
[----:B------:R-:W-:Y:S01]  /*8aa0*/  MOV R124, UR63 ;  /* 0x0000003f007c7c02 */ /* 0x000fe20008000f00 */
[C---:B------:R-:W-:Y:S01]  /*8ab0*/  FFMA R2, R53.reuse, R22, R2 ;  /* 0x0000001635027223 */ /* 0x040fe20000000002 */
[----:B------:R-:W-:Y:S01]  /*8ac0*/  LOP3.LUT R41, R66, 0xffff0000, RZ, 0xc0, !PT ;  /* 0xffff000042297812 */ /* 0x000fe200078ec0ff */
[----:B------:R-:W-:Y:S01]  /*8ad0*/  FFMA R20, R53, R23, R20 ;  /* 0x0000001735147223 */ /* 0x000fe20000000014 */
[----:B------:R-:W-:Y:S01]  /*8ae0*/  @P2 PRMT R124, R124, 0x654, R40 ;  /* 0x000006547c7c2816 */ /* 0x000fe20000000028 */
[C---:B------:R-:W-:Y:S01]  /*8af0*/  FMUL R21, R52.reuse, R30 ;  /* 0x0000001e34157220 */ /* 0x040fe20000400000 */
[C---:B------:R-:W-:Y:S01]  /*8b00*/  SHF.L.U32 R23, R63.reuse, 0x10, RZ ;  /* 0x000000103f177819 */ /* 0x040fe200000006ff */
[----:B------:R-:W-:Y:S01]  /*8b10*/  FMUL R22, R52, R31 ;  /* 0x0000001f34167220 */ /* 0x000fe20000400000 */
[----:B------:R-:W-:Y:S02]  /*8b20*/  LOP3.LUT R40, R63, 0xffff0000, RZ, 0xc0, !PT ;  /* 0xffff00003f287812 */ /* 0x000fe400078ec0ff */
[----:B------:R-:W-:Y:S01]  /*8b30*/  F2FP.BF16.F32.PACK_AB R114, R20, R2 ;  /* 0x000000021472723e */ /* 0x000fe200000010ff */
[C---:B------:R-:W-:Y:S01]  /*8b40*/  FFMA R21, R53.reuse, R23, R21 ;  /* 0x0000001735157223 */ /* 0x040fe20000000015 */
[----:B------:R-:W-:Y:S01]  /*8b50*/  F2FP.BF16.F32.PACK_AB R113, R0, R3 ;  /* 0x000000030071723e */ /* 0x000fe200000010ff */
[----:B------:R-:W-:Y:S01]  /*8b60*/  FFMA R22, R53, R40, R22 ;  /* 0x0000002835167223 */ /* 0x000fe20000000016 */
[----:B------:R-:W-:Y:S01]  /*8b70*/  SHF.L.U32 R20, R64, 0x10, RZ ;  /* 0x0000001040147819 */ /* 0x000fe200000006ff */
[----:B------:R-:W-:Y:S01]  /*8b80*/  FMUL R0, R52, R32 ;  /* 0x0000002034007220 */ /* 0x000fe20000400000 */
[----:B------:R-:W-:Y:S01]  /*8b90*/  LOP3.LUT R23, R64, 0xffff0000, RZ, 0xc0, !PT ;  /* 0xffff000040177812 */ /* 0x000fe200078ec0ff */
[C---:B------:R-:W-:Y:S01]  /*8ba0*/  FMUL R2, R52.reuse, R33 ;  /* 0x0000002134027220 */ /* 0x040fe20000400000 */
[----:B------:R-:W-:Y:S01]  /*8bb0*/  SHF.L.U32 R40, R65, 0x10, RZ ;  /* 0x0000001041287819 */ /* 0x000fe200000006ff */
[----:B------:R-:W-:Y:S01]  /*8bc0*/  FMUL R3, R52, R34 ;  /* 0x0000002234037220 */ /* 0x000fe20000400000 */
[----:B------:R-:W-:Y:S01]  /*8bd0*/  F2FP.BF16.F32.PACK_AB R115, R22, R21 ;  /* 0x000000151673723e */ /* 0x000fe200000010ff */
[----:B------:R-:W-:Y:S01]  /*8be0*/  FFMA R0, R53, R20, R0 ;  /* 0x0000001435007223 */ /* 0x000fe20000000000 */
[----:B------:R-:W-:Y:S01]  /*8bf0*/  LOP3.LUT R42, R77, 0xffff0000, RZ, 0xc0, !PT ;  /* 0xffff00004d2a7812 */ /* 0x000fe200078ec0ff */
[----:B------:R-:W-:Y:S01]  /*8c00*/  FFMA R2, R53, R23, R2 ;  /* 0x0000001735027223 */ /* 0x000fe20000000002 */
[----:B------:R-:W-:Y:S01]  /*8c10*/  LOP3.LUT R23, R65, 0xffff0000, RZ, 0xc0, !PT ;  /* 0xffff000041177812 */ /* 0x000fe200078ec0ff */
[C---:B------:R-:W-:Y:S01]  /*8c20*/  FFMA R3, R53.reuse, R40, R3 ;  /* 0x0000002835037223 */ /* 0x040fe20000000003 */
[----:B------:R-:W-:Y:S01]  /*8c30*/  SHF.L.U32 R40, R66, 0x10, RZ ;  /* 0x0000001042287819 */ /* 0x000fe200000006ff */
[----:B------:R-:W-:Y:S01]  /*8c40*/  FMUL R20, R52, R35 ;  /* 0x0000002334147220 */ /* 0x000fe20000400000 */
[----:B------:R-:W-:Y:S01]  /*8c50*/  F2FP.BF16.F32.PACK_AB R116, R2, R0 ;  /* 0x000000000274723e */ /* 0x000fe200000010ff */
[----:B------:R-:W-:Y:S01]  /*8c60*/  FMUL R21, R52, R36 ;  /* 0x0000002434157220 */ /* 0x000fe20000400000 */
[----:B------:R-:W-:Y:S01]  /*8c70*/  SHF.L.U32 R54, R78, 0x10, RZ ;  /* 0x000000104e367819 */ /* 0x000fe200000006ff */
[----:B------:R-:W-:Y:S01]  /*8c80*/  FMUL R22, R52, R37 ;  /* 0x0000002534167220 */ /* 0x000fe20000400000 */
[----:B------:R-:W-:Y:S01]  /*8c90*/  LOP3.LUT R55, R78, 0xffff0000, RZ, 0xc0, !PT ;  /* 0xffff00004e377812 */ /* 0x000fe200078ec0ff */
[----:B------:R-:W-:Y:S01]  /*8ca0*/  FFMA R20, R53, R23, R20 ;  /* 0x0000001735147223 */ /* 0x000fe20000000014 */
[----:B------:R-:W-:Y:S01]  /*8cb0*/  SHF.L.U32 R23, R67, 0x10, RZ ;  /* 0x0000001043177819 */ /* 0x000fe200000006ff */
[----:B------:R-:W-:Y:S01]  /*8cc0*/  FFMA R21, R53, R40, R21 ;  /* 0x0000002835157223 */ /* 0x000fe20000000015 */
[----:B------:R-:W-:Y:S01]  /*8cd0*/  LOP3.LUT R40, R67, 0xffff0000, RZ, 0xc0, !PT ;  /* 0xffff000043287812 */ /* 0x000fe200078ec0ff */
[C---:B------:R-:W-:Y:S01]  /*8ce0*/  FFMA R22, R53.reuse, R41, R22 ;  /* 0x0000002935167223 */ /* 0x040fe20000000016 */
[----:B------:R-:W-:Y:S01]  /*8cf0*/  F2FP.BF16.F32.PACK_AB R117, R20, R3 ;  /* 0x000000031475723e */ /* 0x000fe200000010ff */
[----:B------:R-:W-:Y:S01]  /*8d00*/  FMUL R0, R52, R38 ;  /* 0x0000002634007220 */ /* 0x000fe20000400000 */
[----:B------:R-:W-:Y:S01]  /*8d10*/  LOP3.LUT R41, R74, 0xffff0000, RZ, 0xc0, !PT ;  /* 0xffff00004a297812 */ /* 0x000fe200078ec0ff */
[----:B------:R-:W-:Y:S01]  /*8d20*/  FMUL R2, R52, R39 ;  /* 0x0000002734027220 */ /* 0x000fe20000400000 */
[----:B------:R-:W-:Y:S01]  /*8d30*/  F2FP.BF16.F32.PACK_AB R118, R22, R21 ;  /* 0x000000151676723e */ /* 0x000fe200000010ff */
[----:B------:R1:W-:Y:S01]  /*8d40*/  @!P1 STS.128 [R110+UR36+0x1200], R112 ;  /* 0x001200706e009988 */ /* 0x0003e20008000c24 */
[C---:B------:R-:W-:Y:S01]  /*8d50*/  SHF.L.U32 R22, R72.reuse, 0x10, RZ ;  /* 0x0000001048167819 */ /* 0x040fe200000006ff */
[C---:B------:R-:W-:Y:S01]  /*8d60*/  FFMA R0, R53.reuse, R23, R0 ;  /* 0x0000001735007223 */ /* 0x040fe20000000000 */
[----:B------:R-:W-:Y:S01]  /*8d70*/  LOP3.LUT R23, R72, 0xffff0000, RZ, 0xc0, !PT ;  /* 0xffff000048177812 */ /* 0x000fe200078ec0ff */
[----:B------:R-:W-:Y:S01]  /*8d80*/  FFMA R2, R53, R40, R2 ;  /* 0x0000002835027223 */ /* 0x000fe20000000002 */
[----:B------:R-:W-:Y:S01]  /*8d90*/  SHF.L.U32 R40, R73, 0x10, RZ ;  /* 0x0000001049287819 */ /* 0x000fe200000006ff */
[C---:B------:R-:W-:Y:S01]  /*8da0*/  FMUL R3, R52.reuse, R4 ;  /* 0x0000000434037220 */ /* 0x040fe20000400000 */
[C---:B------:R-:W-:Y:S01]  /*8db0*/  SHF.L.U32 R56, R79.reuse, 0x10, RZ ;  /* 0x000000104f387819 */ /* 0x040fe200000006ff */
[----:B------:R-:W-:Y:S01]  /*8dc0*/  FMUL R20, R52, R5 ;  /* 0x0000000534147220 */ /* 0x000fe20000400000 */
[----:B------:R-:W-:Y:S01]  /*8dd0*/  F2FP.BF16.F32.PACK_AB R119, R2, R0 ;  /* 0x000000000277723e */ /* 0x000fe200000010ff */
[----:B------:R-:W-:Y:S01]  /*8de0*/  FMUL R21, R52, R6 ;  /* 0x0000000634157220 */ /* 0x000fe20000400000 */
[----:B------:R-:W-:Y:S01]  /*8df0*/  LOP3.LUT R57, R79, 0xffff0000, RZ, 0xc0, !PT ;  /* 0xffff00004f397812 */ /* 0x000fe200078ec0ff */
[C---:B------:R-:W-:Y:S01]  /*8e00*/  FFMA R3, R53.reuse, R22, R3 ;  /* 0x0000001635037223 */ /* 0x040fe20000000003 */
[----:B------:R-:W-:Y:S01]  /*8e10*/  FFMA R20, R53, R23, R20 ;  /* 0x0000001735147223 */ /* 0x000fe20000000014 */
[----:B------:R1:W-:Y:S01]  /*8e20*/  @!P1 STS.128 [R109+0x1200], R116 ;  /* 0x001200746d009388 */ /* 0x0003e20000000c00 */
[----:B------:R-:W-:Y:S01]  /*8e30*/  LOP3.LUT R23, R73, 0xffff0000, RZ, 0xc0, !PT ;  /* 0xffff000049177812 */ /* 0x000fe200078ec0ff */
[C---:B------:R-:W-:Y:S01]  /*8e40*/  FFMA R21, R53.reuse, R40, R21 ;  /* 0x0000002835157223 */ /* 0x040fe20000000015 */
[----:B------:R-:W-:Y:S01]  /*8e50*/  SHF.L.U32 R40, R74, 0x10, RZ ;  /* 0x000000104a287819 */ /* 0x000fe200000006ff */
[----:B------:R-:W-:Y:S01]  /*8e60*/  FMUL R0, R52, R7 ;  /* 0x0000000734007220 */ /* 0x000fe20000400000 */
[----:B------:R-:W-:Y:S01]  /*8e70*/  F2FP.BF16.F32.PACK_AB R120, R20, R3 ;  /* 0x000000031478723e */ /* 0x000fe200000010ff */
[----:B------:R-:W-:Y:S01]  /*8e80*/  FMUL R2, R52, R8 ;  /* 0x0000000834027220 */ /* 0x000fe20000400000 */
[----:B------:R-:W-:Y:S01]  /*8e90*/  ISETP.NE.AND P0, PT, R104, RZ, PT ;  /* 0x000000ff6800720c */ /* 0x000fe20003f05270 */
[C---:B------:R-:W-:Y:S01]  /*8ea0*/  FMUL R22, R52.reuse, R9 ;  /* 0x0000000934167220 */ /* 0x040fe20000400000 */
[C---:B------:R-:W-:Y:S01]  /*8eb0*/  FFMA R0, R53.reuse, R23, R0 ;  /* 0x0000001735007223 */ /* 0x040fe20000000000 */
[----:B------:R-:W-:Y:S01]  /*8ec0*/  FFMA R2, R53, R40, R2 ;  /* 0x0000002835027223 */ /* 0x000fe20000000002 */
[C---:B------:R-:W-:Y:S01]  /*8ed0*/  SHF.L.U32 R23, R75.reuse, 0x10, RZ ;  /* 0x000000104b177819 */ /* 0x040fe200000006ff */
[C---:B------:R-:W-:Y:S01]  /*8ee0*/  FMUL R3, R52.reuse, R10 ;  /* 0x0000000a34037220 */ /* 0x040fe20000400000 */
[----:B------:R-:W-:Y:S01]  /*8ef0*/  LOP3.LUT R40, R75, 0xffff0000, RZ, 0xc0, !PT ;  /* 0xffff00004b287812 */ /* 0x000fe200078ec0ff */
[C---:B------:R-:W-:Y:S01]  /*8f00*/  FFMA R22, R53.reuse, R41, R22 ;  /* 0x0000002935167223 */ /* 0x040fe20000000016 */
[----:B------:R-:W-:Y:S01]  /*8f10*/  FMUL R20, R52, R11 ;  /* 0x0000000b34147220 */ /* 0x000fe20000400000 */
[C---:B------:R-:W-:Y:S01]  /*8f20*/  FFMA R3, R53.reuse, R23, R3 ;  /* 0x0000001735037223 */ /* 0x040fe20000000003 */
        /* <DEDUP_REMOVED lines=27> */
[----:B------:R-:W-:Y:S02]  /*90e0*/  F2FP.BF16.F32.PACK_AB R23, R42, R41 ;  /* 0x000000292a17723e */ /* 0x000fe400000010ff */
[----:B------:R-:W-:Y:S02]  /*90f0*/  LEA R0, R68, UR36, 0x3 ;  /* 0x0000002444007c11 */ /* 0x000fe4000f8e18ff */
[----:B------:R-:W-:Y:S01]  /*9100*/  @P2 SHF.L.U32 R2, RZ, 0x1f, RZ ;  /* 0x0000001fff022819 */ /* 0x000fe200000006ff */
[----:B------:R1:W-:Y:S01]  /*9110*/  @!P1 STS.128 [R109+0x1a00], R20 ;  /* 0x001a00146d009388 */ /* 0x0003e20000000c00 */
[----:B------:R-:W-:Y:S01]  /*9120*/  @!PT LDS RZ, [RZ] ;  /* 0x00000000fffff984 */ /* 0x000fe20000000800 */
[----:B------:R-:W-:Y:S01]  /*9130*/  @!PT LDS RZ, [RZ] ;  /* 0x00000000fffff984 */ /* 0x000fe20000000800 */
[----:B------:R-:W-:Y:S01]  /*9140*/  @!PT LDS RZ, [RZ] ;  /* 0x00000000fffff984 */ /* 0x000fe20000000800 */
[----:B------:R-:W-:Y:S01]  /*9150*/  @!PT LDS RZ, [RZ] ;  /* 0x00000000fffff984 */ /* 0x000fe20000000800 */
[----:B------:R3:W-:Y:S07]  /*9160*/  MEMBAR.ALL.CTA ;  /* 0x0000000000007992 */ /* 0x0007ee0000008000 */
[----:B---3--:R-:W3:Y:S02]  /*9170*/  FENCE.VIEW.ASYNC.S ;  /* 0x00000000000073c6 */ /* 0x008ee40000000000 */
[----:B------:R-:W-:Y:S05]  /*9180*/  WARPSYNC.ALL ;  /* 0x0000000000007948 */ /* 0x000fea0003800000 */
[----:B------:R-:W-:Y:S01]  /*9190*/  BSSY.RECONVERGENT B0, `(.L_x_123) ;  /* 0x0000011000007945 */ /* 0x000fe20003800200 */
[----:B---3--:R-:W-:Y:S06]  /*91a0*/  BAR.SYNC.DEFER_BLOCKING 0x1, 0x80 ;  /* 0x0042000000007b1d */ /* 0x008fec0000010000 */
[----:B------:R-:W-:Y:S05]  /*91b0*/  @P0 BRA `(.L_x_124) ;  /* 0x0000000000380947 */ /* 0x000fea0003800000 */
[----:B------:R-:W-:Y:S02]  /*91c0*/  UIADD3 UR4, UP0, UPT, UR50, 0xa80, URZ ;  /* 0x00000a8032047890 */ /* 0x000fe4000ff1e0ff */
[----:B------:R-:W-:Y:S02]  /*91d0*/  UIADD3 UR10, UPT, UPT, UR46, 0x40, URZ ;  /* 0x000000402e0a7890 */ /* 0x000fe4000fffe0ff */
[----:B------:R-:W-:Y:S02]  /*91e0*/  UIADD3 UR8, UPT, UPT, UR36, 0x1200, URZ ;  /* 0x0000120024087890 */ /* 0x000fe4000fffe0ff */
[----:B------:R-:W-:Y:S01]  /*91f0*/  UIADD3.X UR5, UPT, UPT, URZ, UR51, URZ, UP0, !UPT ;  /* 0x00000033ff057290 */ /* 0x000fe200087fe4ff */
[----:B------:R-:W-:Y:S01]  /*9200*/  UMOV UR9, UR45 ;  /* 0x0000002d00097c82 */ /* 0x000fe20008000000 */
[----:B------:R-:W-:Y:S01]  /*9210*/  UMOV UR11, UR52 ;  /* 0x00000034000b7c82 */ /* 0x000fe20008000000 */
[----:B------:R-:W-:Y:S02]  /*9220*/  UIADD3 UR13, UPT, UPT, UR45, 0x40, URZ ;  /* 0x000000402d0d7890 */ /* 0x000fe4000fffe0ff */
[----:B------:R-:W-:Y:S01]  /*9230*/  UIADD3 UR12, UPT, UPT, UR36, 0x1a00, URZ ;  /* 0x00001a00240c7890 */ /* 0x000fe2000fffe0ff */
[----:B------:R-:W-:Y:S03]  /*9240*/  UMOV UR15, UR52 ;  /* 0x00000034000f7c82 */ /* 0x000fe60008000000 */
[----:B------:R3:W-:Y:S01]  /*9250*/  UTMASTG.3D [UR8], [UR4] ;  /* 0x00000008040073b5 */ /* 0x0007e20008010000 */
[----:B------:R-:W-:Y:S04]  /*9260*/  UMOV UR14, UR10 ;  /* 0x0000000a000e7c82 */ /* 0x000fe80008000000 */
[----:B------:R3:W-:Y:S01]  /*9270*/  UTMASTG.3D [UR12], [UR4] ;  /* 0x0000000c040073b5 */ /* 0x0007e20008010000 */
[----:B------:R0:W-:Y:S01]  /*9280*/  UTMACMDFLUSH ;  /* 0x00000000000079b7 */ /* 0x0001e20000000000 */
[----:B---3--:R-:W-:Y:S04]  /*9290*/  DEPBAR.LE SB0, 0x1 ;  /* 0x000080400000791a */ /* 0x008fe80000000000 */
.L_x_124:
[----:B------:R-:W-:Y:S05]  /*92a0*/  BSYNC.RECONVERGENT B0 ;  /* 0x0000000000007941 */ /* 0x000fea0003800200 */
.L_x_123:
[----:B------:R-:W-:Y:S01]  /*92b0*/  BAR.SYNC.DEFER_BLOCKING 0x1, 0x80 ;  /* 0x0042000000007b1d */ /* 0x000fe20000010000 */
[----:B------:R-:W-:Y:S01]  /*92c0*/  UIADD3 UR4, UPT, UPT, UR37, 0x1, URZ ;  /* 0x0000000125047890 */ /* 0x000fe2000fffe0ff */
[----:B-1----:R-:W-:Y:S01]  /*92d0*/  VIADD R23, R59, 0x10 ;  /* 0x000000103b177836 */ /* 0x002fe20000000000 */
[----:B------:R-:W-:Y:S02]  /*92e0*/  UIADD3 UR41, UPT, UPT, UR45, 0x10, URZ ;  /* 0x000000102d297890 */ /* 0x000fe4000fffe0ff */
[----:B------:R-:W-:Y:S02]  /*92f0*/  UISETP.NE.AND UP0, UPT, UR4, 0x4, UPT ;  /* 0x000000040400788c */ /* 0x000fe4000bf05270 */
[----:B------:R-:W-:Y:S02]  /*9300*/  SHF.R.U32.HI R21, RZ, 0x15, R23 ;  /* 0x00000015ff157819 */ /* 0x000fe40000011617 */
[----:B------:R-:W-:Y:S02]  /*9310*/  USEL UR38, UR4, URZ, UP0 ;  /* 0x000000ff04267287 */ /* 0x000fe40008000000 */
[----:B------:R-:W-:Y:S01]  /*9320*/  LOP3.LUT R22, R21, 0x3, RZ, 0xc0, !PT ;  /* 0x0000000315167812 */ /* 0x000fe200078ec0ff */
[----:B------:R1:W-:Y:S01]  /*9330*/  @P2 SYNCS.ARRIVE.TRANS64.RED.A1T0 RZ, [R124+URZ], RZ ;  /* 0x000000ff7cff29a7 */ /* 0x0003e200081004ff */
[----:B------:R-:W-:Y:S01]  /*9340*/  BSSY B1, `(.L_x_125) ;  /* 0x0000015000017945 */ /* 0x000fe20003800000 */
[----:B------:R-:W3:Y:S02]  /*9350*/  @P2 SYNCS.PHASECHK.TRANS64.TRYWAIT P0, [R0+URZ+0x30], R2 ;  /* 0x00003002000025a7 */ /* 0x000ee400080011ff */
[----:B---3--:R-:W-:Y:S01]  /*9360*/  @P2 SEL R70, RZ, 0x1, !P0 ;  /* 0x00000001ff462807 */ /* 0x008fe20004000000 */
[----:B-1----:R-:W-:Y:S06]  /*9370*/  @!P2 BRA `(.L_x_126) ;  /* 0x000000000044a947 */ /* 0x002fec0003800000 */
[----:B------:R-:W-:Y:S01]  /*9380*/  ISETP.NE.AND P1, PT, R71, RZ, PT ;  /* 0x000000ff4700720c */ /* 0x000fe20003f25270 */
[----:B------:R-:W-:Y:S01]  /*9390*/  BSSY B0, `(.L_x_127) ;  /* 0x0000009000007945 */ /* 0x000fe20003800000 */
[----:B------:R-:W-:Y:S11]  /*93a0*/  ISETP.NE.AND P0, PT, R70, RZ, PT ;  /* 0x000000ff4600720c */ /* 0x000ff60003f05270 */
[----:B------:R-:W-:Y:S05]  /*93b0*/  @P1 IMAD R3, R68, 0x1000, R110 ;  /* 0x0000100044031824 */ /* 0x000fea00078e026e */
[----:B------:R-:W-:Y:S05]  /*93c0*/  @P1 IADD3 R2, PT, PT, R3, UR36, RZ ;  /* 0x0000002403021c10 */ /* 0x000fea000fffe0ff */
[----:B------:R-:W-:Y:S01]  /*93d0*/  @P1 IMAD.IADD R2, R69, 0x1, R2 ;  /* 0x0000000145021824 */ /* 0x000fe200078e0202 */
[----:B------:R-:W-:Y:S06]  /*93e0*/  @P0 BRA `(.L_x_128) ;  /* 0x00000000000c0947 */ /* 0x000fec0003800000 */
[----:B------:R-:W-:Y:S04]  /*93f0*/  SHF.L.U32 R20, RZ, 0x1f, RZ ;  /* 0x0000001fff147819 */ /* 0x000fe800000006ff */
[----:B------:R-:W1:Y:S02]  /*9400*/  SYNCS.PHASECHK.TRANS64.TRYWAIT P0, [R0+URZ+0x30], R20 ;  /* 0x00003014000075a7 */ /* 0x000e6400080011ff */
[----:B-1----:R-:W-:Y:S05]  /*9410*/  @!P0 BRA `(.L_x_129) ;  /* 0x0000006400688947 */ /* 0x002fea0003800000 */
.L_x_128:
[----:B------:R-:W-:Y:S05]  /*9420*/  BSYNC B0 ;  /* 0x0000000000007941 */ /* 0x000fea0003800000 */
.L_x_127:
[----:B------:R-:W-:Y:S02]  /*9430*/  ISETP.NE.AND P0, PT, R71, RZ, PT ;  /* 0x000000ff4700720c */ /* 0x000fe40003f05270 */
[----:B------:R-:W-:Y:S11]  /*9440*/  IADD3 R68, PT, PT, R68, 0x1, RZ ;  /* 0x0000000144447810 */ /* 0x000ff60007ffe0ff */
[----:B------:R3:W4:Y:S04]  /*9450*/  @P0 LDS.128 R60, [R3+UR36+0x200] ;  /* 0x00020024033c0984 */ /* 0x0007280008000c00 */
[----:B------:R3:W1:Y:S04]  /*9460*/  @P0 LDS.128 R72, [R3+UR36+0xa00] ;  /* 0x000a002403480984 */ /* 0x0006680008000c00 */
[----:B------:R3:W1:Y:S04]  /*9470*/  @P0 LDS.128 R64, [R2+0x200] ;  /* 0x0002000002400984 */ /* 0x0006680000000c00 */
[----:B------:R3:W1:Y:S02]  /*9480*/  @P0 LDS.128 R76, [R2+0xa00] ;  /* 0x000a0000024c0984 */ /* 0x0006640000000c00 */
.L_x_126:
[----:B------:R-:W-:Y:S05]  /*9490*/  BSYNC B1 ;  /* 0x0000000000017941 */ /* 0x000fea0003800000 */
.L_x_125:
[----:B------:R-:W-:Y:S11]  /*94a0*/  ISETP.NE.AND P0, PT, R104, R22, PT ;  /* 0x000000166800720c */ /* 0x000ff60003f05270 */
[----:B------:R-:W-:Y:S02]  /*94b0*/  @!UPT UIADD3 URZ, UPT, UPT, URZ, URZ, URZ ;  /* 0x000000fffffff290 */ /* 0x000fe4000fffe0ff */
[----:B------:R-:W-:Y:S05]  /*94c0*/  @P0 BRA `(.L_x_130) ;  /* 0x0000000000bc0947 */ /* 0x000fea0003800000 */
[----:B------:R-:W-:Y:S11]  /*94d0*/  LOP3.LUT P0, RZ, R21, 0x3, R105, 0x48, !PT ;  /* 0x0000000315ff7812 */ /* 0x000ff60007804869 */
[----:B------:R-:W-:Y:S02]  /*94e0*/  @!UPT UIADD3 URZ, UPT, UPT, URZ, URZ, URZ ;  /* 0x000000fffffff290 */ /* 0x000fe4000fffe0ff */
[----:B------:R-:W-:Y:S05]  /*94f0*/  @!P0 BRA `(.L_x_131) ;  /* 0x0000000000408947 */ /* 0x000fea0003800000 */
[----:B------:R-:W5:Y:S01]  /*9500*/  LDCU.64 UR8, c[0x4][0x70] ;  /* 0x01000e00ff0877ac */ /* 0x000f620008000a00 */
[----:B---3--:R-:W-:Y:S01]  /*9510*/  MOV R3, 0x0 ;  /* 0x0000000000037802 */ /* 0x008fe20000000f00 */
[----:B------:R-:W-:Y:S02]  /*9520*/  HFMA2 R12, -RZ, RZ, 0, 5.9604644775390625e-08 ;  /* 0x00000001ff0c7431 */ /* 0x000fe400000001ff */
[----:B------:R-:W-:Y:S02]  /*9530*/  IMAD.MOV.U32 R8, RZ, RZ, 0x192 ;  /* 0x00000192ff087424 */ /* 0x000fe400078e00ff */
[----:B------:R-:W-:Y:S01]  /*9540*/  IMAD.MOV.U32 R13, RZ, RZ, RZ ;  /* 0x000000ffff0d7224 */ /* 0x000fe200078e00ff */
[----:B------:R-:W3:Y:S01]  /*9550*/  LDCU.64 UR6, c[0x4][0x78] ;  /* 0x01000f00ff0677ac */ /* 0x000ee20008000a00 */
[----:B------:R-:W1:Y:S01]  /*9560*/  LDC.64 R2, c[0x4][R3] ;  /* 0x0100000003027b82 */ /* 0x000e620000000a00 */
[----:B------:R-:W2:Y:S01]  /*9570*/  LDCU.64 UR4, c[0x4][0x10] ;  /* 0x01000200ff0477ac */ /* 0x000ea20008000a00 */
[----:B-----5:R-:W-:Y:S01]  /*9580*/  MOV R5, UR9 ;  /* 0x0000000900057c02 */ /* 0x020fe20008000f00 */
[----:B------:R-:W-:Y:S01]  /*9590*/  IMAD.U32 R4, RZ, RZ, UR8 ;  /* 0x00000008ff047e24 */ /* 0x000fe2000f8e00ff */
[----:B---3--:R-:W-:Y:S01]  /*95a0*/  MOV R7, UR7 ;  /* 0x0000000700077c02 */ /* 0x008fe20008000f00 */
[----:B------:R-:W-:Y:S01]  /*95b0*/  IMAD.U32 R6, RZ, RZ, UR6 ;  /* 0x00000006ff067e24 */ /* 0x000fe2000f8e00ff */
[----:B--2---:R-:W-:Y:S01]  /*95c0*/  MOV R11, UR5 ;  /* 0x00000005000b7c02 */ /* 0x004fe20008000f00 */
[----:B------:R-:W-:Y:S02]  /*95d0*/  IMAD.U32 R10, RZ, RZ, UR4 ;  /* 0x00000004ff0a7e24 */ /* 0x000fe4000f8e00ff */
[----:B-1----:R-:W-:Y:S07]  /*95e0*/  LEPC R20, `(.L_x_131) ;  /* 0x000000001014794e */ /* 0x002fee0000000000 */
[----:B----4-:R-:W-:Y:S05]  /*95f0*/  CALL.ABS.NOINC R2 ;  /* 0x0000000002007343 */ /* 0x010fea0003c00000 */
.L_x_131:
[----:B------:R-:W-:Y:S05]  /*9600*/  WARPSYNC.ALL ;  /* 0x0000000000007948 */ /* 0x000fea0003800000 */
[C---:B------:R-:W-:Y:S01]  /*9610*/  R2UR UR4, R23.reuse ;  /* 0x00000000170472ca */ /* 0x040fe200000e0000 */
[----:B-1----:R-:W-:Y:S05]  /*9620*/  VIADD R0, R23, 0x40 ;  /* 0x0000004017007836 */ /* 0x002fea0000000000 */
[----:B------:R-:W-:Y:S04]  /*9630*/  SHF.R.U32.HI R0, RZ, 0x15, R0 ;  /* 0x00000015ff007819 */ /* 0x000fe80000011600 */
[----:B------:R-:W-:Y:S03]  /*9640*/  LOP3.LUT P0, RZ, R0, 0x3, R105, 0x48, !PT ;  /* 0x0000000300ff7812 */ /* 0x000fe60007804869 */
[----:B------:R-:W1:Y:S10]  /*9650*/  LDTM.x16 R24, tmem[UR4] ;  /* 0x00000004001879ee */ /* 0x000e740008240000 */
[----:B-1----:R-:W-:Y:S05]  /*9660*/  @!P0 BRA `(.L_x_132) ;  /* 0x0000000000408947 */ /* 0x002fea0003800000 */
[----:B------:R-:W1:Y:S01]  /*9670*/  LDCU.64 UR8, c[0x4][0x70] ;  /* 0x01000e00ff0877ac */ /* 0x000e620008000a00 */
[----:B---3--:R-:W-:Y:S01]  /*9680*/  MOV R3, 0x0 ;  /* 0x0000000000037802 */ /* 0x008fe20000000f00 */
[----:B------:R-:W-:Y:S02]  /*9690*/  HFMA2 R12, -RZ, RZ, 0, 5.9604644775390625e-08 ;  /* 0x00000001ff0c7431 */ /* 0x000fe400000001ff */
[----:B------:R-:W-:Y:S02]  /*96a0*/  IMAD.MOV.U32 R8, RZ, RZ, 0x192 ;  /* 0x00000192ff087424 */ /* 0x000fe400078e00ff */
[----:B------:R-:W-:Y:S01]  /*96b0*/  IMAD.MOV.U32 R13, RZ, RZ, RZ ;  /* 0x000000ffff0d7224 */ /* 0x000fe200078e00ff */
[----:B------:R-:W3:Y:S01]  /*96c0*/  LDCU.64 UR6, c[0x4][0x78] ;  /* 0x01000f00ff0677ac */ /* 0x000ee20008000a00 */
[----:B------:R-:W2:Y:S01]  /*96d0*/  LDC.64 R2, c[0x4][R3] ;  /* 0x0100000003027b82 */ /* 0x000ea20000000a00 */
        /* <DEDUP_REMOVED lines=9> */
.L_x_132:
[----:B------:R-:W-:Y:S05]  /*9770*/  WARPSYNC.ALL ;  /* 0x0000000000007948 */ /* 0x000fea0003800000 */
[----:B------:R-:W-:Y:S11]  /*9780*/  R2UR UR4, R23 ;  /* 0x00000000170472ca */ /* 0x000ff600000e0000 */
[----:B------:R-:W-:Y:S02]  /*9790*/  @!UPT UIADD3 URZ, UPT, UPT, URZ, URZ, URZ ;  /* 0x000000fffffff290 */ /* 0x000fe4000fffe0ff */
[----:B------:R-:W1:Y:S02]  /*97a0*/  LDTM.x16 R4, tmem[UR4+0x40] ;  /* 0x00004004000479ee */ /* 0x000e640008240000 */
[----:B-1----:R-:W-:Y:S01]  /*97b0*/  NOP ;  /* 0x0000000000007918 */ /* 0x002fe20000000000 */
.L_x_130:
[----:B------:R-:W-:Y:S01]  /*97c0*/  ISETP.NE.AND P2, PT, R111, RZ, PT ;  /* 0x000000ff6f00720c */ /* 0x000fe20003f45270 */
[----:B-1----:R-:W-:Y:S01]  /*97d0*/  FMUL R0, R52, R24 ;  /* 0x0000001834007220 */ /* 0x002fe20000400000 */
[----:B---34-:R-:W-:Y:S01]  /*97e0*/  SHF.L.U32 R3, R60, 0x10, RZ ;  /* 0x000000103c037819 */ /* 0x018fe200000006ff */
        /* <DEDUP_REMOVED lines=146> */
.L_x_134:
[----:B------:R-:W-:Y:S05]  /*a110*/  BSYNC.RECONVERGENT B0 ;  /* 0x0000000000007941 */ /* 0x000fea0003800200 */
.L_x_133:
[----:B------:R-:W-:Y:S01]  /*a120*/  BAR.SYNC.DEFER_BLOCKING 0x1, 0x80 ;  /* 0x0042000000007b1d */ /* 0x000fe20000010000 */
[----:B------:R-:W-:Y:S01]  /*a130*/  UIADD3 UR4, UPT, UPT, UR38, 0x1, URZ ;  /* 0x0000000126047890 */ /* 0x000fe2000fffe0ff */
[----:B-1----:R-:W-:Y:S03]  /*a140*/  HFMA2 R120, -RZ, RZ, 0, 0 ;  /* 0x00000000ff787431 */ /* 0x002fe600000001ff */
[----:B------:R-:W-:Y:S04]  /*a150*/  UISETP.NE.AND UP0, UPT, UR4, 0x4, UPT ;  /* 0x000000040400788c */ /* 0x000fe8000bf05270 */
[----:B------:R-:W-:Y:S01]  /*a160*/  USEL UR39, UR4, URZ, UP0 ;  /* 0x000000ff04277287 */ /* 0x000fe20008000000 */
        /* <DEDUP_REMOVED lines=15> */
.L_x_138:
[----:B------:R-:W-:Y:S05]  /*a260*/  BSYNC B0 ;  /* 0x0000000000007941 */ /* 0x000fea0003800000 */
.L_x_137:
[----:B------:R-:W-:Y:S01]  /*a270*/  ISETP.NE.AND P0, PT, R71, RZ, PT ;  /* 0x000000ff4700720c */ /* 0x000fe20003f05270 */
[----:B------:R-:W-:Y:S11]  /*a280*/  VIADD R68, R68, 0x1 ;  /* 0x0000000144447836 */ /* 0x000ff60000000000 */
[----:B------:R-:W-:Y:S01]  /*a290*/  @!UPT UIADD3 URZ, UPT, UPT, URZ, URZ, URZ ;  /* 0x000000fffffff290 */ /* 0x000fe2000fffe0ff */
[----:B------:R3:W4:Y:S04]  /*a2a0*/  @P0 LDS.128 R60, [R3+UR36+0x200] ;  /* 0x00020024033c0984 */ /* 0x0007280008000c00 */
[----:B------:R3:W1:Y:S04]  /*a2b0*/  @P0 LDS.128 R72, [R3+UR36+0xa00] ;  /* 0x000a002403480984 */ /* 0x0006680008000c00 */
[----:B------:R3:W1:Y:S04]  /*a2c0*/  @P0 LDS.128 R64, [R2+0x200] ;  /* 0x0002000002400984 */ /* 0x0006680000000c00 */
[----:B------:R3:W1:Y:S01]  /*a2d0*/  @P0 LDS.128 R76, [R2+0xa00] ;  /* 0x000a0000024c0984 */ /* 0x0006620000000c00 */
[C---:B------:R-:W-:Y:S04]  /*a2e0*/  ISETP.NE.AND P0, PT, R68.reuse, 0x4, PT ;  /* 0x000000044400780c */ /* 0x040fe80003f05270 */
[----:B------:R-:W-:Y:S02]  /*a2f0*/  SEL R68, R68, RZ, P0 ;  /* 0x000000ff44447207 */ /* 0x000fe40000000000 */
[----:B------:R-:W-:Y:S02]  /*a300*/  SEL R120, RZ, 0x1, P0 ;  /* 0x00000001ff787807 */ /* 0x000fe40000000000 */
.L_x_136:
[----:B------:R-:W-:Y:S05]  /*a310*/  BSYNC B1 ;  /* 0x0000000000017941 */ /* 0x000fea0003800000 */
.L_x_135:
[----:B---3--:R-:W-:Y:S05]  /*a320*/  VIADD R3, R59, 0x400010 ;  /* 0x004000103b037836 */ /* 0x008fea0000000000 */
[----:B-1----:R-:W-:Y:S04]  /*a330*/  SHF.R.U32.HI R0, RZ, 0x15, R3 ;  /* 0x00000015ff007819 */ /* 0x002fe80000011603 */
        /* <DEDUP_REMOVED lines=23> */
.L_x_141:
        /* <DEDUP_REMOVED lines=23> */
.L_x_142:
[----:B------:R-:W-:Y:S05]  /*a620*/  WARPSYNC.ALL ;  /* 0x0000000000007948 */ /* 0x000fea0003800000 */
[----:B------:R-:W-:Y:S11]  /*a630*/  R2UR UR4, R2 ;  /* 0x00000000020472ca */ /* 0x000ff600000e0000 */
[----:B------:R-:W-:Y:S02]  /*a640*/  @!UPT UIADD3 URZ, UPT, UPT, URZ, URZ, URZ ;  /* 0x000000fffffff290 */ /* 0x000fe4000fffe0ff */
[----:B------:R-:W1:Y:S02]  /*a650*/  LDTM.x16 R4, tmem[UR4+0x40] ;  /* 0x00004004000479ee */ /* 0x000e640008240000 */
[----:B-1----:R-:W-:Y:S01]  /*a660*/  NOP ;  /* 0x0000000000007918 */ /* 0x002fe20000000000 */
.L_x_140:
[----:B------:R-:W-:Y:S01]  /*a670*/  ISETP.NE.AND P2, PT, R111, RZ, PT ;  /* 0x000000ff6f00720c */ /* 0x000fe20003f45270 */
[----:B------:R-:W-:Y:S01]  /*a680*/  FMUL R0, R52, R24 ;  /* 0x0000001834007220 */ /* 0x000fe20000400000 */
[----:B----4-:R-:W-:Y:S01]  /*a690*/  SHF.L.U32 R3, R60, 0x10, RZ ;  /* 0x000000103c037819 */ /* 0x010fe200000006ff */
        /* <DEDUP_REMOVED lines=121> */
[----:B------:R-:W-:Y:S01]  /*ae30*/  @P2 SHF.L.U32 R2, R120, 0x1f, RZ ;  /* 0x0000001f78022819 */ /* 0x000fe200000006ff */
        /* <DEDUP_REMOVED lines=25> */
.L_x_144:
[----:B------:R-:W-:Y:S05]  /*afd0*/  BSYNC.RECONVERGENT B0 ;  /* 0x0000000000007941 */ /* 0x000fea0003800200 */
.L_x_143:
        /* <DEDUP_REMOVED lines=20> */
[----:B------:R-:W-:Y:S04]  /*b120*/  SHF.L.U32 R20, R120, 0x1f, RZ ;  /* 0x0000001f78147819 */ /* 0x000fe800000006ff */
[----:B------:R-:W1:Y:S02]  /*b130*/  SYNCS.PHASECHK.TRANS64.TRYWAIT P0, [R0+URZ+0x30], R20 ;  /* 0x00003014000075a7 */ /* 0x000e6400080011ff */
[----:B-1----:R-:W-:Y:S05]  /*b140*/  @!P0 BRA `(.L_x_149) ;  /* 0x0000004800448947 */ /* 0x002fea0003800000 */
.L_x_148:
[----:B------:R-:W-:Y:S05]  /*b150*/  BSYNC B0 ;  /* 0x0000000000007941 */ /* 0x000fea0003800000 */
.L_x_147:
[----:B------:R-:W-:Y:S01]  /*b160*/  ISETP.NE.AND P0, PT, R71, RZ, PT ;  /* 0x000000ff4700720c */ /* 0x000fe20003f05270 */
[----:B------:R-:W-:Y:S11]  /*b170*/  VIADD R68, R68, 0x1 ;  /* 0x0000000144447836 */ /* 0x000ff60000000000 */
[----:B------:R-:W-:Y:S01]  /*b180*/  @!UPT UIADD3 URZ, UPT, UPT, URZ, URZ, URZ ;  /* 0x000000fffffff290 */ /* 0x000fe2000fffe0ff */
[----:B------:R3:W4:Y:S04]  /*b190*/  @P0 LDS.128 R60, [R3+UR36+0x200] ;  /* 0x00020024033c0984 */ /* 0x0007280008000c00 */
[----:B------:R3:W2:Y:S04]  /*b1a0*/  @P0 LDS.128 R72, [R3+UR36+0xa00] ;  /* 0x000a002403480984 */ /* 0x0006a80008000c00 */
[----:B------:R3:W2:Y:S04]  /*b1b0*/  @P0 LDS.128 R64, [R2+0x200] ;  /* 0x0002000002400984 */ /* 0x0006a80000000c00 */
[----:B------:R3:W2:Y:S01]  /*b1c0*/  @P0 LDS.128 R76, [R2+0xa00] ;  /* 0x000a0000024c0984 */ /* 0x0006a20000000c00 */
[C---:B------:R-:W-:Y:S04]  /*b1d0*/  ISETP.NE.AND P0, PT, R68.reuse, 0x4, PT ;  /* 0x000000044400780c */ /* 0x040fe80003f05270 */
[----:B-1----:R-:W-:Y:S02]  /*b1e0*/  SEL R0, RZ, 0x1, P0 ;  /* 0x00000001ff007807 */ /* 0x002fe40000000000 */
[----:B------:R-:W-:Y:S02]  /*b1f0*/  SEL R68, R68, RZ, P0 ;  /* 0x000000ff44447207 */ /* 0x000fe40000000000 */
[----:B------:R-:W-:Y:S02]  /*b200*/  LOP3.LUT R120, R120, R0, RZ, 0x3c, !PT ;  /* 0x0000000078787212 */ /* 0x000fe400078e3cff */
.L_x_146:
[----:B------:R-:W-:Y:S05]  /*b210*/  BSYNC B1 ;  /* 0x0000000000017941 */ /* 0x000fea0003800000 */
.L_x_145:
[----:B------:R-:W-:Y:S11]  /*b220*/  ISETP.NE.AND P0, PT, R104, R22, PT ;  /* 0x000000166800720c */ /* 0x000ff60003f05270 */
[----:B------:R-:W-:Y:S02]  /*b230*/  @!UPT UIADD3 URZ, UPT, UPT, URZ, URZ, URZ ;  /* 0x000000fffffff290 */ /* 0x000fe4000fffe0ff */
[----:B------:R-:W-:Y:S05]  /*b240*/  @P0 BRA `(.L_x_150) ;  /* 0x0000000000bc0947 */ /* 0x000fea0003800000 */
[----:B------:R-:W-:Y:S11]  /*b250*/  LOP3.LUT P0, RZ, R21, 0x3, R105, 0x48, !PT ;  /* 0x0000000315ff7812 */ /* 0x000ff60007804869 */
[----:B------:R-:W-:Y:S02]  /*b260*/  @!UPT UIADD3 URZ, UPT, UPT, URZ, URZ, URZ ;  /* 0x000000fffffff290 */ /* 0x000fe4000fffe0ff */
[----:B------:R-:W-:Y:S05]  /*b270*/  @!P0 BRA `(.L_x_151) ;  /* 0x0000000000408947 */ /* 0x000fea0003800000 */
        /* <DEDUP_REMOVED lines=16> */
.L_x_151:
        /* <DEDUP_REMOVED lines=23> */
.L_x_152:
[----:B------:R-:W-:Y:S05]  /*b4f0*/  WARPSYNC.ALL ;  /* 0x0000000000007948 */ /* 0x000fea0003800000 */
[----:B------:R-:W-:Y:S11]  /*b500*/  R2UR UR4, R23 ;  /* 0x00000000170472ca */ /* 0x000ff600000e0000 */
[----:B------:R-:W-:Y:S02]  /*b510*/  @!UPT UIADD3 URZ, UPT, UPT, URZ, URZ, URZ ;  /* 0x000000fffffff290 */ /* 0x000fe4000fffe0ff */
[----:B------:R-:W1:Y:S02]  /*b520*/  LDTM.x16 R4, tmem[UR4+0x40] ;  /* 0x00004004000479ee */ /* 0x000e640008240000 */
[----:B-1----:R-:W-:Y:S01]  /*b530*/  NOP ;  /* 0x0000000000007918 */ /* 0x002fe20000000000 */
.L_x_150:
[----:B------:R-:W-:Y:S01]  /*b540*/  ISETP.NE.AND P2, PT, R111, RZ, PT ;  /* 0x000000ff6f00720c */ /* 0x000fe20003f45270 */
[----:B------:R-:W-:Y:S01]  /*b550*/  FMUL R0, R52, R24 ;  /* 0x0000001834007220 */ /* 0x000fe20000400000 */
        /* <DEDUP_REMOVED lines=22> */
[----:B--2---:R-:W-:Y:S01]  /*b6c0*/  LOP3.LUT R41, R66, 0xffff0000, RZ, 0xc0, !PT ;  /* 0xffff000042297812 */ /* 0x004fe200078ec0ff */
        /* <DEDUP_REMOVED lines=106> */
[----:B--2---:R-:W2:Y:S02]  /*bd70*/  FENCE.VIEW.ASYNC.S ;  /* 0x00000000000073c6 */ /* 0x004ea40000000000 */
[----:B------:R-:W-:Y:S05]  /*bd80*/  WARPSYNC.ALL ;  /* 0x0000000000007948 */ /* 0x000fea0003800000 */
[----:B------:R-:W-:Y:S01]  /*bd90*/  BSSY.RECONVERGENT B0, `(.L_x_153) ;  /* 0x0000012000007945 */ /* 0x000fe20003800200 */
[----:B--2---:R-:W-:Y:S06]  /*bda0*/  BAR.SYNC.DEFER_BLOCKING 0x1, 0x80 ;  /* 0x0042000000007b1d */ /* 0x004fec0000010000 */
[----:B------:R-:W-:Y:S05]  /*bdb0*/  @P0 BRA `(.L_x_154) ;  /* 0x00000000003c0947 */ /* 0x000fea0003800000 */
[----:B------:R-:W-:Y:S01]  /*bdc0*/  UIADD3 UR4, UPT, UPT, UR36, 0x200, URZ ;  /* 0x0000020024047890 */ /* 0x000fe2000fffe0ff */
[----:B------:R-:W-:Y:S01]  /*bdd0*/  UMOV UR42, UR46 ;  /* 0x0000002e002a7c82 */ /* 0x000fe20008000000 */
[----:B------:R-:W-:Y:S01]  /*bde0*/  UMOV UR43, UR52 ;  /* 0x00000034002b7c82 */ /* 0x000fe20008000000 */
[----:B------:R-:W-:Y:S03]  /*bdf0*/  UIADD3 UR9, UPT, UPT, UR45, 0x60, URZ ;  /* 0x000000602d097890 */ /* 0x000fe6000fffe0ff */
[----:B------:R-:W-:Y:S01]  /*be00*/  MOV R94, UR4 ;  /* 0x00000004005e7c02 */ /* 0x000fe20008000f00 */
[----:B------:R-:W-:Y:S02]  /*be10*/  UIADD3 UR4, UP0, UPT, UR50, 0xa80, URZ ;  /* 0x00000a8032047890 */ /* 0x000fe4000ff1e0ff */
[----:B------:R-:W-:Y:S01]  /*be20*/  UIADD3 UR8, UPT, UPT, UR36, 0xa00, URZ ;  /* 0x00000a0024087890 */ /* 0x000fe2000fffe0ff */
[----:B------:R-:W-:Y:S01]  /*be30*/  R2UR UR40, R94 ;  /* 0x000000005e2872ca */ /* 0x000fe200000e0000 */
[----:B------:R-:W-:Y:S01]  /*be40*/  UIADD3.X UR5, UPT, UPT, URZ, UR51, URZ, UP0, !UPT ;  /* 0x00000033ff057290 */ /* 0x000fe200087fe4ff */
[----:B------:R-:W-:Y:S01]  /*be50*/  UMOV UR10, UR46 ;  /* 0x0000002e000a7c82 */ /* 0x000fe20008000000 */
[----:B------:R-:W-:Y:S10]  /*be60*/  UMOV UR11, UR52 ;  /* 0x00000034000b7c82 */ /* 0x000ff40008000000 */
[----:B------:R2:W-:Y:S01]  /*be70*/  UTMASTG.3D [UR40], [UR4] ;  /* 0x00000028040073b5 */ /* 0x0005e20008010000 */
[----:B------:R2:W-:Y:S01]  /*be80*/  UTMASTG.3D [UR8], [UR4] ;  /* 0x00000008040073b5 */ /* 0x0005e20008010000 */
[----:B------:R0:W-:Y:S01]  /*be90*/  UTMACMDFLUSH ;  /* 0x00000000000079b7 */ /* 0x0001e20000000000 */
[----:B--2---:R-:W-:Y:S04]  /*bea0*/  DEPBAR.LE SB0, 0x1 ;  /* 0x000080400000791a */ /* 0x004fe80000000000 */
.L_x_154:
[----:B------:R-:W-:Y:S05]  /*beb0*/  BSYNC.RECONVERGENT B0 ;  /* 0x0000000000007941 */ /* 0x000fea0003800200 */
.L_x_153:
[----:B------:R-:W-:Y:S01]  /*bec0*/  BAR.SYNC.DEFER_BLOCKING 0x1, 0x80 ;  /* 0x0042000000007b1d */ /* 0x000fe20000010000 */
[----:B------:R-:W-:Y:S04]  /*bed0*/  UIADD3 UR4, UPT, UPT, UR37, 0x1, URZ ;  /* 0x0000000125047890 */ /* 0x000fe8000fffe0ff */
[----:B------:R-:W-:Y:S04]  /*bee0*/  UISETP.NE.AND UP0, UPT, UR4, 0x4, UPT ;  /* 0x000000040400788c */ /* 0x000fe8000bf05270 */
[----:B------:R-:W-:Y:S01]  /*bef0*/  USEL UR39, UR4, URZ, UP0 ;  /* 0x000000ff04277287 */ /* 0x000fe20008000000 */
[----:B------:R2:W-:Y:S01]  /*bf00*/  @P2 SYNCS.ARRIVE.TRANS64.RED.A1T0 RZ, [R121+URZ], RZ ;  /* 0x000000ff79ff29a7 */ /* 0x0005e200081004ff */
[----:B------:R-:W-:Y:S01]  /*bf10*/  BSSY B1, `(.L_x_155) ;  /* 0x000001a000017945 */ /* 0x000fe20003800000 */
[----:B------:R-:W3:Y:S02]  /*bf20*/  @P2 SYNCS.PHASECHK.TRANS64.TRYWAIT P0, [R0+URZ+0x30], R2 ;  /* 0x00003002000025a7 */ /* 0x000ee400080011ff */
[----:B---3--:R-:W-:Y:S01]  /*bf30*/  @P2 SEL R70, RZ, 0x1, !P0 ;  /* 0x00000001ff462807 */ /* 0x008fe20004000000 */
[----:B--2---:R-:W-:Y:S06]  /*bf40*/  @!P2 BRA `(.L_x_156) ;  /* 0x000000000058a947 */ /* 0x004fec0003800000 */
[----:B------:R-:W-:Y:S01]  /*bf50*/  ISETP.NE.AND P1, PT, R71, RZ, PT ;  /* 0x000000ff4700720c */ /* 0x000fe20003f25270 */
[----:B------:R-:W-:Y:S01]  /*bf60*/  BSSY B0, `(.L_x_157) ;  /* 0x0000009000007945 */ /* 0x000fe20003800000 */
[----:B------:R-:W-:Y:S11]  /*bf70*/  ISETP.NE.AND P0, PT, R70, RZ, PT ;  /* 0x000000ff4600720c */ /* 0x000ff60003f05270 */
[----:B------:R-:W-:Y:S05]  /*bf80*/  @P1 IMAD R3, R68, 0x1000, R110 ;  /* 0x0000100044031824 */ /* 0x000fea00078e026e */
[----:B------:R-:W-:Y:S05]  /*bf90*/  @P1 IADD3 R2, PT, PT, R3, UR36, RZ ;  /* 0x0000002403021c10 */ /* 0x000fea000fffe0ff */
[----:B------:R-:W-:Y:S01]  /*bfa0*/  @P1 IMAD.IADD R2, R69, 0x1, R2 ;  /* 0x0000000145021824 */ /* 0x000fe200078e0202 */
[----:B------:R-:W-:Y:S06]  /*bfb0*/  @P0 BRA `(.L_x_158) ;  /* 0x00000000000c0947 */ /* 0x000fec0003800000 */
[----:B-1----:R-:W-:Y:S04]  /*bfc0*/  SHF.L.U32 R20, R120, 0x1f, RZ ;  /* 0x0000001f78147819 */ /* 0x002fe800000006ff */
[----:B------:R-:W1:Y:S02]  /*bfd0*/  SYNCS.PHASECHK.TRANS64.TRYWAIT P0, [R0+URZ+0x30], R20 ;  /* 0x00003014000075a7 */ /* 0x000e6400080011ff */
[----:B-1----:R-:W-:Y:S05]  /*bfe0*/  @!P0 BRA `(.L_x_159) ;  /* 0x0000003800b08947 */ /* 0x002fea0003800000 */
.L_x_158:
[----:B------:R-:W-:Y:S05]  /*bff0*/  BSYNC B0 ;  /* 0x0000000000007941 */ /* 0x000fea0003800000 */
.L_x_157:
[----:B------:R-:W-:Y:S01]  /*c000*/  ISETP.NE.AND P0, PT, R71, RZ, PT ;  /* 0x000000ff4700720c */ /* 0x000fe20003f05270 */
[----:B------:R-:W-:Y:S11]  /*c010*/  VIADD R68, R68, 0x1 ;  /* 0x0000000144447836 */ /* 0x000ff60000000000 */
[----:B------:R-:W-:Y:S01]  /*c020*/  @!UPT UIADD3 URZ, UPT, UPT, URZ, URZ, URZ ;  /* 0x000000fffffff290 */ /* 0x000fe2000fffe0ff */
[----:B------:R2:W3:Y:S04]  /*c030*/  @P0 LDS.128 R60, [R3+UR36+0x200] ;  /* 0x00020024033c0984 */ /* 0x0004e80008000c00 */
[----:B------:R2:W4:Y:S04]  /*c040*/  @P0 LDS.128 R72, [R3+UR36+0xa00] ;  /* 0x000a002403480984 */ /* 0x0005280008000c00 */
[----:B------:R2:W2:Y:S04]  /*c050*/  @P0 LDS.128 R64, [R2+0x200] ;  /* 0x0002000002400984 */ /* 0x0004a80000000c00 */
[----:B------:R2:W2:Y:S01]  /*c060*/  @P0 LDS.128 R76, [R2+0xa00] ;  /* 0x000a0000024c0984 */ /* 0x0004a20000000c00 */
[C---:B------:R-:W-:Y:S04]  /*c070*/  ISETP.NE.AND P0, PT, R68.reuse, 0x4, PT ;  /* 0x000000044400780c */ /* 0x040fe80003f05270 */
[----:B-1----:R-:W-:Y:S02]  /*c080*/  SEL R0, RZ, 0x1, P0 ;  /* 0x00000001ff007807 */ /* 0x002fe40000000000 */
[----:B------:R-:W-:Y:S02]  /*c090*/  SEL R68, R68, RZ, P0 ;  /* 0x000000ff44447207 */ /* 0x000fe40000000000 */
[----:B------:R-:W-:Y:S02]  /*c0a0*/  LOP3.LUT R120, R120, R0, RZ, 0x3c, !PT ;  /* 0x0000000078787212 */ /* 0x000fe400078e3cff */
.L_x_156:
[----:B------:R-:W-:Y:S05]  /*c0b0*/  BSYNC B1 ;  /* 0x0000000000017941 */ /* 0x000fea0003800000 */
.L_x_155:
[----:B--2---:R-:W-:Y:S05]  /*c0c0*/  VIADD R3, R59, 0x400020 ;  /* 0x004000203b037836 */ /* 0x004fea0000000000 */
[----:B------:R-:W-:Y:S04]  /*c0d0*/  SHF.R.U32.HI R0, RZ, 0x15, R3 ;  /* 0x00000015ff007819 */ /* 0x000fe80000011603 */
[----:B-1----:R-:W-:Y:S04]  /*c0e0*/  LOP3.LUT R22, R0, 0x3, RZ, 0xc0, !PT ;  /* 0x0000000300167812 */ /* 0x002fe800078ec0ff */
        /* <DEDUP_REMOVED lines=11> */
[----:B------:R-:W2:Y:S01]  /*c1a0*/  LDCU.64 UR6, c[0x4][0x78] ;  /* 0x01000f00ff0677ac */ /* 0x000ea20008000a00 */
[----:B------:R-:W3:Y:S01]  /*c1b0*/  LDC.64 R14, c[0x4][R15] ;  /* 0x010000000f0e7b82 */ /* 0x000ee20000000a00 */
[----:B------:R-:W5:Y:S01]  /*c1c0*/  LDCU.64 UR4, c[0x4][0x10] ;  /* 0x01000200ff0477ac */ /* 0x000f620008000a00 */
[----:B-1----:R-:W-:Y:S01]  /*c1d0*/  MOV R5, UR9 ;  /* 0x0000000900057c02 */ /* 0x002fe20008000f00 */
[----:B------:R-:W-:Y:S01]  /*c1e0*/  IMAD.U32 R4, RZ, RZ, UR8 ;  /* 0x00000008ff047e24 */ /* 0x000fe2000f8e00ff */
[----:B--2---:R-:W-:Y:S01]  /*c1f0*/  MOV R7, UR7 ;  /* 0x0000000700077c02 */ /* 0x004fe20008000f00 */
[----:B------:R-:W-:Y:S01]  /*c200*/  IMAD.U32 R6, RZ, RZ, UR6 ;  /* 0x00000006ff067e24 */ /* 0x000fe2000f8e00ff */
[----:B-----5:R-:W-:Y:S01]  /*c210*/  MOV R11, UR5 ;  /* 0x00000005000b7c02 */ /* 0x020fe20008000f00 */
[----:B------:R-:W-:Y:S02]  /*c220*/  IMAD.U32 R10, RZ, RZ, UR4 ;  /* 0x00000004ff0a7e24 */ /* 0x000fe4000f8e00ff */
[----:B------:R-:W-:Y:S07]  /*c230*/  LEPC R20, `(.L_x_161) ;  /* 0x000000001014794e */ /* 0x000fee0000000000 */
[----:B---34-:R-:W-:Y:S05]  /*c240*/  CALL.ABS.NOINC R14 ;  /* 0x000000000e007343 */ /* 0x018fea0003c00000 */
.L_x_161:
        /* <DEDUP_REMOVED lines=23> */
.L_x_162:
[----:B------:R-:W-:Y:S05]  /*c3c0*/  WARPSYNC.ALL ;  /* 0x0000000000007948 */ /* 0x000fea0003800000 */
[----:B------:R-:W-:Y:S11]  /*c3d0*/  R2UR UR4, R2 ;  /* 0x00000000020472ca */ /* 0x000ff600000e0000 */
[----:B------:R-:W-:Y:S02]  /*c3e0*/  @!UPT UIADD3 URZ, UPT, UPT, URZ, URZ, URZ ;  /* 0x000000fffffff290 */ /* 0x000fe4000fffe0ff */
[----:B------:R-:W1:Y:S02]  /*c3f0*/  LDTM.x16 R4, tmem[UR4+0x40] ;  /* 0x00004004000479ee */ /* 0x000e640008240000 */
[----:B-1----:R-:W-:Y:S01]  /*c400*/  NOP ;  /* 0x0000000000007918 */ /* 0x002fe20000000000 */
.L_x_160:
[----:B------:R-:W-:Y:S01]  /*c410*/  ISETP.NE.AND P2, PT, R111, RZ, PT ;  /* 0x000000ff6f00720c */ /* 0x000fe20003f45270 */
[----:B------:R-:W-:Y:S01]  /*c420*/  FMUL R0, R52, R24 ;  /* 0x0000001834007220 */ /* 0x000fe20000400000 */
[----:B---3--:R-:W-:Y:S01]  /*c430*/  SHF.L.U32 R3, R60, 0x10, RZ ;  /* 0x000000103c037819 */ /* 0x008fe200000006ff */
        /* <DEDUP_REMOVED lines=146> */
[----:B--2---:R-:W-:Y:S04]  /*cd60*/  DEPBAR.LE SB0, 0x1 ;  /* 0x000080400000791a */ /* 0x004fe80000000000 */
.L_x_164:
[----:B------:R-:W-:Y:S05]  /*cd70*/  BSYNC.RECONVERGENT B0 ;  /* 0x0000000000007941 */ /* 0x000fea0003800200 */
.L_x_163:
        /* <DEDUP_REMOVED lines=10> */
[----:B------:R-:W2:Y:S02]  /*ce20*/  @P2 SYNCS.PHASECHK.TRANS64.TRYWAIT P0, [R0+URZ+0x30], R2 ;  /* 0x00003002000025a7 */ /* 0x000ea400080011ff */
[----:B--2---:R-:W-:Y:S01]  /*ce30*/  @P2 SEL R70, RZ, 0x1, !P0 ;  /* 0x00000001ff462807 */ /* 0x004fe20004000000 */
        /* <DEDUP_REMOVED lines=11> */
.L_x_168:
[----:B------:R-:W-:Y:S05]  /*cef0*/  BSYNC B0 ;  /* 0x0000000000007941 */ /* 0x000fea0003800000 */
.L_x_167:
        /* <DEDUP_REMOVED lines=11> */
.L_x_166:
[----:B------:R-:W-:Y:S05]  /*cfb0*/  BSYNC B1 ;  /* 0x0000000000017941 */ /* 0x000fea0003800000 */
.L_x_165:
[----:B------:R-:W-:Y:S11]  /*cfc0*/  ISETP.NE.AND P0, PT, R104, R22, PT ;  /* 0x000000166800720c */ /* 0x000ff60003f05270 */
[----:B------:R-:W-:Y:S02]  /*cfd0*/  @!UPT UIADD3 URZ, UPT, UPT, URZ, URZ, URZ ;  /* 0x000000fffffff290 */ /* 0x000fe4000fffe0ff */
[----:B------:R-:W-:Y:S05]  /*cfe0*/  @P0 BRA `(.L_x_170) ;  /* 0x0000000000bc0947 */ /* 0x000fea0003800000 */
[----:B------:R-:W-:Y:S11]  /*cff0*/  LOP3.LUT P0, RZ, R21, 0x3, R105, 0x48, !PT ;  /* 0x0000000315ff7812 */ /* 0x000ff60007804869 */
[----:B------:R-:W-:Y:S02]  /*d000*/  @!UPT UIADD3 URZ, UPT, UPT, URZ, URZ, URZ ;  /* 0x000000fffffff290 */ /* 0x000fe4000fffe0ff */
[----:B------:R-:W-:Y:S05]  /*d010*/  @!P0 BRA `(.L_x_171) ;  /* 0x0000000000408947 */ /* 0x000fea0003800000 */
[----:B------:R-:W1:Y:S01]  /*d020*/  LDCU.64 UR8, c[0x4][0x70] ;  /* 0x01000e00ff0877ac */ /* 0x000e620008000a00 */
[----:B--2---:R-:W-:Y:S01]  /*d030*/  MOV R3, 0x0 ;  /* 0x0000000000037802 */ /* 0x004fe20000000f00 */
        /* <DEDUP_REMOVED lines=14> */
.L_x_171:
        /* <DEDUP_REMOVED lines=23> */
.L_x_172:
[----:B------:R-:W-:Y:S05]  /*d290*/  WARPSYNC.ALL ;  /* 0x0000000000007948 */ /* 0x000fea0003800000 */
[----:B------:R-:W-:Y:S11]  /*d2a0*/  R2UR UR4, R23 ;  /* 0x00000000170472ca */ /* 0x000ff600000e0000 */
[----:B------:R-:W-:Y:S02]  /*d2b0*/  @!UPT UIADD3 URZ, UPT, UPT, URZ, URZ, URZ ;  /* 0x000000fffffff290 */ /* 0x000fe4000fffe0ff */
[----:B------:R-:W1:Y:S02]  /*d2c0*/  LDTM.x16 R4, tmem[UR4+0x40] ;  /* 0x00004004000479ee */ /* 0x000e640008240000 */
[----:B-1----:R-:W-:Y:S01]  /*d2d0*/  NOP ;  /* 0x0000000000007918 */ /* 0x002fe20000000000 */
.L_x_170:
[----:B------:R-:W-:Y:S01]  /*d2e0*/  ISETP.NE.AND P2, PT, R111, RZ, PT ;  /* 0x000000ff6f00720c */ /* 0x000fe20003f45270 */
[----:B------:R-:W-:Y:S01]  /*d2f0*/  FMUL R0, R52, R24 ;  /* 0x0000001834007220 */ /* 0x000fe20000400000 */
[----:B--23--:R-:W-:Y:S01]  /*d300*/  SHF.L.U32 R3, R60, 0x10, RZ ;  /* 0x000000103c037819 */ /* 0x00cfe200000006ff */
        /* <DEDUP_REMOVED lines=146> */
.L_x_174:
[----:B------:R-:W-:Y:S05]  /*dc30*/  BSYNC.RECONVERGENT B0 ;  /* 0x0000000000007941 */ /* 0x000fea0003800200 */
.L_x_173:
        /* <DEDUP_REMOVED lines=17> */
[----:B------:R-:W2:Y:S02]  /*dd50*/  SYNCS.PHASECHK.TRANS64.TRYWAIT P0, [R0+URZ+0x30], R120 ;  /* 0x00003078000075a7 */ /* 0x000ea400080011ff */
[----:B--2---:R-:W-:Y:S05]  /*dd60*/  @!P0 BRA `(.L_x_179) ;  /* 0x0000001c00788947 */ /* 0x004fea0003800000 */
.L_x_178:
[----:B------:R-:W-:Y:S05]  /*dd70*/  BSYNC B0 ;  /* 0x0000000000007941 */ /* 0x000fea0003800000 */
.L_x_177:
[----:B------:R-:W-:Y:S11]  /*dd80*/  ISETP.NE.AND P0, PT, R71, RZ, PT ;  /* 0x000000ff4700720c */ /* 0x000ff60003f05270 */
[----:B------:R-:W-:Y:S02]  /*dd90*/  @!UPT UIADD3 URZ, UPT, UPT, URZ, URZ, URZ ;  /* 0x000000fffffff290 */ /* 0x000fe4000fffe0ff */
[----:B------:R3:W4:Y:S04]  /*dda0*/  @P0 LDS.128 R60, [R68+UR36+0x200] ;  /* 0x00020024443c0984 */ /* 0x0007280008000c00 */
[----:B------:R3:W1:Y:S04]  /*ddb0*/  @P0 LDS.128 R72, [R68+UR36+0xa00] ;  /* 0x000a002444480984 */ /* 0x0006680008000c00 */
[----:B------:R3:W1:Y:S04]  /*ddc0*/  @P0 LDS.128 R64, [R2+0x200] ;  /* 0x0002000002400984 */ /* 0x0006680000000c00 */
[----:B------:R3:W1:Y:S02]  /*ddd0*/  @P0 LDS.128 R76, [R2+0xa00] ;  /* 0x000a0000024c0984 */ /* 0x0006640000000c00 */
.L_x_176:
[----:B------:R-:W-:Y:S05]  /*dde0*/  BSYNC B1 ;  /* 0x0000000000017941 */ /* 0x000fea0003800000 */
.L_x_175:
[----:B------:R-:W-:Y:S05]  /*ddf0*/  VIADD R59, R59, 0x400030 ;  /* 0x004000303b3b7836 */ /* 0x000fea0000000000 */
[----:B--2---:R-:W-:Y:S04]  /*de00*/  SHF.R.U32.HI R0, RZ, 0x15, R59 ;  /* 0x00000015ff007819 */ /* 0x004fe8000001163b */
[----:B---3--:R-:W-:Y:S04]  /*de10*/  LOP3.LUT R2, R0, 0x3, RZ, 0xc0, !PT ;  /* 0x0000000300027812 */ /* 0x008fe800078ec0ff */
[----:B------:R-:W-:Y:S11]  /*de20*/  ISETP.NE.AND P0, PT, R104, R2, PT ;  /* 0x000000026800720c */ /* 0x000ff60003f05270 */
[----:B------:R-:W-:Y:S02]  /*de30*/  @!UPT UIADD3 URZ, UPT, UPT, URZ, URZ, URZ ;  /* 0x000000fffffff290 */ /* 0x000fe4000fffe0ff */
[----:B------:R-:W-:Y:S05]  /*de40*/  @P0 BRA `(.L_x_180) ;  /* 0x0000000000bc0947 */ /* 0x000fea0003800000 */
[----:B------:R-:W-:Y:S02]  /*de50*/  LOP3.LUT P0, RZ, R0, 0x3, R105, 0x48, !PT ;  /* 0x0000000300ff7812 */ /* 0x000fe40007804869 */
[----:B------:R-:W-:Y:S11]  /*de60*/  MOV R16, R59 ;  /* 0x0000003b00107202 */ /* 0x000ff60000000f00 */
[----:B------:R-:W-:Y:S05]  /*de70*/  @!P0 BRA `(.L_x_181) ;  /* 0x0000000000408947 */ /* 0x000fea0003800000 */
[----:B------:R-:W2:Y:S01]  /*de80*/  LDCU.64 UR8, c[0x4][0x70] ;  /* 0x01000e00ff0877ac */ /* 0x000ea20008000a00 */
[----:B------:R-:W-:Y:S01]  /*de90*/  MOV R15, 0x0 ;  /* 0x00000000000f7802 */ /* 0x000fe20000000f00 */
[----:B------:R-:W-:Y:S02]  /*dea0*/  HFMA2 R12, -RZ, RZ, 0, 5.9604644775390625e-08 ;  /* 0x00000001ff0c7431 */ /* 0x000fe400000001ff */
[----:B------:R-:W-:Y:S02]  /*deb0*/  IMAD.MOV.U32 R8, RZ, RZ, 0x192 ;  /* 0x00000192ff087424 */ /* 0x000fe400078e00ff */
[----:B------:R-:W-:Y:S01]  /*dec0*/  IMAD.MOV.U32 R13, RZ, RZ, RZ ;  /* 0x000000ffff0d7224 */ /* 0x000fe200078e00ff */
[----:B------:R-:W3:Y:S01]  /*ded0*/  LDCU.64 UR6, c[0x4][0x78] ;  /* 0x01000f00ff0677ac */ /* 0x000ee20008000a00 */
[----:B------:R-:W1:Y:S01]  /*dee0*/  LDC.64 R14, c[0x4][R15] ;  /* 0x010000000f0e7b82 */ /* 0x000e620000000a00 */
[----:B------:R-:W5:Y:S01]  /*def0*/  LDCU.64 UR4, c[0x4][0x10] ;  /* 0x01000200ff0477ac */ /* 0x000f620008000a00 */
[----:B--2---:R-:W-:Y:S01]  /*df00*/  MOV R5, UR9 ;  /* 0x0000000900057c02 */ /* 0x004fe20008000f00 */
[----:B------:R-:W-:Y:S01]  /*df10*/  IMAD.U32 R4, RZ, RZ, UR8 ;  /* 0x00000008ff047e24 */ /* 0x000fe2000f8e00ff */
[----:B---3--:R-:W-:Y:S01]  /*df20*/  MOV R7, UR7 ;  /* 0x0000000700077c02 */ /* 0x008fe20008000f00 */
[----:B------:R-:W-:Y:S01]  /*df30*/  IMAD.U32 R6, RZ, RZ, UR6 ;  /* 0x00000006ff067e24 */ /* 0x000fe2000f8e00ff */
[----:B-----5:R-:W-:Y:S01]  /*df40*/  MOV R11, UR5 ;  /* 0x00000005000b7c02 */ /* 0x020fe20008000f00 */
[----:B------:R-:W-:Y:S02]  /*df50*/  IMAD.U32 R10, RZ, RZ, UR4 ;  /* 0x00000004ff0a7e24 */ /* 0x000fe4000f8e00ff */
[----:B-1----:R-:W-:Y:S07]  /*df60*/  LEPC R20, `(.L_x_181) ;  /* 0x000000001014794e */ /* 0x002fee0000000000 */
[----:B----4-:R-:W-:Y:S05]  /*df70*/  CALL.ABS.NOINC R14 ;  /* 0x000000000e007343 */ /* 0x010fea0003c00000 */
.L_x_181:
[----:B------:R-:W-:Y:S05]  /*df80*/  WARPSYNC.ALL ;  /* 0x0000000000007948 */ /* 0x000fea0003800000 */
[C---:B------:R-:W-:Y:S01]  /*df90*/  R2UR UR4, R16.reuse ;  /* 0x00000000100472ca */ /* 0x040fe200000e0000 */
[----:B------:R-:W-:Y:S05]  /*dfa0*/  VIADD R0, R16, 0x40 ;  /* 0x0000004010007836 */ /* 0x000fea0000000000 */
[----:B------:R-:W-:Y:S04]  /*dfb0*/  SHF.R.U32.HI R0, RZ, 0x15, R0 ;  /* 0x00000015ff007819 */ /* 0x000fe80000011600 */
[----:B------:R-:W-:Y:S03]  /*dfc0*/  LOP3.LUT P0, RZ, R0, 0x3, R105, 0x48, !PT ;  /* 0x0000000300ff7812 */ /* 0x000fe60007804869 */
[----:B------:R-:W2:Y:S10]  /*dfd0*/  LDTM.x16 R24, tmem[UR4] ;  /* 0x00000004001879ee */ /* 0x000eb40008240000 */
[----:B--2---:R-:W-:Y:S05]  /*dfe0*/  @!P0 BRA `(.L_x_182) ;  /* 0x0000000000408947 */ /* 0x004fea0003800000 */
        /* <DEDUP_REMOVED lines=16> */
.L_x_182:
[----:B------:R-:W-:Y:S05]  /*e0f0*/  WARPSYNC.ALL ;  /* 0x0000000000007948 */ /* 0x000fea0003800000 */
[----:B------:R-:W-:Y:S11]  /*e100*/  R2UR UR4, R16 ;  /* 0x00000000100472ca */ /* 0x000ff600000e0000 */
[----:B------:R-:W-:Y:S02]  /*e110*/  @!UPT UIADD3 URZ, UPT, UPT, URZ, URZ, URZ ;  /* 0x000000fffffff290 */ /* 0x000fe4000fffe0ff */
[----:B------:R-:W2:Y:S02]  /*e120*/  LDTM.x16 R4, tmem[UR4+0x40] ;  /* 0x00004004000479ee */ /* 0x000ea40008240000 */
[----:B--2---:R-:W-:Y:S01]  /*e130*/  NOP ;  /* 0x0000000000007918 */ /* 0x004fe20000000000 */
.L_x_180:
[----:B------:R-:W-:Y:S01]  /*e140*/  ISETP.NE.AND P1, PT, R104, R2, PT ;  /* 0x000000026800720c */ /* 0x000fe20003f25270 */
[----:B------:R-:W-:Y:S05]  /*e150*/  WARPSYNC.ALL ;  /* 0x0000000000007948 */ /* 0x000fea0003800000 */
[C---:B----4-:R-:W-:Y:S01]  /*e160*/  SHF.L.U32 R3, R60.reuse, 0x10, RZ ;  /* 0x000000103c037819 */ /* 0x050fe200000006ff */
[----:B------:R-:W-:Y:S01]  /*e170*/  NOP ;  /* 0x0000000000007918 */ /* 0x000fe20000000000 */
[----:B------:R-:W-:Y:S01]  /*e180*/  LOP3.LUT R40, R60, 0xffff0000, RZ, 0xc0, !PT ;  /* 0xffff00003c287812 */ /* 0x000fe200078ec0ff */
[C---:B------:R-:W-:Y:S01]  /*e190*/  FMUL R0, R52.reuse, R24 ;  /* 0x0000001834007220 */ /* 0x040fe20000400000 */
[C---:B------:R-:W-:Y:S01]  /*e1a0*/  SHF.L.U32 R41, R61.reuse, 0x10, RZ ;  /* 0x000000103d297819 */ /* 0x040fe200000006ff */
[----:B------:R-:W-:Y:S01]  /*e1b0*/  FMUL R2, R52, R25 ;  /* 0x0000001934027220 */ /* 0x000fe20000400000 */
[----:B------:R-:W-:Y:S01]  /*e1c0*/  LOP3.LUT R42, R61, 0xffff0000, RZ, 0xc0, !PT ;  /* 0xffff00003d2a7812 */ /* 0x000fe200078ec0ff */
[C---:B------:R-:W-:Y:S01]  /*e1d0*/  FFMA R0, R53.reuse, R3, R0 ;  /* 0x0000000335007223 */ /* 0x040fe20000000000 */
[----:B------:R-:W-:Y:S01]  /*e1e0*/  R2UR UR4, R58 ;  /* 0x000000003a0472ca */ /* 0x000fe200000e0000 */
[----:B------:R-:W-:Y:S01]  /*e1f0*/  FFMA R2, R53, R40, R2 ;  /* 0x0000002835027223 */ /* 0x000fe20000000002 */
[----:B------:R-:W-:Y:S01]  /*e200*/  SHF.L.U32 R54, R62, 0x10, RZ ;  /* 0x000000103e367819 */ /* 0x000fe200000006ff */
[----:B-1----:R-:W-:Y:S01]  /*e210*/  FMUL R20, R52, R4 ;  /* 0x0000000434147220 */ /* 0x002fe20000400000 */
[----:B------:R-:W-:Y:S01]  /*e220*/  LOP3.LUT R55, R62, 0xffff0000, RZ, 0xc0, !PT ;  /* 0xffff00003e377812 */ /* 0x000fe200078ec0ff */
[----:B------:R-:W-:Y:S01]  /*e230*/  FMUL R3, R52, R26 ;  /* 0x0000001a34037220 */ /* 0x000fe20000400000 */
[----:B------:R-:W-:Y:S01]  /*e240*/  F2FP.BF16.F32.PACK_AB R112, R2, R0 ;  /* 0x000000000270723e */ /* 0x000fe200000010ff */
[----:B------:R-:W-:Y:S01]  /*e250*/  FMUL R4, R52, R27 ;  /* 0x0000001b34047220 */ /* 0x000fe20000400000 */
[----:B------:R-:W-:Y:S01]  /*e260*/  SHF.L.U32 R56, R63, 0x10, RZ ;  /* 0x000000103f387819 */ /* 0x000fe200000006ff */
[----:B------:R-:W-:Y:S01]  /*e270*/  FFMA R3, R53, R41, R3 ;  /* 0x0000002935037223 */ /* 0x000fe20000000003 */
[----:B------:R-:W-:Y:S01]  /*e280*/  LOP3.LUT R57, R63, 0xffff0000, RZ, 0xc0, !PT ;  /* 0xffff00003f397812 */ /* 0x000fe200078ec0ff */
[----:B------:R-:W-:Y:S01]  /*e290*/  FFMA R4, R53, R42, R4 ;  /* 0x0000002a35047223 */ /* 0x000fe20000000004 */
[----:B------:R-:W-:Y:S01]  /*e2a0*/  SHF.L.U32 R58, R64, 0x10, RZ ;  /* 0x00000010403a7819 */ /* 0x000fe200000006ff */
[----:B------:R-:W-:Y:S01]  /*e2b0*/  FMUL R0, R52, R28 ;  /* 0x0000001c34007220 */ /* 0x000fe20000400000 */
[----:B------:R-:W-:Y:S01]  /*e2c0*/  LOP3.LUT R59, R64, 0xffff0000, RZ, 0xc0, !PT ;  /* 0xffff0000403b7812 */ /* 0x000fe200078ec0ff */
[----:B------:R-:W-:Y:S01]  /*e2d0*/  FMUL R2, R52, R29 ;  /* 0x0000001d34027220 */ /* 0x000fe20000400000 */
[----:B------:R-:W-:Y:S01]  /*e2e0*/  F2FP.BF16.F32.PACK_AB R113, R4, R3 ;  /* 0x000000030471723e */ /* 0x000fe200000010ff */
[C---:B------:R-:W-:Y:S01]  /*e2f0*/  FMUL R21, R52.reuse, R5 ;  /* 0x0000000534157220 */ /* 0x040fe20000400000 */
[C---:B------:R-:W-:Y:S01]  /*e300*/  SHF.L.U32 R60, R65.reuse, 0x10, RZ ;  /* 0x00000010413c7819 */ /* 0x040fe200000006ff */
[C---:B------:R-:W-:Y:S01]  /*e310*/  FMUL R5, R52.reuse, R30 ;  /* 0x0000001e34057220 */ /* 0x040fe20000400000 */
[----:B------:R-:W-:Y:S01]  /*e320*/  LOP3.LUT R61, R65, 0xffff0000, RZ, 0xc0, !PT ;  /* 0xffff0000413d7812 */ /* 0x000fe200078ec0ff */
[----:B------:R-:W-:Y:S01]  /*e330*/  FMUL R22, R52, R6 ;  /* 0x0000000634167220 */ /* 0x000fe20000400000 */
[----:B------:R-:W-:Y:S01]  /*e340*/  SHF.L.U32 R62, R66, 0x10, RZ ;  /* 0x00000010423e7819 */ /* 0x000fe200000006ff */
        /* <DEDUP_REMOVED lines=10> */
[----:B------:R-:W-:Y:S01]  /*e3f0*/  FMUL R3, R52, R33 ;  /* 0x0000002134037220 */ /* 0x000fe20000400000 */
[----:B------:R-:W-:Y:S01]  /*e400*/  F2FP.BF16.F32.PACK_AB R114, R2, R0 ;  /* 0x000000000272723e */ /* 0x000fe200000010ff */
[----:B------:R-:W-:Y:S01]  /*e410*/  FFMA R5, R53, R56, R5 ;  /* 0x0000003835057223 */ /* 0x000fe20000000005 */
[----:B------:R-:W-:Y:S01]  /*e420*/  SHF.L.U32 R68, R73, 0x10, RZ ;  /* 0x0000001049447819 */ /* 0x000fe200000006ff */
[----:B------:R-:W-:Y:S01]  /*e430*/  FFMA R6, R53, R57, R6 ;  /* 0x0000003935067223 */ /* 0x000fe20000000006 */
[----:B------:R-:W-:Y:S01]  /*e440*/  LOP3.LUT R69, R73, 0xffff0000, RZ, 0xc0, !PT ;  /* 0xffff000049457812 */ /* 0x000fe200078ec0ff */
[C---:B------:R-:W-:Y:S01]  /*e450*/  FFMA R7, R53.reuse, R58, R7 ;  /* 0x0000003a35077223 */ /* 0x040fe20000000007 */
[----:B------:R-:W-:Y:S01]  /*e460*/  SHF.L.U32 R70, R74, 0x10, RZ ;  /* 0x000000104a467819 */ /* 0x000fe200000006ff */
[----:B------:R-:W-:Y:S01]  /*e470*/  UIADD3 UR4, UPT, UPT, UR4, 0xb0, URZ ;  /* 0x000000b004047890 */ /* 0x000fe2000fffe0ff */
[----:B------:R-:W-:Y:S01]  /*e480*/  F2FP.BF16.F32.PACK_AB R115, R6, R5 ;  /* 0x000000050673723e */ /* 0x000fe200000010ff */
[----:B------:R-:W-:Y:S01]  /*e490*/  FFMA R3, R53, R59, R3 ;  /* 0x0000003b35037223 */ /* 0x000fe20000000003 */
[----:B------:R-:W-:Y:S01]  /*e4a0*/  LOP3.LUT R71, R74, 0xffff0000, RZ, 0xc0, !PT ;  /* 0xffff00004a477812 */ /* 0x000fe200078ec0ff */
[C---:B------:R-:W-:Y:S01]  /*e4b0*/  FMUL R0, R52.reuse, R34 ;  /* 0x0000002234007220 */ /* 0x040fe20000400000 */
[----:B------:R-:W-:Y:S01]  /*e4c0*/  SHF.L.U32 R72, R75, 0x10, RZ ;  /* 0x000000104b487819 */ /* 0x000fe200000006ff */
[C---:B------:R-:W-:Y:S01]  /*e4d0*/  FMUL R2, R52.reuse, R35 ;  /* 0x0000002334027220 */ /* 0x040fe20000400000 */
[----:B------:R-:W-:Y:S01]  /*e4e0*/  UPRMT UR4, UR63, 0x654, UR4 ;  /* 0x000006543f047896 */ /* 0x000fe20008000004 */
[C---:B------:R-:W-:Y:S01]  /*e4f0*/  FMUL R4, R52.reuse, R36 ;  /* 0x0000002434047220 */ /* 0x040fe20000400000 */
[C---:B------:R-:W-:Y:S01]  /*e500*/  FMUL R5, R52.reuse, R37 ;  /* 0x0000002534057220 */ /* 0x040fe20000400000 */
[----:B------:R-:W-:Y:S01]  /*e510*/  F2FP.BF16.F32.PACK_AB R28, R3, R7 ;  /* 0x00000007031c723e */ /* 0x000fe200000010ff */
[C---:B------:R-:W-:Y:S01]  /*e520*/  FFMA R0, R53.reuse, R60, R0 ;  /* 0x0000003c35007223 */ /* 0x040fe20000000000 */
[C---:B------:R-:W-:Y:S01]  /*e530*/  FMUL R6, R52.reuse, R38 ;  /* 0x0000002634067220 */ /* 0x040fe20000400000 */
[C---:B------:R-:W-:Y:S01]  /*e540*/  FFMA R2, R53.reuse, R61, R2 ;  /* 0x0000003d35027223 */ /* 0x040fe20000000002 */
[C---:B------:R-:W-:Y:S01]  /*e550*/  FMUL R3, R52.reuse, R39 ;  /* 0x0000002734037220 */ /* 0x040fe20000400000 */
[C---:B------:R-:W-:Y:S01]  /*e560*/  FFMA R4, R53.reuse, R62, R4 ;  /* 0x0000003e35047223 */ /* 0x040fe20000000004 */
[C---:B------:R-:W-:Y:S01]  /*e570*/  FFMA R5, R53.reuse, R63, R5 ;  /* 0x0000003f35057223 */ /* 0x040fe20000000005 */
[C---:B------:R-:W-:Y:S01]  /*e580*/  FFMA R6, R53.reuse, R64, R6 ;  /* 0x0000004035067223 */ /* 0x040fe20000000006 */
[C---:B------:R-:W-:Y:S01]  /*e590*/  FFMA R3, R53.reuse, R65, R3 ;  /* 0x0000004135037223 */ /* 0x040fe20000000003 */
[----:B------:R-:W-:Y:S01]  /*e5a0*/  FFMA R20, R53, R66, R20 ;  /* 0x0000004235147223 */ /* 0x000fe20000000014 */
[----:B------:R-:W-:Y:S01]  /*e5b0*/  FMUL R8, R52, R8 ;  /* 0x0000000834087220 */ /* 0x000fe20000400000 */
[----:B------:R-:W-:Y:S01]  /*e5c0*/  SYNCS.ARRIVE.TRANS64.RED.A1T0 RZ, [UR4], RZ ;  /* 0x000000ffffff79a7 */ /* 0x000fe20008100404 */
[----:B------:R1:W-:Y:S01]  /*e5d0*/  @!P1 STS.128 [R110+UR36+0x3200], R112 ;  /* 0x003200706e009988 */ /* 0x0003e20008000c24 */
[----:B------:R-:W-:Y:S01]  /*e5e0*/  LOP3.LUT R73, R75, 0xffff0000, RZ, 0xc0, !PT ;  /* 0xffff00004b497812 */ /* 0x000fe200078ec0ff */
[C---:B------:R-:W-:Y:S01]  /*e5f0*/  FFMA R21, R53.reuse, R67, R21 ;  /* 0x0000004335157223 */ /* 0x040fe20000000015 */
[----:B------:R-:W-:Y:S01]  /*e600*/  SHF.L.U32 R24, R76, 0x10, RZ ;  /* 0x000000104c187819 */ /* 0x000fe200000006ff */
[----:B------:R-:W-:Y:S01]  /*e610*/  FMUL R9, R52, R9 ;  /* 0x0000000934097220 */ /* 0x000fe20000400000 */
[----:B------:R-:W-:Y:S01]  /*e620*/  LOP3.LUT R25, R76, 0xffff0000, RZ, 0xc0, !PT ;  /* 0xffff00004c197812 */ /* 0x000fe200078ec0ff */
[C---:B------:R-:W-:Y:S01]  /*e630*/  FFMA R22, R53.reuse, R68, R22 ;  /* 0x0000004435167223 */ /* 0x040fe20000000016 */
[C---:B------:R-:W-:Y:S01]  /*e640*/  FMUL R10, R52.reuse, R10 ;  /* 0x0000000a340a7220 */ /* 0x040fe20000400000 */
[C---:B------:R-:W-:Y:S01]  /*e650*/  FFMA R23, R53.reuse, R69, R23 ;  /* 0x0000004535177223 */ /* 0x040fe20000000017 */
[----:B------:R-:W-:Y:S01]  /*e660*/  FMUL R11, R52, R11 ;  /* 0x0000000b340b7220 */ /* 0x000fe20000400000 */
[----:B------:R-:W-:Y:S01]  /*e670*/  F2FP.BF16.F32.PACK_AB R29, R2, R0 ;  /* 0x00000000021d723e */ /* 0x000fe200000010ff */
[----:B------:R-:W-:Y:S01]  /*e680*/  FFMA R8, R53, R70, R8 ;  /* 0x0000004635087223 */ /* 0x000fe20000000008 */
[----:B------:R-:W-:Y:S01]  /*e690*/  F2FP.BF16.F32.PACK_AB R30, R5, R4 ;  /* 0x00000004051e723e */ /* 0x000fe200000010ff */
[C---:B------:R-:W-:Y:S01]  /*e6a0*/  FMUL R12, R52.reuse, R12 ;  /* 0x0000000c340c7220 */ /* 0x040fe20000400000 */
[----:B------:R-:W-:Y:S01]  /*e6b0*/  F2FP.BF16.F32.PACK_AB R31, R3, R6 ;  /* 0x00000006031f723e */ /* 0x000fe200000010ff */
[----:B------:R-:W-:Y:S01]  /*e6c0*/  FFMA R9, R53, R71, R9 ;  /* 0x0000004735097223 */ /* 0x000fe20000000009 */
[C---:B------:R-:W-:Y:S01]  /*e6d0*/  FMUL R13, R52.reuse, R13 ;  /* 0x0000000d340d7220 */ /* 0x040fe20000400000 */
[----:B------:R-:W-:Y:S01]  /*e6e0*/  SHF.L.U32 R26, R77, 0x10, RZ ;  /* 0x000000104d1a7819 */ /* 0x000fe200000006ff */
[----:B------:R-:W-:Y:S01]  /*e6f0*/  FFMA R10, R53, R72, R10 ;  /* 0x00000048350a7223 */ /* 0x000fe2000000000a */
[----:B------:R1:W-:Y:S01]  /*e700*/  @!P1 STS.128 [R109+0x3200], R28 ;  /* 0x0032001c6d009388 */ /* 0x0003e20000000c00 */
[C---:B------:R-:W-:Y:S01]  /*e710*/  FMUL R14, R52.reuse, R14 ;  /* 0x0000000e340e7220 */ /* 0x040fe20000400000 */
[----:B------:R-:W-:Y:S01]  /*e720*/  LOP3.LUT R27, R77, 0xffff0000, RZ, 0xc0, !PT ;  /* 0xffff00004d1b7812 */ /* 0x000fe200078ec0ff */
[C---:B------:R-:W-:Y:S01]  /*e730*/  FFMA R11, R53.reuse, R73, R11 ;  /* 0x00000049350b7223 */ /* 0x040fe2000000000b */
[----:B------:R-:W-:Y:S01]  /*e740*/  FMUL R15, R52, R15 ;  /* 0x0000000f340f7220 */ /* 0x000fe20000400000 */
[----:B------:R-:W-:Y:S01]  /*e750*/  SHF.L.U32 R40, R78, 0x10, RZ ;  /* 0x000000104e287819 */ /* 0x000fe200000006ff */
[C---:B------:R-:W-:Y:S01]  /*e760*/  FFMA R12, R53.reuse, R24, R12 ;  /* 0x00000018350c7223 */ /* 0x040fe2000000000c */
[----:B------:R-:W-:Y:S01]  /*e770*/  FMUL R16, R52, R16 ;  /* 0x0000001034107220 */ /* 0x000fe20000400000 */
[----:B------:R-:W-:Y:S01]  /*e780*/  LOP3.LUT R74, R78, 0xffff0000, RZ, 0xc0, !PT ;  /* 0xffff00004e4a7812 */ /* 0x000fe200078ec0ff */
[----:B------:R-:W-:Y:S01]  /*e790*/  FFMA R13, R53, R25, R13 ;  /* 0x00000019350d7223 */ /* 0x000fe2000000000d */
[C---:B------:R-:W-:Y:S01]  /*e7a0*/  FMUL R17, R52.reuse, R17 ;  /* 0x0000001134117220 */ /* 0x040fe20000400000 */
[----:B------:R-:W-:Y:S01]  /*e7b0*/  SHF.L.U32 R75, R79, 0x10, RZ ;  /* 0x000000104f4b7819 */ /* 0x000fe200000006ff */
[----:B------:R-:W-:Y:S01]  /*e7c0*/  FFMA R14, R53, R26, R14 ;  /* 0x0000001a350e7223 */ /* 0x000fe2000000000e */
[----:B------:R-:W-:Y:S01]  /*e7d0*/  F2FP.BF16.F32.PACK_AB R20, R21, R20 ;  /* 0x000000141514723e */ /* 0x000fe200000010ff */
[C---:B------:R-:W-:Y:S01]  /*e7e0*/  FMUL R18, R52.reuse, R18 ;  /* 0x0000001234127220 */ /* 0x040fe20000400000 */
[----:B------:R-:W-:Y:S01]  /*e7f0*/  LOP3.LUT R76, R79, 0xffff0000, RZ, 0xc0, !PT ;  /* 0xffff00004f4c7812 */ /* 0x000fe200078ec0ff */
[----:B------:R-:W-:Y:S01]  /*e800*/  FFMA R15, R53, R27, R15 ;  /* 0x0000001b350f7223 */ /* 0x000fe2000000000f */
[----:B------:R-:W-:Y:S01]  /*e810*/  F2FP.BF16.F32.PACK_AB R21, R23, R22 ;  /* 0x000000161715723e */ /* 0x000fe200000010ff */
[----:B------:R-:W-:Y:S01]  /*e820*/  FMUL R19, R52, R19 ;  /* 0x0000001334137220 */ /* 0x000fe20000400000 */
[----:B------:R-:W-:Y:S01]  /*e830*/  F2FP.BF16.F32.PACK_AB R22, R9, R8 ;  /* 0x000000080916723e */ /* 0x000fe200000010ff */
[----:B------:R-:W-:Y:S01]  /*e840*/  FFMA R16, R53, R40, R16 ;  /* 0x0000002835107223 */ /* 0x000fe20000000010 */
[----:B------:R-:W-:Y:S01]  /*e850*/  F2FP.BF16.F32.PACK_AB R23, R11, R10 ;  /* 0x0000000a0b17723e */ /* 0x000fe200000010ff */
[C---:B------:R-:W-:Y:S01]  /*e860*/  FFMA R17, R53.reuse, R74, R17 ;  /* 0x0000004a35117223 */ /* 0x040fe20000000011 */
[C---:B------:R-:W-:Y:S01]  /*e870*/  FFMA R18, R53.reuse, R75, R18 ;  /* 0x0000004b35127223 */ /* 0x040fe20000000012 */
[----:B------:R-:W-:Y:S01]  /*e880*/  FFMA R19, R53, R76, R19 ;  /* 0x0000004c35137223 */ /* 0x000fe20000000013 */
[----:B------:R-:W-:Y:S01]  /*e890*/  F2FP.BF16.F32.PACK_AB R12, R13, R12 ;  /* 0x0000000c0d0c723e */ /* 0x000fe200000010ff */
[----:B------:R1:W-:Y:S01]  /*e8a0*/  @!P1 STS.128 [R110+UR36+0x3a00], R20 ;  /* 0x003a00146e009988 */ /* 0x0003e20008000c24 */
[----:B------:R-:W-:Y:S01]  /*e8b0*/  F2FP.BF16.F32.PACK_AB R13, R15, R14 ;  /* 0x0000000e0f0d723e */ /* 0x000fe200000010ff */
[----:B------:R-:W-:Y:S01]  /*e8c0*/  BSSY.RECONVERGENT B0, `(.L_x_183) ;  /* 0x000001b000007945 */ /* 0x000fe20003800200 */
[----:B------:R-:W-:Y:S02]  /*e8d0*/  F2FP.BF16.F32.PACK_AB R14, R17, R16 ;  /* 0x00000010110e723e */ /* 0x000fe400000010ff */
[----:B------:R-:W-:Y:S02]  /*e8e0*/  F2FP.BF16.F32.PACK_AB R15, R19, R18 ;  /* 0x00000012130f723e */ /* 0x000fe400000010ff */
[----:B------:R-:W-:Y:S03]  /*e8f0*/  ISETP.NE.AND P0, PT, R104, RZ, PT ;  /* 0x000000ff6800720c */ /* 0x000fe60003f05270 */
[----:B------:R1:W-:Y:S01]  /*e900*/  @!P1 STS.128 [R109+0x3a00], R12 ;  /* 0x003a000c6d009388 */ /* 0x0003e20000000c00 */
[----:B------:R-:W-:Y:S01]  /*e910*/  @!PT LDS RZ, [RZ] ;  /* 0x00000000fffff984 */ /* 0x000fe20000000800 */
[----:B------:R-:W-:Y:S01]  /*e920*/  @!PT LDS RZ, [RZ] ;  /* 0x00000000fffff984 */ /* 0x000fe20000000800 */
[----:B------:R-:W-:Y:S01]  /*e930*/  @!PT LDS RZ, [RZ] ;  /* 0x00000000fffff984 */ /* 0x000fe20000000800 */
[----:B------:R-:W-:Y:S01]  /*e940*/  @!PT LDS RZ, [RZ] ;  /* 0x00000000fffff984 */ /* 0x000fe20000000800 */
[----:B------:R2:W-:Y:S07]  /*e950*/  MEMBAR.ALL.CTA ;  /* 0x0000000000007992 */ /* 0x0005ee0000008000 */
[----:B--2---:R-:W2:Y:S02]  /*e960*/  FENCE.VIEW.ASYNC.S ;  /* 0x00000000000073c6 */ /* 0x004ea40000000000 */
        /* <DEDUP_REMOVED lines=16> */
.L_x_184:
[----:B------:R-:W-:Y:S05]  /*ea70*/  BSYNC.RECONVERGENT B0 ;  /* 0x0000000000007941 */ /* 0x000fea0003800200 */
.L_x_183:
[----:B------:R-:W-:Y:S01]  /*ea80*/  BAR.SYNC.DEFER_BLOCKING 0x1, 0x80 ;  /* 0x0042000000007b1d */ /* 0x000fe20000010000 */
[----:B------:R-:W-:Y:S01]  /*ea90*/  UISETP.NE.AND UP0, UPT, UR48, -0x8, UPT ;  /* 0xfffffff83000788c */ /* 0x000fe2000bf05270 */
[----:B------:R-:W-:Y:S08]  /*eaa0*/  IADD3 R100, PT, PT, R100, 0x1, RZ ;  /* 0x0000000164647810 */ /* 0x000ff00007ffe0ff */
[----:B------:R-:W-:Y:S05]  /*eab0*/  BRA.U !UP0, `(.L_x_185) ;  /* 0x0000000108287547 */ /* 0x000fea000b800000 */
[----:B------:R-:W-:Y:S01]  /*eac0*/  ISETP.NE.AND P0, PT, R111, RZ, PT ;  /* 0x000000ff6f00720c */ /* 0x000fe20003f05270 */
[----:B------:R-:W-:Y:S01]  /*ead0*/  IMAD.U32 R2, RZ, RZ, UR37 ;  /* 0x00000025ff027e24 */ /* 0x000fe2000f8e00ff */
[----:B------:R-:W-:Y:S01]  /*eae0*/  UIADD3 UR4, UPT, UPT, UR37, 0x1, URZ ;  /* 0x0000000125047890 */ /* 0x000fe2000fffe0ff */
[----:B------:R-:W-:Y:S03]  /*eaf0*/  IMAD.U32 R0, RZ, RZ, UR63 ;  /* 0x0000003fff007e24 */ /* 0x000fe6000f8e00ff */
[----:B------:R-:W-:Y:S04]  /*eb00*/  UISETP.NE.AND UP0, UPT, UR4, 0x4, UPT ;  /* 0x000000040400788c */ /* 0x000fe8000bf05270 */
[----:B------:R-:W-:Y:S03]  /*eb10*/  USEL UR37, UR4, URZ, UP0 ;  /* 0x000000ff04257287 */ /* 0x000fe60008000000 */
[----:B------:R-:W-:Y:S05]  /*eb20*/  @P0 LEA R2, R2, UR36, 0x3 ;  /* 0x0000002402020c11 */ /* 0x000fea000f8e18ff */
[----:B------:R-:W-:Y:S05]  /*eb30*/  @P0 VIADD R2, R2, 0x50 ;  /* 0x0000005002020836 */ /* 0x000fea0000000000 */
[----:B------:R-:W-:Y:S04]  /*eb40*/  @P0 PRMT R0, R0, 0x654, R2 ;  /* 0x0000065400000816 */ /* 0x000fe80000000002 */
[----:B------:R2:W-:Y:S03]  /*eb50*/  @P0 SYNCS.ARRIVE.TRANS64.RED.A1T0 RZ, [R0+URZ], RZ ;  /* 0x000000ff00ff09a7 */ /* 0x0005e600081004ff */
.L_x_185:
[----:B------:R-:W-:Y:S01]  /*eb60*/  R2UR UR5, R91 ;  /* 0x000000005b0572ca */ /* 0x000fe200000e0000 */
[----:B------:R-:W-:Y:S01]  /*eb70*/  UIADD3 UR48, UPT, UPT, UR48, 0x8, URZ ;  /* 0x0000000830307890 */ /* 0x000fe2000fffe0ff */
[----:B------:R-:W-:Y:S02]  /*eb80*/  R2UR UR4, R92 ;  /* 0x000000005c0472ca */ /* 0x000fe400000e0000 */
[----:B------:R-:W-:Y:S02]  /*eb90*/  ISETP.NE.AND P2, PT, R106, RZ, PT ;  /* 0x000000ff6a00720c */ /* 0x000fe40003f45270 */
[----:B------:R-:W-:Y:S02]  /*eba0*/  ISETP.NE.AND P0, PT, R108, 0x2, PT ;  /* 0x000000026c00780c */ /* 0x000fe40003f05270 */
[----:B------:R-:W-:Y:S02]  /*ebb0*/  ISETP.NE.AND P1, PT, R100, 0x2, PT ;  /* 0x000000026400780c */ /* 0x000fe40003f25270 */
[----:B------:R-:W-:Y:S02]  /*ebc0*/  SEL R108, R108, RZ, P0 ;  /* 0x000000ff6c6c7207 */ /* 0x000fe40000000000 */
[----:B------:R-:W-:Y:S01]  /*ebd0*/  SEL R100, R100, RZ, P1 ;  /* 0x000000ff64647207 */ /* 0x000fe20000800000 */
[----:B------:R-:W-:Y:S02]  /*ebe0*/  VIADD R2, R50, UR5 ;  /* 0x0000000532027c36 */ /* 0x000fe40008000000 */
[----:B--2---:R-:W-:Y:S02]  /*ebf0*/  VIADD R0, R51, UR4 ;  /* 0x0000000433007c36 */ /* 0x004fe40008000000 */
[----:B------:R-:W-:Y:S02]  /*ec00*/  @P2 R2UR UR52, R97 ;  /* 0x00000000613422ca */ /* 0x000fe400000e0000 */
[----:B------:R-:W-:Y:S02]  /*ec10*/  R2UR UR12, R2 ;  /* 0x00000000020c72ca */ /* 0x000fe400000e0000 */
[----:B------:R-:W-:Y:S02]  /*ec20*/  R2UR UR20, R0 ;  /* 0x00000000001472ca */ /* 0x000fe400000e0000 */
[----:B------:R-:W-:Y:S02]  /*ec30*/  SEL R2, RZ, 0x1, P0 ;  /* 0x00000001ff027807 */ /* 0x000fe40000000000 */
[----:B------:R-:W-:Y:S02]  /*ec40*/  SEL R0, RZ, 0x1, P1 ;  /* 0x00000001ff007807 */ /* 0x000fe40000800000 */
[----:B------:R-:W-:Y:S02]  /*ec50*/  LOP3.LUT R98, R98, R2, RZ, 0x3c, !PT ;  /* 0x0000000262627212 */ /* 0x000fe400078e3cff */
[----:B------:R-:W-:Y:S01]  /*ec60*/  LOP3.LUT R99, R99, R0, RZ, 0x3c, !PT ;  /* 0x0000000063637212 */ /* 0x000fe200078e3cff */
[----:B------:R-:W-:Y:S06]  /*ec70*/  @P2 BRA `(.L_x_186) ;  /* 0xffffff7c001c2947 */ /* 0x000fec000383ffff */
[----:B------:R-:W2:Y:S01]  /*ec80*/  LDCU.64 UR4, c[0x0][0xc88] ;  /* 0x00019100ff0477ac */ /* 0x000ea20008000a00 */
[----:B------:R-:W3:Y:S01]  /*ec90*/  LDCU.64 UR6, c[0x0][0xc90] ;  /* 0x00019200ff0677ac */ /* 0x000ee20008000a00 */
[----:B--2---:R-:W-:Y:S02]  /*eca0*/  ISETP.NE.U32.AND P2, PT, RZ, UR4, PT ;  /* 0x00000004ff007c0c */ /* 0x004fe4000bf45070 */
[----:B---3--:R-:W-:Y:S02]  /*ecb0*/  ISETP.NE.U32.AND P1, PT, RZ, UR6, PT ;  /* 0x00000006ff007c0c */ /* 0x008fe4000bf25070 */
[----:B------:R-:W-:Y:S02]  /*ecc0*/  ISETP.NE.AND.EX P2, PT, RZ, UR5, PT, P2 ;  /* 0x00000005ff007c0c */ /* 0x000fe4000bf45320 */
[----:B------:R-:W-:-:S13]  /*ecd0*/  ISETP.NE.AND.EX P0, PT, RZ, UR7, PT, P1 ;  /* 0x00000007ff007c0c */ /* 0x000fda000bf05310 */
[----:B------:R-:W-:Y:S05]  /*ece0*/  @P2 BRA P0, `(.L_x_187) ;  /* 0x00000000003c2947 */ /* 0x000fea0000000000 */
[----:B------:R-:W-:-:S13]  /*ecf0*/  ISETP.NE.AND.EX P1, PT, RZ, UR7, PT, P1 ;  /* 0x00000007ff007c0c */ /* 0x000fda000bf25310 */
[----:B------:R-:W-:Y:S05]  /*ed00*/  @P1 BRA `(.L_x_188) ;  /* 0x00000000000c1947 */ /* 0x000fea0003800000 */
[----:B------:R-:W-:-:S13]  /*ed10*/  FSETP.NEU.AND P0, PT, R53, RZ, PT ;  /* 0x000000ff3500720b */ /* 0x000fda0003f0d000 */
[----:B------:R-:W-:Y:S05]  /*ed20*/  @!P0 EXIT ;  /* 0x000000000000894d */ /* 0x000fea0003800000 */
[----:B------:R-:W-:Y:S05]  /*ed30*/  BRA `(.L_x_187) ;  /* 0x0000000000287947 */ /* 0x000fea0003800000 */
.L_x_188:
[----:B------:R-:W-:Y:S01]  /*ed40*/  ISETP.NE.AND P0, PT, R107, RZ, PT ;  /* 0x000000ff6b00720c */ /* 0x000fe20003f05270 */
[----:B------:R-:W-:-:S12]  /*ed50*/  BSSY.RECONVERGENT B0, `(.L_x_187) ;  /* 0x0000008000007945 */ /* 0x000fd80003800200 */
[----:B------:R-:W-:Y:S05]  /*ed60*/  @P0 BRA `(.L_x_189) ;  /* 0x0000000000100947 */ /* 0x000fea0003800000 */
[----:B------:R-:W-:-:S04]  /*ed70*/  ISETP.NE.U32.AND P0, PT, RZ, UR4, PT ;  /* 0x00000004ff007c0c */ /* 0x000fc8000bf05070 */
[----:B------:R-:W-:-:S13]  /*ed80*/  ISETP.NE.AND.EX P0, PT, RZ, UR5, PT, P0 ;  /* 0x00000005ff007c0c */ /* 0x000fda000bf05300 */
[----:B------:R-:W-:Y:S05]  /*ed90*/  @!P0 EXIT ;  /* 0x000000000000894d */ /* 0x000fea0003800000 */
[----:B------:R-:W-:Y:S05]  /*eda0*/  BRA `(.L_x_190) ;  /* 0x0000000000087947 */ /* 0x000fea0003800000 */
.L_x_189:
[----:B------:R-:W-:-:S13]  /*edb0*/  FSETP.NEU.AND P0, PT, R53, RZ, PT ;  /* 0x000000ff3500720b */ /* 0x000fda0003f0d000 */
[----:B------:R-:W-:Y:S05]  /*edc0*/  @!P0 EXIT ;  /* 0x000000000000894d */ /* 0x000fea0003800000 */
.L_x_190:
[----:B------:R-:W-:Y:S05]  /*edd0*/  BSYNC.RECONVERGENT B0 ;  /* 0x0000000000007941 */ /* 0x000fea0003800200 */
.L_x_187:
[----:B------:R-:W-:Y:S01]  /*ede0*/  ULEA UR6, UR37, UR36, 0x3 ;  /* 0x0000002425067291 */ /* 0x000fe2000f8e18ff */
[----:B------:R-:W-:-:S04]  /*edf0*/  DEPBAR.LE SB0, 0x0 ;  /* 0x000080000000791a */ /* 0x000fc80000000000 */
[----:B------:R-:W-:-:S04]  /*ee00*/  UIADD3 UR6, UPT, UPT, UR6, 0x50, URZ ;  /* 0x0000005006067890 */ /* 0x000fc8000fffe0ff */
[----:B------:R-:W-:-:S09]  /*ee10*/  UPRMT UR6, UR63, 0x654, UR6 ;  /* 0x000006543f067896 */ /* 0x000fd20008000006 */
[----:B------:R-:W-:Y:S01]  /*ee20*/  SYNCS.ARRIVE.TRANS64.RED.A1T0 RZ, [UR6], RZ ;  /* 0x000000ffffff79a7 */ /* 0x000fe20008100406 */
[----:B------:R-:W-:Y:S05]  /*ee30*/  EXIT ;  /* 0x000000000000794d */ /* 0x000fea0003800000 */
.L_x_24:
[----:B--2---:R2:W4:Y:S02]  /*ee40*/  SYNCS.PHASECHK.TRANS64.TRYWAIT P0, [R2+URZ+0xd0], R3 ;  /* 0x0000d003020075a7 */ /* 0x00452400080011ff */
[----:B----4-:R-:W-:Y:S05]  /*ee50*/  @!P0 NANOSLEEP.SYNCS 0x989680 ;  /* 0x009896800000895d */ /* 0x010fea0003900000 */
[----:B------:R-:W4:Y:S02]  /*ee60*/  @!P0 SYNCS.PHASECHK.TRANS64 P0, [R2+URZ+0xd0], R3 ;  /* 0x0000d003020085a7 */ /* 0x000f2400080010ff */
[----:B----4-:R-:W-:Y:S05]  /*ee70*/  @!P0 BRA `(.L_x_24) ;  /* 0xfffffffc00f08947 */ /* 0x010fea000383ffff */
[----:B------:R-:W-:Y:S05]  /*ee80*/  BRA `(.L_x_191) ;  /* 0xffffff2c008c7947 */ /* 0x000fea000383ffff */
.L_x_27:
[----:B-1----:R-:W-:-:S07]  /*ee90*/  MOV R2, UR49 ;  /* 0x0000003100027c02 */ /* 0x002fce0008000f00 */
.L_x_192:
[----:B-1----:R1:W2:Y:S02]  /*eea0*/  SYNCS.PHASECHK.TRANS64.TRYWAIT P0, [R2+URZ+0x18], R4 ;  /* 0x00001804020075a7 */ /* 0x0022a400080011ff */
[----:B--2---:R-:W-:Y:S05]  /*eeb0*/  @!P0 NANOSLEEP.SYNCS 0x989680 ;  /* 0x009896800000895d */ /* 0x004fea0003900000 */
[----:B------:R-:W2:Y:S02]  /*eec0*/  @!P0 SYNCS.PHASECHK.TRANS64 P0, [R2+URZ+0x18], R4 ;  /* 0x00001804020085a7 */ /* 0x000ea400080010ff */
[----:B--2---:R-:W-:Y:S05]  /*eed0*/  @!P0 BRA `(.L_x_192) ;  /* 0xfffffffc00f08947 */ /* 0x004fea000383ffff */
[----:B------:R-:W-:Y:S05]  /*eee0*/  BRA `(.L_x_26) ;  /* 0xffffff2c00dc7947 */ /* 0x000fea000383ffff */
.L_x_36:
[----:B------:R-:W-:-:S07]  /*eef0*/  MOV R2, UR49 ;  /* 0x0000003100027c02 */ /* 0x000fce0008000f00 */
.L_x_193:
[----:B-1----:R1:W2:Y:S02]  /*ef00*/  SYNCS.PHASECHK.TRANS64.TRYWAIT P0, [R2+URZ+0x18], R4 ;  /* 0x00001804020075a7 */ /* 0x0022a400080011ff */
[----:B--2---:R-:W-:Y:S05]  /*ef10*/  @!P0 NANOSLEEP.SYNCS 0x989680 ;  /* 0x009896800000895d */ /* 0x004fea0003900000 */
[----:B------:R-:W2:Y:S02]  /*ef20*/  @!P0 SYNCS.PHASECHK.TRANS64 P0, [R2+URZ+0x18], R4 ;  /* 0x00001804020085a7 */ /* 0x000ea400080010ff */
[----:B--2---:R-:W-:Y:S05]  /*ef30*/  @!P0 BRA `(.L_x_193) ;  /* 0xfffffffc00f08947 */ /* 0x004fea000383ffff */
[----:B------:R-:W-:Y:S05]  /*ef40*/  BRA `(.L_x_35) ;  /* 0xffffff3400307947 */ /* 0x000fea000383ffff */
.L_x_43:
[----:B-1----:R1:W2:Y:S02]  /*ef50*/  SYNCS.PHASECHK.TRANS64.TRYWAIT P0, [R2+URZ+0x80], R3 ;  /* 0x00008003020075a7 */ /* 0x0022a400080011ff */
[----:B--2---:R-:W-:Y:S05]  /*ef60*/  @!P0 NANOSLEEP.SYNCS 0x989680 ;  /* 0x009896800000895d */ /* 0x004fea0003900000 */
[----:B------:R-:W2:Y:S02]  /*ef70*/  @!P0 SYNCS.PHASECHK.TRANS64 P0, [R2+URZ+0x80], R3 ;  /* 0x00008003020085a7 */ /* 0x000ea400080010ff */
[----:B--2---:R-:W-:Y:S05]  /*ef80*/  @!P0 BRA `(.L_x_43) ;  /* 0xfffffffc00f08947 */ /* 0x004fea000383ffff */
[----:B------:R-:W-:Y:S05]  /*ef90*/  BRA `(.L_x_194) ;  /* 0xffffff3800647947 */ /* 0x000fea000383ffff */
.L_x_47:
[----:B---3--:R-:W-:-:S07]  /*efa0*/  MOV R0, UR4 ;  /* 0x0000000400007c02 */ /* 0x008fce0008000f00 */
.L_x_195:
[----:B-1----:R1:W2:Y:S02]  /*efb0*/  SYNCS.PHASECHK.TRANS64.TRYWAIT P0, [R0+URZ], R2 ;  /* 0x00000002000075a7 */ /* 0x0022a400080011ff */
[----:B--2---:R-:W-:Y:S05]  /*efc0*/  @!P0 NANOSLEEP.SYNCS 0x989680 ;  /* 0x009896800000895d */ /* 0x004fea0003900000 */
[----:B------:R-:W2:Y:S02]  /*efd0*/  @!P0 SYNCS.PHASECHK.TRANS64 P0, [R0+URZ], R2 ;  /* 0x00000002000085a7 */ /* 0x000ea400080010ff */
[----:B--2---:R-:W-:Y:S05]  /*efe0*/  @!P0 BRA `(.L_x_195) ;  /* 0xfffffffc00f08947 */ /* 0x004fea000383ffff */
[----:B------:R-:W-:Y:S05]  /*eff0*/  BRA `(.L_x_196) ;  /* 0xffffff3c00e47947 */ /* 0x000fea000383ffff */
.L_x_48:
[----:B---3--:R-:W-:-:S07]  /*f000*/  MOV R0, UR5 ;  /* 0x0000000500007c02 */ /* 0x008fce0008000f00 */
.L_x_197:
[----:B-1----:R1:W2:Y:S02]  /*f010*/  SYNCS.PHASECHK.TRANS64.TRYWAIT P0, [R0+URZ], R2 ;  /* 0x00000002000075a7 */ /* 0x0022a400080011ff */
[----:B--2---:R-:W-:Y:S05]  /*f020*/  @!P0 NANOSLEEP.SYNCS 0x989680 ;  /* 0x009896800000895d */ /* 0x004fea0003900000 */
[----:B------:R-:W2:Y:S02]  /*f030*/  @!P0 SYNCS.PHASECHK.TRANS64 P0, [R0+URZ], R2 ;  /* 0x00000002000085a7 */ /* 0x000ea400080010ff */
[----:B--2---:R-:W-:Y:S05]  /*f040*/  @!P0 BRA `(.L_x_197) ;  /* 0xfffffffc00f08947 */ /* 0x004fea000383ffff */
[----:B------:R-:W-:Y:S05]  /*f050*/  BRA `(.L_x_198) ;  /* 0xffffff3c00f07947 */ /* 0x000fea000383ffff */
.L_x_51:
[----:B-1----:R1:W2:Y:S02]  /*f060*/  SYNCS.PHASECHK.TRANS64.TRYWAIT P0, [R0+URZ+0xc0], R4 ;  /* 0x0000c004000075a7 */ /* 0x0022a400080011ff */
[----:B--2---:R-:W-:Y:S05]  /*f070*/  @!P0 NANOSLEEP.SYNCS 0x989680 ;  /* 0x009896800000895d */ /* 0x004fea0003900000 */
[----:B------:R-:W2:Y:S02]  /*f080*/  @!P0 SYNCS.PHASECHK.TRANS64 P0, [R0+URZ+0xc0], R4 ;  /* 0x0000c004000085a7 */ /* 0x000ea400080010ff */
[----:B--2---:R-:W-:Y:S05]  /*f090*/  @!P0 BRA `(.L_x_51) ;  /* 0xfffffffc00f08947 */ /* 0x004fea000383ffff */
[----:B------:R-:W-:Y:S05]  /*f0a0*/  BRA `(.L_x_199) ;  /* 0xffffff40004c7947 */ /* 0x000fea000383ffff */
.L_x_52:
[----:B------:R-:W-:-:S07]  /*f0b0*/  MOV R0, UR4 ;  /* 0x0000000400007c02 */ /* 0x000fce0008000f00 */
.L_x_200:
[----:B-1----:R1:W2:Y:S02]  /*f0c0*/  SYNCS.PHASECHK.TRANS64.TRYWAIT P0, [R0+URZ+0x90], R5 ;  /* 0x00009005000075a7 */ /* 0x0022a400080011ff */
[----:B--2---:R-:W-:Y:S05]  /*f0d0*/  @!P0 NANOSLEEP.SYNCS 0x989680 ;  /* 0x009896800000895d */ /* 0x004fea0003900000 */
[----:B------:R-:W2:Y:S02]  /*f0e0*/  @!P0 SYNCS.PHASECHK.TRANS64 P0, [R0+URZ+0x90], R5 ;  /* 0x00009005000085a7 */ /* 0x000ea400080010ff */
[----:B--2---:R-:W-:Y:S05]  /*f0f0*/  @!P0 BRA `(.L_x_200) ;  /* 0xfffffffc00f08947 */ /* 0x004fea000383ffff */
[----:B------:R-:W-:Y:S05]  /*f100*/  BRA `(.L_x_201) ;  /* 0xffffff40005c7947 */ /* 0x000fea000383ffff */
.L_x_53:
[----:B-1----:R1:W2:Y:S02]  /*f110*/  SYNCS.PHASECHK.TRANS64.TRYWAIT P1, [R0+URZ+0x80], R4 ;  /* 0x00008004000075a7 */ /* 0x0022a400080211ff */
[----:B--2---:R-:W-:Y:S05]  /*f120*/  @!P1 NANOSLEEP.SYNCS 0x989680 ;  /* 0x009896800000995d */ /* 0x004fea0003900000 */
[----:B------:R-:W2:Y:S02]  /*f130*/  @!P1 SYNCS.PHASECHK.TRANS64 P1, [R0+URZ+0x80], R4 ;  /* 0x00008004000095a7 */ /* 0x000ea400080210ff */
[----:B--2---:R-:W-:Y:S05]  /*f140*/  @!P1 BRA `(.L_x_53) ;  /* 0xfffffffc00f09947 */ /* 0x004fea000383ffff */
[----:B------:R-:W-:Y:S05]  /*f150*/  BRA `(.L_x_202) ;  /* 0xffffff40008c7947 */ /* 0x000fea000383ffff */
.L_x_56:
[----:B------:R-:W-:-:S07]  /*f160*/  MOV R0, UR4 ;  /* 0x0000000400007c02 */ /* 0x000fce0008000f00 */
.L_x_203:
[----:B-1----:R1:W2:Y:S02]  /*f170*/  SYNCS.PHASECHK.TRANS64.TRYWAIT P0, [R0+URZ+0x90], R2 ;  /* 0x00009002000075a7 */ /* 0x0022a400080011ff */
[----:B--2---:R-:W-:Y:S05]  /*f180*/  @!P0 NANOSLEEP.SYNCS 0x989680 ;  /* 0x009896800000895d */ /* 0x004fea0003900000 */
[----:B------:R-:W2:Y:S02]  /*f190*/  @!P0 SYNCS.PHASECHK.TRANS64 P0, [R0+URZ+0x90], R2 ;  /* 0x00009002000085a7 */ /* 0x000ea400080010ff */
[----:B--2---:R-:W-:Y:S05]  /*f1a0*/  @!P0 BRA `(.L_x_203) ;  /* 0xfffffffc00f08947 */ /* 0x004fea000383ffff */
[----:B------:R-:W-:Y:S05]  /*f1b0*/  BRA `(.L_x_55) ;  /* 0xffffff4000e07947 */ /* 0x000fea000383ffff */
.L_x_63:
[----:B-1----:R1:W2:Y:S02]  /*f1c0*/  SYNCS.PHASECHK.TRANS64.TRYWAIT P1, [R0+URZ+0x80], R2 ;  /* 0x00008002000075a7 */ /* 0x0022a400080211ff */
[----:B--2---:R-:W-:Y:S05]  /*f1d0*/  @!P1 NANOSLEEP.SYNCS 0x989680 ;  /* 0x009896800000995d */ /* 0x004fea0003900000 */
[----:B------:R-:W2:Y:S02]  /*f1e0*/  @!P1 SYNCS.PHASECHK.TRANS64 P1, [R0+URZ+0x80], R2 ;  /* 0x00008002000095a7 */ /* 0x000ea400080210ff */
[----:B--2---:R-:W-:Y:S05]  /*f1f0*/  @!P1 BRA `(.L_x_63) ;  /* 0xfffffffc00f09947 */ /* 0x004fea000383ffff */
[----:B------:R-:W-:Y:S05]  /*f200*/  BRA `(.L_x_204) ;  /* 0xffffff4c00c87947 */ /* 0x000fea000383ffff */
.L_x_64:
[----:B------:R-:W-:-:S13]  /*f210*/  R2UR UR4, R13 ;  /* 0x000000000d0472ca */ /* 0x000fda00000e0000 */
[----:B------:R-:W-:-:S07]  /*f220*/  MOV R2, UR4 ;  /* 0x0000000400027c02 */ /* 0x000fce0008000f00 */
.L_x_205:
[----:B-1----:R1:W2:Y:S02]  /*f230*/  SYNCS.PHASECHK.TRANS64.TRYWAIT P0, [R2+URZ+0xb0], R0 ;  /* 0x0000b000020075a7 */ /* 0x0022a400080011ff */
[----:B--2---:R-:W-:Y:S05]  /*f240*/  @!P0 NANOSLEEP.SYNCS 0x989680 ;  /* 0x009896800000895d */ /* 0x004fea0003900000 */
[----:B------:R-:W2:Y:S02]  /*f250*/  @!P0 SYNCS.PHASECHK.TRANS64 P0, [R2+URZ+0xb0], R0 ;  /* 0x0000b000020085a7 */ /* 0x000ea400080010ff */
[----:B--2---:R-:W-:Y:S05]  /*f260*/  @!P0 BRA `(.L_x_205) ;  /* 0xfffffffc00f08947 */ /* 0x004fea000383ffff */
[----:B------:R-:W-:Y:S05]  /*f270*/  BRA `(.L_x_206) ;  /* 0xffffff5000047947 */ /* 0x000fea000383ffff */
.L_x_67:
[----:B------:R-:W-:Y:S07]  /*f280*/  MOV R0, UR7 ;  /* 0x0000000700007c02 */ /* 0x000fee0008000f00 */
.L_x_207:
[----:B-1----:R1:W2:Y:S02]  /*f290*/  SYNCS.PHASECHK.TRANS64.TRYWAIT P0, [R0+URZ], R2 ;  /* 0x00000002000075a7 */ /* 0x0022a400080011ff */
[----:B--2---:R-:W-:Y:S05]  /*f2a0*/  @!P0 NANOSLEEP.SYNCS 0x989680 ;  /* 0x009896800000895d */ /* 0x004fea0003900000 */
[----:B------:R-:W2:Y:S02]  /*f2b0*/  @!P0 SYNCS.PHASECHK.TRANS64 P0, [R0+URZ], R2 ;  /* 0x00000002000085a7 */ /* 0x000ea400080010ff */
[----:B--2---:R-:W-:Y:S05]  /*f2c0*/  @!P0 BRA `(.L_x_207) ;  /* 0xfffffffc00f08947 */ /* 0x004fea000383ffff */
[----:B------:R-:W-:Y:S05]  /*f2d0*/  BRA `(.L_x_66) ;  /* 0xffffff5000207947 */ /* 0x000fea000383ffff */
.L_x_70:
[----:B------:R-:W-:-:S07]  /*f2e0*/  MOV R0, UR4 ;  /* 0x0000000400007c02 */ /* 0x000fce0008000f00 */
.L_x_208:
[----:B-1----:R1:W2:Y:S02]  /*f2f0*/  SYNCS.PHASECHK.TRANS64.TRYWAIT P0, [R0+URZ], R2 ;  /* 0x00000002000075a7 */ /* 0x0022a400080011ff */
[----:B--2---:R-:W-:Y:S05]  /*f300*/  @!P0 NANOSLEEP.SYNCS 0x989680 ;  /* 0x009896800000895d */ /* 0x004fea0003900000 */
[----:B------:R-:W2:Y:S02]  /*f310*/  @!P0 SYNCS.PHASECHK.TRANS64 P0, [R0+URZ], R2 ;  /* 0x00000002000085a7 */ /* 0x000ea400080010ff */
[----:B--2---:R-:W-:Y:S05]  /*f320*/  @!P0 BRA `(.L_x_208) ;  /* 0xfffffffc00f08947 */ /* 0x004fea000383ffff */
[----:B------:R-:W-:Y:S05]  /*f330*/  BRA `(.L_x_209) ;  /* 0xffffff5400bc7947 */ /* 0x000fea000383ffff */
.L_x_71:
[----:B------:R-:W-:-:S07]  /*f340*/  MOV R0, UR4 ;  /* 0x0000000400007c02 */ /* 0x000fce0008000f00 */
.L_x_210:
[----:B-1----:R1:W2:Y:S02]  /*f350*/  SYNCS.PHASECHK.TRANS64.TRYWAIT P0, [R0+URZ], R2 ;  /* 0x00000002000075a7 */ /* 0x0022a400080011ff */
[----:B--2---:R-:W-:Y:S05]  /*f360*/  @!P0 NANOSLEEP.SYNCS 0x989680 ;  /* 0x009896800000895d */ /* 0x004fea0003900000 */
[----:B------:R-:W2:Y:S02]  /*f370*/  @!P0 SYNCS.PHASECHK.TRANS64 P0, [R0+URZ], R2 ;  /* 0x00000002000085a7 */ /* 0x000ea400080010ff */
[----:B--2---:R-:W-:Y:S05]  /*f380*/  @!P0 BRA `(.L_x_210) ;  /* 0xfffffffc00f08947 */ /* 0x004fea000383ffff */
[----:B------:R-:W-:Y:S05]  /*f390*/  BRA `(.L_x_211) ;  /* 0xffffff5400cc7947 */ /* 0x000fea000383ffff */
.L_x_76:
[----:B--2---:R2:W3:Y:S02]  /*f3a0*/  SYNCS.PHASECHK.TRANS64.TRYWAIT P0, [R0+URZ+0x80], R2 ;  /* 0x00008002000075a7 */ /* 0x0044e400080011ff */
[----:B---3--:R-:W-:Y:S05]  /*f3b0*/  @!P0 NANOSLEEP.SYNCS 0x989680 ;  /* 0x009896800000895d */ /* 0x008fea0003900000 */
[----:B------:R-:W3:Y:S02]  /*f3c0*/  @!P0 SYNCS.PHASECHK.TRANS64 P0, [R0+URZ+0x80], R2 ;  /* 0x00008002000085a7 */ /* 0x000ee400080010ff */
[----:B---3--:R-:W-:Y:S05]  /*f3d0*/  @!P0 BRA `(.L_x_76) ;  /* 0xfffffffc00f08947 */ /* 0x008fea000383ffff */
[----:B------:R-:W-:Y:S05]  /*f3e0*/  BRA `(.L_x_212) ;  /* 0xffffff5800bc7947 */ /* 0x000fea000383ffff */
.L_x_79:
[----:B------:R-:W-:Y:S07]  /*f3f0*/  MOV R0, UR4 ;  /* 0x0000000400007c02 */ /* 0x000fee0008000f00 */
.L_x_213:
[----:B-1----:R1:W2:Y:S02]  /*f400*/  SYNCS.PHASECHK.TRANS64.TRYWAIT P0, [R0+URZ+0x78], R2 ;  /* 0x00007802000075a7 */ /* 0x0022a400080011ff */
[----:B--2---:R-:W-:Y:S05]  /*f410*/  @!P0 NANOSLEEP.SYNCS 0x989680 ;  /* 0x009896800000895d */ /* 0x004fea0003900000 */
[----:B------:R-:W2:Y:S02]  /*f420*/  @!P0 SYNCS.PHASECHK.TRANS64 P0, [R0+URZ+0x78], R2 ;  /* 0x00007802000085a7 */ /* 0x000ea400080010ff */
[----:B--2---:R-:W-:Y:S05]  /*f430*/  @!P0 BRA `(.L_x_213) ;  /* 0xfffffffc00f08947 */ /* 0x004fea000383ffff */
[----:B------:R-:W-:Y:S05]  /*f440*/  BRA `(.L_x_78) ;  /* 0xffffff5c00bc7947 */ /* 0x000fea000383ffff */
.L_x_82:
[----:B------:R-:W-:Y:S07]  /*f450*/  MOV R0, UR4 ;  /* 0x0000000400007c02 */ /* 0x000fee0008000f00 */
.L_x_214:
[----:B-1----:R1:W2:Y:S02]  /*f460*/  SYNCS.PHASECHK.TRANS64.TRYWAIT P0, [R0+URZ+0x50], R28 ;  /* 0x0000501c000075a7 */ /* 0x0022a400080011ff */
[----:B--2---:R-:W-:Y:S05]  /*f470*/  @!P0 NANOSLEEP.SYNCS 0x989680 ;  /* 0x009896800000895d */ /* 0x004fea0003900000 */
[----:B------:R-:W2:Y:S02]  /*f480*/  @!P0 SYNCS.PHASECHK.TRANS64 P0, [R0+URZ+0x50], R28 ;  /* 0x0000501c000085a7 */ /* 0x000ea400080010ff */
[----:B--2---:R-:W-:Y:S05]  /*f490*/  @!P0 BRA `(.L_x_214) ;  /* 0xfffffffc00f08947 */ /* 0x004fea000383ffff */
[----:B------:R-:W-:Y:S05]  /*f4a0*/  BRA `(.L_x_215) ;  /* 0xffffff6000147947 */ /* 0x000fea000383ffff */
.L_x_83:
[----:B------:R-:W-:Y:S07]  /*f4b0*/  MOV R0, UR4 ;  /* 0x0000000400007c02 */ /* 0x000fee0008000f00 */
.L_x_216:
[----:B-1----:R1:W2:Y:S02]  /*f4c0*/  SYNCS.PHASECHK.TRANS64.TRYWAIT P0, [R0+URZ+0x58], R28 ;  /* 0x0000581c000075a7 */ /* 0x0022a400080011ff */
[----:B--2---:R-:W-:Y:S05]  /*f4d0*/  @!P0 NANOSLEEP.SYNCS 0x989680 ;  /* 0x009896800000895d */ /* 0x004fea0003900000 */
[----:B------:R-:W2:Y:S02]  /*f4e0*/  @!P0 SYNCS.PHASECHK.TRANS64 P0, [R0+URZ+0x58], R28 ;  /* 0x0000581c000085a7 */ /* 0x000ea400080010ff */
[----:B--2---:R-:W-:Y:S05]  /*f4f0*/  @!P0 BRA `(.L_x_216) ;  /* 0xfffffffc00f08947 */ /* 0x004fea000383ffff */
[----:B------:R-:W-:Y:S05]  /*f500*/  BRA `(.L_x_217) ;  /* 0xffffff6000687947 */ /* 0x000fea000383ffff */
.L_x_84:
[----:B------:R-:W-:Y:S07]  /*f510*/  MOV R0, UR4 ;  /* 0x0000000400007c02 */ /* 0x000fee0008000f00 */
.L_x_218:
[----:B-1----:R1:W2:Y:S02]  /*f520*/  SYNCS.PHASECHK.TRANS64.TRYWAIT P0, [R0+URZ+0x60], R28 ;  /* 0x0000601c000075a7 */ /* 0x0022a400080011ff */
[----:B--2---:R-:W-:Y:S05]  /*f530*/  @!P0 NANOSLEEP.SYNCS 0x989680 ;  /* 0x009896800000895d */ /* 0x004fea0003900000 */
[----:B------:R-:W2:Y:S02]  /*f540*/  @!P0 SYNCS.PHASECHK.TRANS64 P0, [R0+URZ+0x60], R28 ;  /* 0x0000601c000085a7 */ /* 0x000ea400080010ff */
[----:B--2---:R-:W-:Y:S05]  /*f550*/  @!P0 BRA `(.L_x_218) ;  /* 0xfffffffc00f08947 */ /* 0x004fea000383ffff */
[----:B------:R-:W-:Y:S05]  /*f560*/  BRA `(.L_x_219) ;  /* 0xffffff6000c87947 */ /* 0x000fea000383ffff */
.L_x_85:
[----:B------:R-:W-:Y:S07]  /*f570*/  MOV R0, UR4 ;  /* 0x0000000400007c02 */ /* 0x000fee0008000f00 */
.L_x_220:
[----:B-1----:R1:W2:Y:S02]  /*f580*/  SYNCS.PHASECHK.TRANS64.TRYWAIT P0, [R0+URZ+0x68], R28 ;  /* 0x0000681c000075a7 */ /* 0x0022a400080011ff */
[----:B--2---:R-:W-:Y:S05]  /*f590*/  @!P0 NANOSLEEP.SYNCS 0x989680 ;  /* 0x009896800000895d */ /* 0x004fea0003900000 */
[----:B------:R-:W2:Y:S02]  /*f5a0*/  @!P0 SYNCS.PHASECHK.TRANS64 P0, [R0+URZ+0x68], R28 ;  /* 0x0000681c000085a7 */ /* 0x000ea400080010ff */
[----:B--2---:R-:W-:Y:S05]  /*f5b0*/  @!P0 BRA `(.L_x_220) ;  /* 0xfffffffc00f08947 */ /* 0x004fea000383ffff */
[----:B------:R-:W-:Y:S05]  /*f5c0*/  BRA `(.L_x_221) ;  /* 0xffffff6400287947 */ /* 0x000fea000383ffff */
.L_x_86:
[----:B------:R-:W-:Y:S07]  /*f5d0*/  MOV R0, UR4 ;  /* 0x0000000400007c02 */ /* 0x000fee0008000f00 */
.L_x_222:
[----:B-1----:R1:W2:Y:S02]  /*f5e0*/  SYNCS.PHASECHK.TRANS64.TRYWAIT P0, [R0+URZ+0x50], R34 ;  /* 0x00005022000075a7 */ /* 0x0022a400080011ff */
[----:B--2---:R-:W-:Y:S05]  /*f5f0*/  @!P0 NANOSLEEP.SYNCS 0x989680 ;  /* 0x009896800000895d */ /* 0x004fea0003900000 */
[----:B------:R-:W2:Y:S02]  /*f600*/  @!P0 SYNCS.PHASECHK.TRANS64 P0, [R0+URZ+0x50], R34 ;  /* 0x00005022000085a7 */ /* 0x000ea400080010ff */
[----:B--2---:R-:W-:Y:S05]  /*f610*/  @!P0 BRA `(.L_x_222) ;  /* 0xfffffffc00f08947 */ /* 0x004fea000383ffff */
[----:B------:R-:W-:Y:S05]  /*f620*/  BRA `(.L_x_223) ;  /* 0xffffff64008c7947 */ /* 0x000fea000383ffff */
.L_x_87:
[----:B------:R-:W-:Y:S07]  /*f630*/  MOV R0, UR4 ;  /* 0x0000000400007c02 */ /* 0x000fee0008000f00 */
.L_x_224:
[----:B-1----:R1:W2:Y:S02]  /*f640*/  SYNCS.PHASECHK.TRANS64.TRYWAIT P0, [R0+URZ+0x58], R34 ;  /* 0x00005822000075a7 */ /* 0x0022a400080011ff */
[----:B--2---:R-:W-:Y:S05]  /*f650*/  @!P0 NANOSLEEP.SYNCS 0x989680 ;  /* 0x009896800000895d */ /* 0x004fea0003900000 */
[----:B------:R-:W2:Y:S02]  /*f660*/  @!P0 SYNCS.PHASECHK.TRANS64 P0, [R0+URZ+0x58], R34 ;  /* 0x00005822000085a7 */ /* 0x000ea400080010ff */
[----:B--2---:R-:W-:Y:S05]  /*f670*/  @!P0 BRA `(.L_x_224) ;  /* 0xfffffffc00f08947 */ /* 0x004fea000383ffff */
[----:B------:R-:W-:Y:S05]  /*f680*/  BRA `(.L_x_225) ;  /* 0xffffff6400ec7947 */ /* 0x000fea000383ffff */
.L_x_88:
[----:B------:R-:W-:Y:S07]  /*f690*/  MOV R0, UR4 ;  /* 0x0000000400007c02 */ /* 0x000fee0008000f00 */
.L_x_226:
[----:B-1----:R1:W2:Y:S02]  /*f6a0*/  SYNCS.PHASECHK.TRANS64.TRYWAIT P0, [R0+URZ+0x60], R34 ;  /* 0x00006022000075a7 */ /* 0x0022a400080011ff */
[----:B--2---:R-:W-:Y:S05]  /*f6b0*/  @!P0 NANOSLEEP.SYNCS 0x989680 ;  /* 0x009896800000895d */ /* 0x004fea0003900000 */
[----:B------:R-:W2:Y:S02]  /*f6c0*/  @!P0 SYNCS.PHASECHK.TRANS64 P0, [R0+URZ+0x60], R34 ;  /* 0x00006022000085a7 */ /* 0x000ea400080010ff */
[----:B--2---:R-:W-:Y:S05]  /*f6d0*/  @!P0 BRA `(.L_x_226) ;  /* 0xfffffffc00f08947 */ /* 0x004fea000383ffff */
[----:B------:R-:W-:Y:S05]  /*f6e0*/  BRA `(.L_x_227) ;  /* 0xffffff6800487947 */ /* 0x000fea000383ffff */
.L_x_89:
[----:B------:R-:W-:Y:S07]  /*f6f0*/  MOV R0, UR4 ;  /* 0x0000000400007c02 */ /* 0x000fee0008000f00 */
.L_x_228:
[----:B-1----:R1:W2:Y:S02]  /*f700*/  SYNCS.PHASECHK.TRANS64.TRYWAIT P0, [R0+URZ+0x68], R34 ;  /* 0x00006822000075a7 */ /* 0x0022a400080011ff */
[----:B--2---:R-:W-:Y:S05]  /*f710*/  @!P0 NANOSLEEP.SYNCS 0x989680 ;  /* 0x009896800000895d */ /* 0x004fea0003900000 */
[----:B------:R-:W2:Y:S02]  /*f720*/  @!P0 SYNCS.PHASECHK.TRANS64 P0, [R0+URZ+0x68], R34 ;  /* 0x00006822000085a7 */ /* 0x000ea400080010ff */
[----:B--2---:R-:W-:Y:S05]  /*f730*/  @!P0 BRA `(.L_x_228) ;  /* 0xfffffffc00f08947 */ /* 0x004fea000383ffff */
[----:B------:R-:W-:Y:S05]  /*f740*/  BRA `(.L_x_229) ;  /* 0xffffff6800e87947 */ /* 0x000fea000383ffff */
.L_x_91:
[----:B------:R-:W-:-:S07]  /*f750*/  MOV R0, UR4 ;  /* 0x0000000400007c02 */ /* 0x000fce0008000f00 */
.L_x_230:
[----:B-1----:R1:W2:Y:S02]  /*f760*/  SYNCS.PHASECHK.TRANS64.TRYWAIT P0, [R0+URZ+0x50], R28 ;  /* 0x0000501c000075a7 */ /* 0x0022a400080011ff */
[----:B--2---:R-:W-:Y:S05]  /*f770*/  @!P0 NANOSLEEP.SYNCS 0x989680 ;  /* 0x009896800000895d */ /* 0x004fea0003900000 */
[----:B------:R-:W2:Y:S02]  /*f780*/  @!P0 SYNCS.PHASECHK.TRANS64 P0, [R0+URZ+0x50], R28 ;  /* 0x0000501c000085a7 */ /* 0x000ea400080010ff */
[----:B--2---:R-:W-:Y:S05]  /*f790*/  @!P0 BRA `(.L_x_230) ;  /* 0xfffffffc00f08947 */ /* 0x004fea000383ffff */
[----:B------:R-:W-:Y:S05]  /*f7a0*/  BRA `(.L_x_231) ;  /* 0xffffff6c00787947 */ /* 0x000fea000383ffff */
.L_x_92:
[----:B-1----:R-:W-:-:S07]  /*f7b0*/  MOV R0, UR4 ;  /* 0x0000000400007c02 */ /* 0x002fce0008000f00 */
.L_x_232:
[----:B-1----:R1:W2:Y:S02]  /*f7c0*/  SYNCS.PHASECHK.TRANS64.TRYWAIT P0, [R0+URZ+0x58], R28 ;  /* 0x0000581c000075a7 */ /* 0x0022a400080011ff */
[----:B--2---:R-:W-:Y:S05]  /*f7d0*/  @!P0 NANOSLEEP.SYNCS 0x989680 ;  /* 0x009896800000895d */ /* 0x004fea0003900000 */
[----:B------:R-:W2:Y:S02]  /*f7e0*/  @!P0 SYNCS.PHASECHK.TRANS64 P0, [R0+URZ+0x58], R28 ;  /* 0x0000581c000085a7 */ /* 0x000ea400080010ff */
[----:B--2---:R-:W-:Y:S05]  /*f7f0*/  @!P0 BRA `(.L_x_232) ;  /* 0xfffffffc00f08947 */ /* 0x004fea000383ffff */
[----:B------:R-:W-:Y:S05]  /*f800*/  BRA `(.L_x_233) ;  /* 0xffffff6c00687947 */ /* 0x000fea000383ffff */
.L_x_93:
[----:B------:R-:W-:-:S07]  /*f810*/  MOV R2, UR4 ;  /* 0x0000000400027c02 */ /* 0x000fce0008000f00 */
.L_x_234:
[----:B-1----:R1:W2:Y:S02]  /*f820*/  SYNCS.PHASECHK.TRANS64.TRYWAIT P0, [R2+URZ+0x60], R28 ;  /* 0x0000601c020075a7 */ /* 0x0022a400080011ff */
[----:B--2---:R-:W-:Y:S05]  /*f830*/  @!P0 NANOSLEEP.SYNCS 0x989680 ;  /* 0x009896800000895d */ /* 0x004fea0003900000 */
[----:B------:R-:W2:Y:S02]  /*f840*/  @!P0 SYNCS.PHASECHK.TRANS64 P0, [R2+URZ+0x60], R28 ;  /* 0x0000601c020085a7 */ /* 0x000ea400080010ff */
[----:B--2---:R-:W-:Y:S05]  /*f850*/  @!P0 BRA `(.L_x_234) ;  /* 0xfffffffc00f08947 */ /* 0x004fea000383ffff */
[----:B------:R-:W-:Y:S05]  /*f860*/  BRA `(.L_x_235) ;  /* 0xffffff6c005c7947 */ /* 0x000fea000383ffff */
.L_x_95:
[----:B--2---:R2:W4:Y:S02]  /*f870*/  SYNCS.PHASECHK.TRANS64.TRYWAIT P0, [R0+URZ+0x80], R2 ;  /* 0x00008002000075a7 */ /* 0x00452400080011ff */
[----:B----4-:R-:W-:Y:S05]  /*f880*/  @!P0 NANOSLEEP.SYNCS 0x989680 ;  /* 0x009896800000895d */ /* 0x010fea0003900000 */
[----:B------:R-:W4:Y:S02]  /*f890*/  @!P0 SYNCS.PHASECHK.TRANS64 P0, [R0+URZ+0x80], R2 ;  /* 0x00008002000085a7 */ /* 0x000f2400080010ff */
[----:B----4-:R-:W-:Y:S05]  /*f8a0*/  @!P0 BRA `(.L_x_95) ;  /* 0xfffffffc00f08947 */ /* 0x010fea000383ffff */
[----:B------:R-:W-:Y:S05]  /*f8b0*/  BRA `(.L_x_236) ;  /* 0xffffff7000207947 */ /* 0x000fea000383ffff */
.L_x_106:
[----:B-1----:R-:W-:Y:S04]  /*f8c0*/  MOV R4, UR36 ;  /* 0x0000002400047c02 */ /* 0x002fe80008000f00 */
[----:B------:R1:W2:Y:S03]  /*f8d0*/  SYNCS.PHASECHK.TRANS64.TRYWAIT P1, [R4+URZ+0x30], R5 ;  /* 0x00003005040075a7 */ /* 0x0002a600080211ff */
[----:B--2---:R-:W-:Y:S05]  /*f8e0*/  @!P1 NANOSLEEP.SYNCS 0x989680 ;  /* 0x009896800000995d */ /* 0x004fea0003900000 */
[----:B------:R-:W2:Y:S02]  /*f8f0*/  @!P1 SYNCS.PHASECHK.TRANS64 P1, [R4+URZ+0x30], R5 ;  /* 0x00003005040095a7 */ /* 0x000ea400080210ff */
[----:B--2---:R-:W-:Y:S05]  /*f900*/  @!P1 BRA `(.L_x_106) ;  /* 0xfffffffc00ec9947 */ /* 0x004fea000383ffff */
[----:B------:R-:W-:Y:S05]  /*f910*/  BRA `(.L_x_105) ;  /* 0xffffff7c002c7947 */ /* 0x000fea000383ffff */
.L_x_108:
[----:B------:R1:W1:Y:S02]  /*f920*/  SYNCS.PHASECHK.TRANS64.TRYWAIT P0, [R58+URZ+0xa0], R3 ;  /* 0x0000a0033a0075a7 */ /* 0x00026400080011ff */
[----:B-1----:R-:W-:Y:S05]  /*f930*/  @!P0 NANOSLEEP.SYNCS 0x989680 ;  /* 0x009896800000895d */ /* 0x002fea0003900000 */
[----:B------:R-:W1:Y:S02]  /*f940*/  @!P0 SYNCS.PHASECHK.TRANS64 P0, [R58+URZ+0xa0], R3 ;  /* 0x0000a0033a0085a7 */ /* 0x000e6400080010ff */
[----:B-1----:R-:W-:Y:S05]  /*f950*/  @!P0 BRA `(.L_x_108) ;  /* 0xfffffffc00f08947 */ /* 0x002fea000383ffff */
[----:B------:R-:W-:Y:S05]  /*f960*/  BRA `(.L_x_107) ;  /* 0xffffff7c00507947 */ /* 0x000fea000383ffff */
.L_x_119:
[----:B-1----:R1:W3:Y:S02]  /*f970*/  SYNCS.PHASECHK.TRANS64.TRYWAIT P0, [R2+URZ+0x30], R0 ;  /* 0x00003000020075a7 */ /* 0x0022e400080011ff */
[----:B---3--:R-:W-:Y:S05]  /*f980*/  @!P0 NANOSLEEP.SYNCS 0x989680 ;  /* 0x009896800000895d */ /* 0x008fea0003900000 */
[----:B------:R-:W3:Y:S02]  /*f990*/  @!P0 SYNCS.PHASECHK.TRANS64 P0, [R2+URZ+0x30], R0 ;  /* 0x00003000020085a7 */ /* 0x000ee400080010ff */
[----:B---3--:R-:W-:Y:S05]  /*f9a0*/  @!P0 BRA `(.L_x_119) ;  /* 0xfffffffc00f08947 */ /* 0x008fea000383ffff */
[----:B------:R-:W-:Y:S05]  /*f9b0*/  BRA `(.L_x_118) ;  /* 0xffffff8800ec7947 */ /* 0x000fea000383ffff */
.L_x_129:
[----:B-1----:R1:W3:Y:S02]  /*f9c0*/  SYNCS.PHASECHK.TRANS64.TRYWAIT P0, [R0+URZ+0x30], R20 ;  /* 0x00003014000075a7 */ /* 0x0022e400080011ff */
[----:B---3--:R-:W-:Y:S05]  /*f9d0*/  @!P0 NANOSLEEP.SYNCS 0x989680 ;  /* 0x009896800000895d */ /* 0x008fea0003900000 */
[----:B------:R-:W3:Y:S02]  /*f9e0*/  @!P0 SYNCS.PHASECHK.TRANS64 P0, [R0+URZ+0x30], R20 ;  /* 0x00003014000085a7 */ /* 0x000ee400080010ff */
[----:B---3--:R-:W-:Y:S05]  /*f9f0*/  @!P0 BRA `(.L_x_129) ;  /* 0xfffffffc00f08947 */ /* 0x008fea000383ffff */
[----:B------:R-:W-:Y:S05]  /*fa00*/  BRA `(.L_x_128) ;  /* 0xffffff9800847947 */ /* 0x000fea000383ffff */
.L_x_139:
[----:B-1----:R1:W3:Y:S02]  /*fa10*/  SYNCS.PHASECHK.TRANS64.TRYWAIT P0, [R0+URZ+0x30], R20 ;  /* 0x00003014000075a7 */ /* 0x0022e400080011ff */
[----:B---3--:R-:W-:Y:S05]  /*fa20*/  @!P0 NANOSLEEP.SYNCS 0x989680 ;  /* 0x009896800000895d */ /* 0x008fea0003900000 */
[----:B------:R-:W3:Y:S02]  /*fa30*/  @!P0 SYNCS.PHASECHK.TRANS64 P0, [R0+URZ+0x30], R20 ;  /* 0x00003014000085a7 */ /* 0x000ee400080010ff */
[----:B---3--:R-:W-:Y:S05]  /*fa40*/  @!P0 BRA `(.L_x_139) ;  /* 0xfffffffc00f08947 */ /* 0x008fea000383ffff */
[----:B------:R-:W-:Y:S05]  /*fa50*/  BRA `(.L_x_138) ;  /* 0xffffffa800007947 */ /* 0x000fea000383ffff */
.L_x_149:
[----:B-1----:R1:W3:Y:S02]  /*fa60*/  SYNCS.PHASECHK.TRANS64.TRYWAIT P0, [R0+URZ+0x30], R20 ;  /* 0x00003014000075a7 */ /* 0x0022e400080011ff */
[----:B---3--:R-:W-:Y:S05]  /*fa70*/  @!P0 NANOSLEEP.SYNCS 0x989680 ;  /* 0x009896800000895d */ /* 0x008fea0003900000 */
[----:B------:R-:W3:Y:S02]  /*fa80*/  @!P0 SYNCS.PHASECHK.TRANS64 P0, [R0+URZ+0x30], R20 ;  /* 0x00003014000085a7 */ /* 0x000ee400080010ff */
[----:B---3--:R-:W-:Y:S05]  /*fa90*/  @!P0 BRA `(.L_x_149) ;  /* 0xfffffffc00f08947 */ /* 0x008fea000383ffff */
[----:B------:R-:W-:Y:S05]  /*faa0*/  BRA `(.L_x_148) ;  /* 0xffffffb400a87947 */ /* 0x000fea000383ffff */
.L_x_159:
[----:B-1----:R1:W2:Y:S02]  /*fab0*/  SYNCS.PHASECHK.TRANS64.TRYWAIT P0, [R0+URZ+0x30], R20 ;  /* 0x00003014000075a7 */ /* 0x0022a400080011ff */
[----:B--2---:R-:W-:Y:S05]  /*fac0*/  @!P0 NANOSLEEP.SYNCS 0x989680 ;  /* 0x009896800000895d */ /* 0x004fea0003900000 */
[----:B------:R-:W2:Y:S02]  /*fad0*/  @!P0 SYNCS.PHASECHK.TRANS64 P0, [R0+URZ+0x30], R20 ;  /* 0x00003014000085a7 */ /* 0x000ea400080010ff */
[----:B--2---:R-:W-:Y:S05]  /*fae0*/  @!P0 BRA `(.L_x_159) ;  /* 0xfffffffc00f08947 */ /* 0x004fea000383ffff */
[----:B------:R-:W-:Y:S05]  /*faf0*/  BRA `(.L_x_158) ;  /* 0xffffffc4003c7947 */ /* 0x000fea000383ffff */
.L_x_169:
[----:B-1----:R1:W2:Y:S02]  /*fb00*/  SYNCS.PHASECHK.TRANS64.TRYWAIT P0, [R0+URZ+0x30], R20 ;  /* 0x00003014000075a7 */ /* 0x0022a400080011ff */
[----:B--2---:R-:W-:Y:S05]  /*fb10*/  @!P0 NANOSLEEP.SYNCS 0x989680 ;  /* 0x009896800000895d */ /* 0x004fea0003900000 */
[----:B------:R-:W2:Y:S02]  /*fb20*/  @!P0 SYNCS.PHASECHK.TRANS64 P0, [R0+URZ+0x30], R20 ;  /* 0x00003014000085a7 */ /* 0x000ea400080010ff */
[----:B--2---:R-:W-:Y:S05]  /*fb30*/  @!P0 BRA `(.L_x_169) ;  /* 0xfffffffc00f08947 */ /* 0x004fea000383ffff */
[----:B------:R-:W-:Y:S05]  /*fb40*/  BRA `(.L_x_168) ;  /* 0xffffffd000e87947 */ /* 0x000fea000383ffff */
.L_x_179:
[----:B--2---:R2:W3:Y:S02]  /*fb50*/  SYNCS.PHASECHK.TRANS64.TRYWAIT P0, [R0+URZ+0x30], R120 ;  /* 0x00003078000075a7 */ /* 0x0044e400080011ff */
[----:B---3--:R-:W-:Y:S05]  /*fb60*/  @!P0 NANOSLEEP.SYNCS 0x989680 ;  /* 0x009896800000895d */ /* 0x008fea0003900000 */
[----:B------:R-:W3:Y:S02]  /*fb70*/  @!P0 SYNCS.PHASECHK.TRANS64 P0, [R0+URZ+0x30], R120 ;  /* 0x00003078000085a7 */ /* 0x000ee400080010ff */
[----:B---3--:R-:W-:Y:S05]  /*fb80*/  @!P0 BRA `(.L_x_179) ;  /* 0xfffffffc00f08947 */ /* 0x008fea000383ffff */
[----:B------:R-:W-:Y:S05]  /*fb90*/  BRA `(.L_x_178) ;  /* 0xffffffe000747947 */ /* 0x000fea000383ffff */
        .weak           $__internal_0_$__cuda_sm10x_tcgen05_guardrail_trap_col_being_dealloced_not_returned_by_alloc
        .type           $__internal_0_$__cuda_sm10x_tcgen05_guardrail_trap_col_being_dealloced_not_returned_by_alloc,@function
        .size           $__internal_0_$__cuda_sm10x_tcgen05_guardrail_trap_col_being_dealloced_not_returned_by_alloc,($__internal_1_$__cuda_sm10x_tcgen05_guardrail_trap_phase_invalid_during_alloc - $__internal_0_$__cuda_sm10x_tcgen05_guardrail_trap_col_being_dealloced_not_returned_by_alloc)
$__internal_0_$__cuda_sm10x_tcgen05_guardrail_trap_col_being_dealloced_not_returned_by_alloc:
[----:B------:R-:W-:Y:S05]  /*fba0*/  BPT.TRAP 0x1 ;  /* 0x000000040000795c */ /* 0x000fea0000300000 */
[----:B------:R-:W-:-:S04]  /*fbb0*/  HFMA2 R3, -RZ, RZ, 0, 0 ;  /* 0x00000000ff037431 */ /* 0x000fc800000001ff */
[----:B------:R-:W-:Y:S05]  /*fbc0*/  RET.REL.NODEC R2 `(_ZN7cutlass13device_kernelINS_4gemm6kernel13GemmUniversalIN4cute5tupleIJiiiiEEENS1_10collective13CollectiveMmaINS1_46MainloopSm100TmaUmmaWarpSpecializedBlockScaledILi3ELi2ELi2ENS5_IJNS4_1CILi4EEESB_NSA_ILi1EEEEEEEENS5_IJNSA_ILi128EEESF_NSA_ILi256EEEEEENS5_IJNS_12float_e5m2_tENS_13float_ue8m0_tEEEENS5_IJNS5_IJlSC_lEEENS4_6LayoutINS5_IJNS5_IJNS5_IJNSA_ILi32EEESB_EEEiEEESP_NS5_IJSC_iEEEEEENS5_IJNS5_IJNS5_IJNSA_ILi16EEESB_EEEiEEENS5_IJNS5_IJNSA_ILi0EEESC_EEENSA_ILi512EEEEEENS5_IJSV_iEEEEEEEEEEESK_S12_NS4_8TiledMMAINS4_8MMA_AtomIJNS4_21SM100_MMA_MXF8F6F4_SSISI_SI_fSJ_Li128ELi128ELNS4_4UMMA5MajorE0ELS17_0ELNS16_7ScaleInE0ELS18_0EEEEEENSM_INS5_IJSC_SC_SC_EEENS5_IJSV_SV_SV_EEEEENS5_IJNS4_10UnderscoreES1E_S1E_EEEEENS5_IJNS4_23SM90_TMA_LOAD_MULTICASTES1H_EEENS5_IJNS4_14ComposedLayoutINS4_7SwizzleILi3ELi4ELi3EEENS4_18smem_ptr_flag_bitsILi8EEENSM_INS5_IJNSA_ILi8EEESF_EEENS5_IJSF_SC_EEEEEEENSM_INS5_IJNS5_IJNS5_IJSO_SC_EEENS5_IJSN_SC_EEEEEESC_NS5_IJSB_NSA_ILi2EEEEEEEEENS5_IJNS5_IJNS5_IJST_SX_EEESW_EEESV_NS5_IJSC_SX_EEEEEEEEEEEvNS4_8identityES1I_S24_vS25_EENS_8epilogue10collective18CollectiveEpilogueINS27_23Sm100TmaWarpSpecializedILi4ELi2ELi16ELb1ELb0EEEJNS5_IJNSA_ILi64EEESF_SG_EEENS5_IJNSM_IS2C_SC_EENSM_INS5_IJSS_S1W_EEENS5_IJSC_S2C_EEEEEEEENS_10bfloat16_tESL_S2J_SL_NS27_6fusion15FusionCallbacksIS2B_NS2K_17LinearCombinationIS2J_fS2J_fLNS_15FloatRoundStyleE2EEES2D_S2I_JEEENS4_5SM1004TMEM4LOAD26SM100_TMEM_LOAD_32dp32b16xENS4_13SM90_TMA_LOADENS1J_INS1K_ILi1ELi4ELi3EEENS1M_ILi16EEENSM_INS5_IJS1O_SS_EEENS5_IJSS_SC_EEEEEEENS4_39AutoVectorizingCopyWithAssumedAlignmentILi128EEENS4_14SM90_TMA_STOREES30_S32_S32_EEEvvEEEEvNT_6ParamsE) ;  /* 0xffffff04020c7950 */ /* 0x000fea0003c3ffff */
        .weak           $__internal_1_$__cuda_sm10x_tcgen05_guardrail_trap_phase_invalid_during_alloc
        .type           $__internal_1_$__cuda_sm10x_tcgen05_guardrail_trap_phase_invalid_during_alloc,@function
        .size           $__internal_1_$__cuda_sm10x_tcgen05_guardrail_trap_phase_invalid_during_alloc,($__internal_2_$__cuda_sm10x_tcgen05_guardrail_trap_unallocated_columns_being_dealloced - $__internal_1_$__cuda_sm10x_tcgen05_guardrail_trap_phase_invalid_during_alloc)
$__internal_1_$__cuda_sm10x_tcgen05_guardrail_trap_phase_invalid_during_alloc:
[----:B------:R-:W-:Y:S05]  /*fbd0*/  BPT.TRAP 0x1 ;  /* 0x000000040000795c */ /* 0x000fea0000300000 */
[----:B------:R-:W-:-:S04]  /*fbe0*/  MOV R3, 0x0 ;  /* 0x0000000000037802 */ /* 0x000fc80000000f00 */
[----:B------:R-:W-:Y:S05]  /*fbf0*/  RET.REL.NODEC R2 `(_ZN7cutlass13device_kernelINS_4gemm6kernel13GemmUniversalIN4cute5tupleIJiiiiEEENS1_10collective13CollectiveMmaINS1_46MainloopSm100TmaUmmaWarpSpecializedBlockScaledILi3ELi2ELi2ENS5_IJNS4_1CILi4EEESB_NSA_ILi1EEEEEEEENS5_IJNSA_ILi128EEESF_NSA_ILi256EEEEEENS5_IJNS_12float_e5m2_tENS_13float_ue8m0_tEEEENS5_IJNS5_IJlSC_lEEENS4_6LayoutINS5_IJNS5_IJNS5_IJNSA_ILi32EEESB_EEEiEEESP_NS5_IJSC_iEEEEEENS5_IJNS5_IJNS5_IJNSA_ILi16EEESB_EEEiEEENS5_IJNS5_IJNSA_ILi0EEESC_EEENSA_ILi512EEEEEENS5_IJSV_iEEEEEEEEEEESK_S12_NS4_8TiledMMAINS4_8MMA_AtomIJNS4_21SM100_MMA_MXF8F6F4_SSISI_SI_fSJ_Li128ELi128ELNS4_4UMMA5MajorE0ELS17_0ELNS16_7ScaleInE0ELS18_0EEEEEENSM_INS5_IJSC_SC_SC_EEENS5_IJSV_SV_SV_EEEEENS5_IJNS4_10UnderscoreES1E_S1E_EEEEENS5_IJNS4_23SM90_TMA_LOAD_MULTICASTES1H_EEENS5_IJNS4_14ComposedLayoutINS4_7SwizzleILi3ELi4ELi3EEENS4_18smem_ptr_flag_bitsILi8EEENSM_INS5_IJNSA_ILi8EEESF_EEENS5_IJSF_SC_EEEEEEENSM_INS5_IJNS5_IJNS5_IJSO_SC_EEENS5_IJSN_SC_EEEEEESC_NS5_IJSB_NSA_ILi2EEEEEEEEENS5_IJNS5_IJNS5_IJST_SX_EEESW_EEESV_NS5_IJSC_SX_EEEEEEEEEEEvNS4_8identityES1I_S24_vS25_EENS_8epilogue10collective18CollectiveEpilogueINS27_23Sm100TmaWarpSpecializedILi4ELi2ELi16ELb1ELb0EEEJNS5_IJNSA_ILi64EEESF_SG_EEENS5_IJNSM_IS2C_SC_EENSM_INS5_IJSS_S1W_EEENS5_IJSC_S2C_EEEEEEEENS_10bfloat16_tESL_S2J_SL_NS27_6fusion15FusionCallbacksIS2B_NS2K_17LinearCombinationIS2J_fS2J_fLNS_15FloatRoundStyleE2EEES2D_S2I_JEEENS4_5SM1004TMEM4LOAD26SM100_TMEM_LOAD_32dp32b16xENS4_13SM90_TMA_LOADENS1J_INS1K_ILi1ELi4ELi3EEENS1M_ILi16EEENSM_INS5_IJS1O_SS_EEENS5_IJSS_SC_EEEEEEENS4_39AutoVectorizingCopyWithAssumedAlignmentILi128EEENS4_14SM90_TMA_STOREES30_S32_S32_EEEvvEEEEvNT_6ParamsE) ;  /* 0xffffff0402007950 */ /* 0x000fea0003c3ffff */
        .weak           $__internal_2_$__cuda_sm10x_tcgen05_guardrail_trap_unallocated_columns_being_dealloced
        .type           $__internal_2_$__cuda_sm10x_tcgen05_guardrail_trap_unallocated_columns_being_dealloced,@function
        .size           $__internal_2_$__cuda_sm10x_tcgen05_guardrail_trap_unallocated_columns_being_dealloced,(.L_x_238 - $__internal_2_$__cuda_sm10x_tcgen05_guardrail_trap_unallocated_columns_being_dealloced)
$__internal_2_$__cuda_sm10x_tcgen05_guardrail_trap_unallocated_columns_being_dealloced:
[----:B------:R-:W-:Y:S05]  /*fc00*/  BPT.TRAP 0x1 ;  /* 0x000000040000795c */ /* 0x000fea0000300000 */
[----:B------:R-:W-:-:S04]  /*fc10*/  HFMA2 R3, -RZ, RZ, 0, 0 ;  /* 0x00000000ff037431 */ /* 0x000fc800000001ff */
[----:B------:R-:W-:Y:S05]  /*fc20*/  RET.REL.NODEC R2 `(_ZN7cutlass13device_kernelINS_4gemm6kernel13GemmUniversalIN4cute5tupleIJiiiiEEENS1_10collective13CollectiveMmaINS1_46MainloopSm100TmaUmmaWarpSpecializedBlockScaledILi3ELi2ELi2ENS5_IJNS4_1CILi4EEESB_NSA_ILi1EEEEEEEENS5_IJNSA_ILi128EEESF_NSA_ILi256EEEEEENS5_IJNS_12float_e5m2_tENS_13float_ue8m0_tEEEENS5_IJNS5_IJlSC_lEEENS4_6LayoutINS5_IJNS5_IJNS5_IJNSA_ILi32EEESB_EEEiEEESP_NS5_IJSC_iEEEEEENS5_IJNS5_IJNS5_IJNSA_ILi16EEESB_EEEiEEENS5_IJNS5_IJNSA_ILi0EEESC_EEENSA_ILi512EEEEEENS5_IJSV_iEEEEEEEEEEESK_S12_NS4_8TiledMMAINS4_8MMA_AtomIJNS4_21SM100_MMA_MXF8F6F4_SSISI_SI_fSJ_Li128ELi128ELNS4_4UMMA5MajorE0ELS17_0ELNS16_7ScaleInE0ELS18_0EEEEEENSM_INS5_IJSC_SC_SC_EEENS5_IJSV_SV_SV_EEEEENS5_IJNS4_10UnderscoreES1E_S1E_EEEEENS5_IJNS4_23SM90_TMA_LOAD_MULTICASTES1H_EEENS5_IJNS4_14ComposedLayoutINS4_7SwizzleILi3ELi4ELi3EEENS4_18smem_ptr_flag_bitsILi8EEENSM_INS5_IJNSA_ILi8EEESF_EEENS5_IJSF_SC_EEEEEEENSM_INS5_IJNS5_IJNS5_IJSO_SC_EEENS5_IJSN_SC_EEEEEESC_NS5_IJSB_NSA_ILi2EEEEEEEEENS5_IJNS5_IJNS5_IJST_SX_EEESW_EEESV_NS5_IJSC_SX_EEEEEEEEEEEvNS4_8identityES1I_S24_vS25_EENS_8epilogue10collective18CollectiveEpilogueINS27_23Sm100TmaWarpSpecializedILi4ELi2ELi16ELb1ELb0EEEJNS5_IJNSA_ILi64EEESF_SG_EEENS5_IJNSM_IS2C_SC_EENSM_INS5_IJSS_S1W_EEENS5_IJSC_S2C_EEEEEEEENS_10bfloat16_tESL_S2J_SL_NS27_6fusion15FusionCallbacksIS2B_NS2K_17LinearCombinationIS2J_fS2J_fLNS_15FloatRoundStyleE2EEES2D_S2I_JEEENS4_5SM1004TMEM4LOAD26SM100_TMEM_LOAD_32dp32b16xENS4_13SM90_TMA_LOADENS1J_INS1K_ILi1ELi4ELi3EEENS1M_ILi16EEENSM_INS5_IJS1O_SS_EEENS5_IJSS_SC_EEEEEEENS4_39AutoVectorizingCopyWithAssumedAlignmentILi128EEENS4_14SM90_TMA_STOREES30_S32_S32_EEEvvEEEEvNT_6ParamsE) ;  /* 0xffffff0002f47950 */ /* 0x000fea0003c3ffff */
.L_x_237:
[----:B------:R-:W-:-:S00]  /*fc30*/  BRA `(.L_x_237) ;  /* 0xfffffffc00fc7947 */ /* 0x000fc0000383ffff */
[----:B------:R-:W-:-:S00]  /*fc40*/  NOP ;  /* 0x0000000000007918 */ /* 0x000fc00000000000 */
        /* <DEDUP_REMOVED lines=11> */
.L_x_238:


//--------------------- .nv.global.init           --------------------------
	.section	.nv.global.init,"aw",@progbits
.nv.global.init:
	.type		$str$27,@object
	.size		$str$27,($str$28 - $str$27)
$str$27:
        /*0000*/ 	.byte	0x28, 0x61, 0x64, 0x64, 0x72, 0x65, 0x73, 0x73, 0x20, 0x26, 0x20, 0x6d, 0x61, 0x73, 0x6b, 0x29
        /*0010*/ 	.byte	0x20, 0x3d, 0x3d, 0x20, 0x30, 0x00
	.type		$str$28,@object
	.size		$str$28,($str$26 - $str$28)
$str$28:
        /*0016*/ 	.byte	0x2f, 0x74, 0x6d, 0x70, 0x2f, 0x63, 0x75, 0x74, 0x6c, 0x61, 0x73, 0x73, 0x5f, 0x73, 0x77, 0x65
        /*0026*/ 	.byte	0x65, 0x70, 0x5f, 0x73, 0x72, 0x63, 0x2f, 0x69, 0x6e, 0x63, 0x6c, 0x75, 0x64, 0x65, 0x2f, 0x63
        /*0036*/ 	.byte	0x75, 0x74, 0x65, 0x2f, 0x70, 0x6f, 0x69, 0x6e, 0x74, 0x65, 0x72, 0x5f, 0x66, 0x6c, 0x61, 0x67
        /*0046*/ 	.byte	0x67, 0x65, 0x64, 0x2e, 0x68, 0x70, 0x70, 0x00
	.type		$str$26,@object
	.size		$str$26,($str$25 - $str$26)
$str$26:
        /*004e*/ 	.byte	0x2f, 0x74, 0x6d, 0x70, 0x2f, 0x63, 0x75, 0x74, 0x6c, 0x61, 0x73, 0x73, 0x5f, 0x73, 0x77, 0x65
        /*005e*/ 	.byte	0x65, 0x70, 0x5f, 0x73, 0x72, 0x63, 0x2f, 0x69, 0x6e, 0x63, 0x6c, 0x75, 0x64, 0x65, 0x2f, 0x63
        /*006e*/ 	.byte	0x75, 0x74, 0x65, 0x2f, 0x61, 0x74, 0x6f, 0x6d, 0x2f, 0x63, 0x6f, 0x70, 0x79, 0x5f, 0x74, 0x72
        /*007e*/ 	.byte	0x61, 0x69, 0x74, 0x73, 0x5f, 0x73, 0x6d, 0x31, 0x30, 0x30, 0x2e, 0x68, 0x70, 0x70, 0x00
	.type		$str$25,@object
	.size		$str$25,(__unnamed_1 - $str$25)
$str$25:
        /*008d*/ 	.byte	0x28, 0x28, 0x75, 0x69, 0x6e, 0x74, 0x33, 0x32, 0x5f, 0x74, 0x28, 0x74, 0x68, 0x72, 0x65, 0x61
        /*009d*/ 	.byte	0x64, 0x49, 0x64, 0x78, 0x2e, 0x78, 0x29, 0x20, 0x2f, 0x20, 0x33, 0x32, 0x29, 0x20, 0x25, 0x20
        /*00ad*/ 	.byte	0x34, 0x29, 0x20, 0x3d, 0x3d, 0x20, 0x28, 0x28, 0x28, 0x74, 0x6d, 0x65, 0x6d, 0x5f, 0x61, 0x64
        /*00bd*/ 	.byte	0x64, 0x72, 0x20, 0x3e, 0x3e, 0x20, 0x31, 0x36, 0x29, 0x20, 0x2f, 0x20, 0x33, 0x32, 0x29, 0x20
        /*00cd*/ 	.byte	0x25, 0x20, 0x34, 0x29, 0x00
	.type		__unnamed_1,@object
	.size		__unnamed_1,(__unnamed_2 - __unnamed_1)
__unnamed_1:
        /*00d2*/ 	.byte	0x61, 0x75, 0x74, 0x6f, 0x20, 0x63, 0x75, 0x74, 0x65, 0x3a, 0x3a, 0x61, 0x73, 0x5f, 0x70, 0x6f
        /* <DEDUP_REMOVED lines=24> */
        /*0262*/ 	.byte	0x43, 0x3c, 0x32, 0x30, 0x34, 0x38, 0x3e, 0x3e, 0x3e, 0x3e, 0x5d, 0x00
	.type		__unnamed_2,@object
	.size		__unnamed_2,(.L_2 - __unnamed_2)
__unnamed_2:
        /* <DEDUP_REMOVED lines=40> */
        /*04ee*/ 	.byte	0x3a, 0x3a, 0x43, 0x3c, 0x30, 0x3e, 0x3e, 0x3e, 0x3e, 0x5d, 0x00
.L_2:


//--------------------- .nv.shared._ZN7cutlass13device_kernelINS_4gemm6kernel13GemmUniversalIN4cute5tupleIJiiiiEEENS1_10collective13CollectiveMmaINS1_46MainloopSm100TmaUmmaWarpSpecializedBlockScaledILi3ELi2ELi2ENS5_IJNS4_1CILi4EEESB_NSA_ILi1EEEEEEEENS5_IJNSA_ILi128EEESF_NSA_ILi256EEEEEENS5_IJNS_12float_e5m2_tENS_13float_ue8m0_tEEEENS5_IJNS5_IJlSC_lEEENS4_6LayoutINS5_IJNS5_IJNS5_IJNSA_ILi32EEESB_EEEiEEESP_NS5_IJSC_iEEEEEENS5_IJNS5_IJNS5_IJNSA_ILi16EEESB_EEEiEEENS5_IJNS5_IJNSA_ILi0EEESC_EEENSA_ILi512EEEEEENS5_IJSV_iEEEEEEEEEEESK_S12_NS4_8TiledMMAINS4_8MMA_AtomIJNS4_21SM100_MMA_MXF8F6F4_SSISI_SI_fSJ_Li128ELi128ELNS4_4UMMA5MajorE0ELS17_0ELNS16_7ScaleInE0ELS18_0EEEEEENSM_INS5_IJSC_SC_SC_EEENS5_IJSV_SV_SV_EEEEENS5_IJNS4_10UnderscoreES1E_S1E_EEEEENS5_IJNS4_23SM90_TMA_LOAD_MULTICASTES1H_EEENS5_IJNS4_14ComposedLayoutINS4_7SwizzleILi3ELi4ELi3EEENS4_18smem_ptr_flag_bitsILi8EEENSM_INS5_IJNSA_ILi8EEESF_EEENS5_IJSF_SC_EEEEEEENSM_INS5_IJNS5_IJNS5_IJSO_SC_EEENS5_IJSN_SC_EEEEEESC_NS5_IJSB_NSA_ILi2EEEEEEEEENS5_IJNS5_IJNS5_IJST_SX_EEESW_EEESV_NS5_IJSC_SX_EEEEEEEEEEEvNS4_8identityES1I_S24_vS25_EENS_8epilogue10collective18CollectiveEpilogueINS27_23Sm100TmaWarpSpecializedILi4ELi2ELi16ELb1ELb0EEEJNS5_IJNSA_ILi64EEESF_SG_EEENS5_IJNSM_IS2C_SC_EENSM_INS5_IJSS_S1W_EEENS5_IJSC_S2C_EEEEEEEENS_10bfloat16_tESL_S2J_SL_NS27_6fusion15FusionCallbacksIS2B_NS2K_17LinearCombinationIS2J_fS2J_fLNS_15FloatRoundStyleE2EEES2D_S2I_JEEENS4_5SM1004TMEM4LOAD26SM100_TMEM_LOAD_32dp32b16xENS4_13SM90_TMA_LOADENS1J_INS1K_ILi1ELi4ELi3EEENS1M_ILi16EEENSM_INS5_IJS1O_SS_EEENS5_IJSS_SC_EEEEEEENS4_39AutoVectorizingCopyWithAssumedAlignmentILi128EEENS4_14SM90_TMA_STOREES30_S32_S32_EEEvvEEEEvNT_6ParamsE --------------------------
	.section	.nv.shared._ZN7cutlass13device_kernelINS_4gemm6kernel13GemmUniversalIN4cute5tupleIJiiiiEEENS1_10collective13CollectiveMmaINS1_46MainloopSm100TmaUmmaWarpSpecializedBlockScaledILi3ELi2ELi2ENS5_IJNS4_1CILi4EEESB_NSA_ILi1EEEEEEEENS5_IJNSA_ILi128EEESF_NSA_ILi256EEEEEENS5_IJNS_12float_e5m2_tENS_13float_ue8m0_tEEEENS5_IJNS5_IJlSC_lEEENS4_6LayoutINS5_IJNS5_IJNS5_IJNSA_ILi32EEESB_EEEiEEESP_NS5_IJSC_iEEEEEENS5_IJNS5_IJNS5_IJNSA_ILi16EEESB_EEEiEEENS5_IJNS5_IJNSA_ILi0EEESC_EEENSA_ILi512EEEEEENS5_IJSV_iEEEEEEEEEEESK_S12_NS4_8TiledMMAINS4_8MMA_AtomIJNS4_21SM100_MMA_MXF8F6F4_SSISI_SI_fSJ_Li128ELi128ELNS4_4UMMA5MajorE0ELS17_0ELNS16_7ScaleInE0ELS18_0EEEEEENSM_INS5_IJSC_SC_SC_EEENS5_IJSV_SV_SV_EEEEENS5_IJNS4_10UnderscoreES1E_S1E_EEEEENS5_IJNS4_23SM90_TMA_LOAD_MULTICASTES1H_EEENS5_IJNS4_14ComposedLayoutINS4_7SwizzleILi3ELi4ELi3EEENS4_18smem_ptr_flag_bitsILi8EEENSM_INS5_IJNSA_ILi8EEESF_EEENS5_IJSF_SC_EEEEEEENSM_INS5_IJNS5_IJNS5_IJSO_SC_EEENS5_IJSN_SC_EEEEEESC_NS5_IJSB_NSA_ILi2EEEEEEEEENS5_IJNS5_IJNS5_IJST_SX_EEESW_EEESV_NS5_IJSC_SX_EEEEEEEEEEEvNS4_8identityES1I_S24_vS25_EENS_8epilogue10collective18CollectiveEpilogueINS27_23Sm100TmaWarpSpecializedILi4ELi2ELi16ELb1ELb0EEEJNS5_IJNSA_ILi64EEESF_SG_EEENS5_IJNSM_IS2C_SC_EENSM_INS5_IJSS_S1W_EEENS5_IJSC_S2C_EEEEEEEENS_10bfloat16_tESL_S2J_SL_NS27_6fusion15FusionCallbacksIS2B_NS2K_17LinearCombinationIS2J_fS2J_fLNS_15FloatRoundStyleE2EEES2D_S2I_JEEENS4_5SM1004TMEM4LOAD26SM100_TMEM_LOAD_32dp32b16xENS4_13SM90_TMA_LOADENS1J_INS1K_ILi1ELi4ELi3EEENS1M_ILi16EEENSM_INS5_IJS1O_SS_EEENS5_IJSS_SC_EEEEEEENS4_39AutoVectorizingCopyWithAssumedAlignmentILi128EEENS4_14SM90_TMA_STOREES30_S32_S32_EEEvvEEEEvNT_6ParamsE,"aw",@nobits
	.sectionflags	@""
	.align	16
	.zero		1024


//--------------------- .nv.shared.reserved.0     --------------------------
	.section	.nv.shared.reserved.0,"aw",@nobits
	.weak		__nv_reservedSMEM_offset_0_alias
	.size		__nv_reservedSMEM_offset_0_alias, 0, 64
	.other		__nv_reservedSMEM_offset_0_alias,@"STO_CUDA_RESERVED_SHARED STV_DEFAULT"
__nv_reservedSMEM_offset_0_alias:
	.zero		0
.nv.shared.reserved.0:
	.zero		64
	.weak		__nv_reservedSMEM_tcgen05_partition
	.type		__nv_reservedSMEM_tcgen05_partition,@object
	.size		__nv_reservedSMEM_tcgen05_partition,(.L_0 - __nv_reservedSMEM_tcgen05_partition)
__nv_reservedSMEM_tcgen05_partition:
	.zero		32
.L_0:


//--------------------- .nv.global                --------------------------
	.section	.nv.global,"aw",@nobits
.nv.global:
	.type		_ZN40_INTERNAL_b8fe2b7b_4_k_cu_88571d90_291394cute1_E,@object
	.size		_ZN40_INTERNAL_b8fe2b7b_4_k_cu_88571d90_291394cute1_E,(_ZN40_INTERNAL_b8fe2b7b_4_k_cu_88571d90_291394cuda3std3__45__cpo6cbeginE - _ZN40_INTERNAL_b8fe2b7b_4_k_cu_88571d90_291394cute1_E)
_ZN40_INTERNAL_b8fe2b7b_4_k_cu_88571d90_291394cute1_E:
	.zero		1
	.type		_ZN40_INTERNAL_b8fe2b7b_4_k_cu_88571d90_291394cuda3std3__45__cpo6cbeginE,@object
	.size		_ZN40_INTERNAL_b8fe2b7b_4_k_cu_88571d90_291394cuda3std3__45__cpo6cbeginE,(_ZN40_INTERNAL_b8fe2b7b_4_k_cu_88571d90_291394cuda3std3__48in_placeE - _ZN40_INTERNAL_b8fe2b7b_4_k_cu_88571d90_291394cuda3std3__45__cpo6cbeginE)
_ZN40_INTERNAL_b8fe2b7b_4_k_cu_88571d90_291394cuda3std3__45__cpo6cbeginE:
	.zero		1
	.type		_ZN40_INTERNAL_b8fe2b7b_4_k_cu_88571d90_291394cuda3std3__48in_placeE,@object
	.size		_ZN40_INTERNAL_b8fe2b7b_4_k_cu_88571d90_291394cuda3std3__48in_placeE,(_ZN40_INTERNAL_b8fe2b7b_4_k_cu_88571d90_291394cuda3std6ranges3__45__cpo9iter_moveE - _ZN40_INTERNAL_b8fe2b7b_4_k_cu_88571d90_291394cuda3std3__48in_placeE)
_ZN40_INTERNAL_b8fe2b7b_4_k_cu_88571d90_291394cuda3std3__48in_placeE:
	.zero		1
	.type		_ZN40_INTERNAL_b8fe2b7b_4_k_cu_88571d90_291394cuda3std6ranges3__45__cpo9iter_moveE,@object
	.size		_ZN40_INTERNAL_b8fe2b7b_4_k_cu_88571d90_291394cuda3std6ranges3__45__cpo9iter_moveE,(_ZN40_INTERNAL_b8fe2b7b_4_k_cu_88571d90_291394cuda3std3__45__cpo5beginE - _ZN40_INTERNAL_b8fe2b7b_4_k_cu_88571d90_291394cuda3std6ranges3__45__cpo9iter_moveE)
_ZN40_INTERNAL_b8fe2b7b_4_k_cu_88571d90_291394cuda3std6ranges3__45__cpo9iter_moveE:
	.zero		1
	.type		_ZN40_INTERNAL_b8fe2b7b_4_k_cu_88571d90_291394cuda3std3__45__cpo5beginE,@object
	.size		_ZN40_INTERNAL_b8fe2b7b_4_k_cu_88571d90_291394cuda3std3__45__cpo5beginE,(_ZN40_INTERNAL_b8fe2b7b_4_k_cu_88571d90_291394cuda3std3__442_GLOBAL__N__b8fe2b7b_4_k_cu_88571d90_291396ignoreE - _ZN40_INTERNAL_b8fe2b7b_4_k_cu_88571d90_291394cuda3std3__45__cpo5beginE)
_ZN40_INTERNAL_b8fe2b7b_4_k_cu_88571d90_291394cuda3std3__45__cpo5beginE:
	.zero		1
	.type		_ZN40_INTERNAL_b8fe2b7b_4_k_cu_88571d90_291394cuda3std3__442_GLOBAL__N__b8fe2b7b_4_k_cu_88571d90_291396ignoreE,@object
	.size		_ZN40_INTERNAL_b8fe2b7b_4_k_cu_88571d90_291394cuda3std3__442_GLOBAL__N__b8fe2b7b_4_k_cu_88571d90_291396ignoreE,(_ZN40_INTERNAL_b8fe2b7b_4_k_cu_88571d90_291394cute7productE - _ZN40_INTERNAL_b8fe2b7b_4_k_cu_88571d90_291394cuda3std3__442_GLOBAL__N__b8fe2b7b_4_k_cu_88571d90_291396ignoreE)
_ZN40_INTERNAL_b8fe2b7b_4_k_cu_88571d90_291394cuda3std3__442_GLOBAL__N__b8fe2b7b_4_k_cu_88571d90_291396ignoreE:
	.zero		1
	.type		_ZN40_INTERNAL_b8fe2b7b_4_k_cu_88571d90_291394cute7productE,@object
	.size		_ZN40_INTERNAL_b8fe2b7b_4_k_cu_88571d90_291394cute7productE,(_ZN40_INTERNAL_b8fe2b7b_4_k_cu_88571d90_291394cuda3std3__45__cpo3endE - _ZN40_INTERNAL_b8fe2b7b_4_k_cu_88571d90_291394cute7productE)
_ZN40_INTERNAL_b8fe2b7b_4_k_cu_88571d90_291394cute7productE:
	.zero		1
	.type		_ZN40_INTERNAL_b8fe2b7b_4_k_cu_88571d90_291394cuda3std3__45__cpo3endE,@object
	.size		_ZN40_INTERNAL_b8fe2b7b_4_k_cu_88571d90_291394cuda3std3__45__cpo3endE,(_ZN40_INTERNAL_b8fe2b7b_4_k_cu_88571d90_291394cuda3std3__419piecewise_constructE - _ZN40_INTERNAL_b8fe2b7b_4_k_cu_88571d90_291394cuda3std3__45__cpo3endE)
_ZN40_INTERNAL_b8fe2b7b_4_k_cu_88571d90_291394cuda3std3__45__cpo3endE:
	.zero		1
	.type		_ZN40_INTERNAL_b8fe2b7b_4_k_cu_88571d90_291394cuda3std3__419piecewise_constructE,@object
	.size		_ZN40_INTERNAL_b8fe2b7b_4_k_cu_88571d90_291394cuda3std3__419piecewise_constructE,(_ZN40_INTERNAL_b8fe2b7b_4_k_cu_88571d90_291394cuda3std3__45__cpo4cendE - _ZN40_INTERNAL_b8fe2b7b_4_k_cu_88571d90_291394cuda3std3__419piecewise_constructE)
_ZN40_INTERNAL_b8fe2b7b_4_k_cu_88571d90_291394cuda3std3__419piecewise_constructE:
	.zero		1
	.type		_ZN40_INTERNAL_b8fe2b7b_4_k_cu_88571d90_291394cuda3std3__45__cpo4cendE,@object
	.size		_ZN40_INTERNAL_b8fe2b7b_4_k_cu_88571d90_291394cuda3std3__45__cpo4cendE,(_ZN40_INTERNAL_b8fe2b7b_4_k_cu_88571d90_291394cuda3std6ranges3__45__cpo4swapE - _ZN40_INTERNAL_b8fe2b7b_4_k_cu_88571d90_291394cuda3std3__45__cpo4cendE)
_ZN40_INTERNAL_b8fe2b7b_4_k_cu_88571d90_291394cuda3std3__45__cpo4cendE:
	.zero		1
	.type		_ZN40_INTERNAL_b8fe2b7b_4_k_cu_88571d90_291394cuda3std6ranges3__45__cpo4swapE,@object
	.size		_ZN40_INTERNAL_b8fe2b7b_4_k_cu_88571d90_291394cuda3std6ranges3__45__cpo4swapE,(.L_10 - _ZN40_INTERNAL_b8fe2b7b_4_k_cu_88571d90_291394cuda3std6ranges3__45__cpo4swapE)
_ZN40_INTERNAL_b8fe2b7b_4_k_cu_88571d90_291394cuda3std6ranges3__45__cpo4swapE:
	.zero		1
.L_10:


//--------------------- .nv.constant0._ZN7cutlass13device_kernelINS_4gemm6kernel13GemmUniversalIN4cute5tupleIJiiiiEEENS1_10collective13CollectiveMmaINS1_46MainloopSm100TmaUmmaWarpSpecializedBlockScaledILi3ELi2ELi2ENS5_IJNS4_1CILi4EEESB_NSA_ILi1EEEEEEEENS5_IJNSA_ILi128EEESF_NSA_ILi256EEEEEENS5_IJNS_12float_e5m2_tENS_13float_ue8m0_tEEEENS5_IJNS5_IJlSC_lEEENS4_6LayoutINS5_IJNS5_IJNS5_IJNSA_ILi32EEESB_EEEiEEESP_NS5_IJSC_iEEEEEENS5_IJNS5_IJNS5_IJNSA_ILi16EEESB_EEEiEEENS5_IJNS5_IJNSA_ILi0EEESC_EEENSA_ILi512EEEEEENS5_IJSV_iEEEEEEEEEEESK_S12_NS4_8TiledMMAINS4_8MMA_AtomIJNS4_21SM100_MMA_MXF8F6F4_SSISI_SI_fSJ_Li128ELi128ELNS4_4UMMA5MajorE0ELS17_0ELNS16_7ScaleInE0ELS18_0EEEEEENSM_INS5_IJSC_SC_SC_EEENS5_IJSV_SV_SV_EEEEENS5_IJNS4_10UnderscoreES1E_S1E_EEEEENS5_IJNS4_23SM90_TMA_LOAD_MULTICASTES1H_EEENS5_IJNS4_14ComposedLayoutINS4_7SwizzleILi3ELi4ELi3EEENS4_18smem_ptr_flag_bitsILi8EEENSM_INS5_IJNSA_ILi8EEESF_EEENS5_IJSF_SC_EEEEEEENSM_INS5_IJNS5_IJNS5_IJSO_SC_EEENS5_IJSN_SC_EEEEEESC_NS5_IJSB_NSA_ILi2EEEEEEEEENS5_IJNS5_IJNS5_IJST_SX_EEESW_EEESV_NS5_IJSC_SX_EEEEEEEEEEEvNS4_8identityES1I_S24_vS25_EENS_8epilogue10collective18CollectiveEpilogueINS27_23Sm100TmaWarpSpecializedILi4ELi2ELi16ELb1ELb0EEEJNS5_IJNSA_ILi64EEESF_SG_EEENS5_IJNSM_IS2C_SC_EENSM_INS5_IJSS_S1W_EEENS5_IJSC_S2C_EEEEEEEENS_10bfloat16_tESL_S2J_SL_NS27_6fusion15FusionCallbacksIS2B_NS2K_17LinearCombinationIS2J_fS2J_fLNS_15FloatRoundStyleE2EEES2D_S2I_JEEENS4_5SM1004TMEM4LOAD26SM100_TMEM_LOAD_32dp32b16xENS4_13SM90_TMA_LOADENS1J_INS1K_ILi1ELi4ELi3EEENS1M_ILi16EEENSM_INS5_IJS1O_SS_EEENS5_IJSS_SC_EEEEEEENS4_39AutoVectorizingCopyWithAssumedAlignmentILi128EEENS4_14SM90_TMA_STOREES30_S32_S32_EEEvvEEEEvNT_6ParamsE --------------------------
	.section	.nv.constant0._ZN7cutlass13device_kernelINS_4gemm6kernel13GemmUniversalIN4cute5tupleIJiiiiEEENS1_10collective13CollectiveMmaINS1_46MainloopSm100TmaUmmaWarpSpecializedBlockScaledILi3ELi2ELi2ENS5_IJNS4_1CILi4EEESB_NSA_ILi1EEEEEEEENS5_IJNSA_ILi128EEESF_NSA_ILi256EEEEEENS5_IJNS_12float_e5m2_tENS_13float_ue8m0_tEEEENS5_IJNS5_IJlSC_lEEENS4_6LayoutINS5_IJNS5_IJNS5_IJNSA_ILi32EEESB_EEEiEEESP_NS5_IJSC_iEEEEEENS5_IJNS5_IJNS5_IJNSA_ILi16EEESB_EEEiEEENS5_IJNS5_IJNSA_ILi0EEESC_EEENSA_ILi512EEEEEENS5_IJSV_iEEEEEEEEEEESK_S12_NS4_8TiledMMAINS4_8MMA_AtomIJNS4_21SM100_MMA_MXF8F6F4_SSISI_SI_fSJ_Li128ELi128ELNS4_4UMMA5MajorE0ELS17_0ELNS16_7ScaleInE0ELS18_0EEEEEENSM_INS5_IJSC_SC_SC_EEENS5_IJSV_SV_SV_EEEEENS5_IJNS4_10UnderscoreES1E_S1E_EEEEENS5_IJNS4_23SM90_TMA_LOAD_MULTICASTES1H_EEENS5_IJNS4_14ComposedLayoutINS4_7SwizzleILi3ELi4ELi3EEENS4_18smem_ptr_flag_bitsILi8EEENSM_INS5_IJNSA_ILi8EEESF_EEENS5_IJSF_SC_EEEEEEENSM_INS5_IJNS5_IJNS5_IJSO_SC_EEENS5_IJSN_SC_EEEEEESC_NS5_IJSB_NSA_ILi2EEEEEEEEENS5_IJNS5_IJNS5_IJST_SX_EEESW_EEESV_NS5_IJSC_SX_EEEEEEEEEEEvNS4_8identityES1I_S24_vS25_EENS_8epilogue10collective18CollectiveEpilogueINS27_23Sm100TmaWarpSpecializedILi4ELi2ELi16ELb1ELb0EEEJNS5_IJNSA_ILi64EEESF_SG_EEENS5_IJNSM_IS2C_SC_EENSM_INS5_IJSS_S1W_EEENS5_IJSC_S2C_EEEEEEEENS_10bfloat16_tESL_S2J_SL_NS27_6fusion15FusionCallbacksIS2B_NS2K_17LinearCombinationIS2J_fS2J_fLNS_15FloatRoundStyleE2EEES2D_S2I_JEEENS4_5SM1004TMEM4LOAD26SM100_TMEM_LOAD_32dp32b16xENS4_13SM90_TMA_LOADENS1J_INS1K_ILi1ELi4ELi3EEENS1M_ILi16EEENSM_INS5_IJS1O_SS_EEENS5_IJSS_SC_EEEEEEENS4_39AutoVectorizingCopyWithAssumedAlignmentILi128EEENS4_14SM90_TMA_STOREES30_S32_S32_EEEvvEEEEvNT_6ParamsE,"a",@progbits
	.sectionflags	@""
	.align	4
.nv.constant0._ZN7cutlass13device_kernelINS_4gemm6kernel13GemmUniversalIN4cute5tupleIJiiiiEEENS1_10collective13CollectiveMmaINS1_46MainloopSm100TmaUmmaWarpSpecializedBlockScaledILi3ELi2ELi2ENS5_IJNS4_1CILi4EEESB_NSA_ILi1EEEEEEEENS5_IJNSA_ILi128EEESF_NSA_ILi256EEEEEENS5_IJNS_12float_e5m2_tENS_13float_ue8m0_tEEEENS5_IJNS5_IJlSC_lEEENS4_6LayoutINS5_IJNS5_IJNS5_IJNSA_ILi32EEESB_EEEiEEESP_NS5_IJSC_iEEEEEENS5_IJNS5_IJNS5_IJNSA_ILi16EEESB_EEEiEEENS5_IJNS5_IJNSA_ILi0EEESC_EEENSA_ILi512EEEEEENS5_IJSV_iEEEEEEEEEEESK_S12_NS4_8TiledMMAINS4_8MMA_AtomIJNS4_21SM100_MMA_MXF8F6F4_SSISI_SI_fSJ_Li128ELi128ELNS4_4UMMA5MajorE0ELS17_0ELNS16_7ScaleInE0ELS18_0EEEEEENSM_INS5_IJSC_SC_SC_EEENS5_IJSV_SV_SV_EEEEENS5_IJNS4_10UnderscoreES1E_S1E_EEEEENS5_IJNS4_23SM90_TMA_LOAD_MULTICASTES1H_EEENS5_IJNS4_14ComposedLayoutINS4_7SwizzleILi3ELi4ELi3EEENS4_18smem_ptr_flag_bitsILi8EEENSM_INS5_IJNSA_ILi8EEESF_EEENS5_IJSF_SC_EEEEEEENSM_INS5_IJNS5_IJNS5_IJSO_SC_EEENS5_IJSN_SC_EEEEEESC_NS5_IJSB_NSA_ILi2EEEEEEEEENS5_IJNS5_IJNS5_IJST_SX_EEESW_EEESV_NS5_IJSC_SX_EEEEEEEEEEEvNS4_8identityES1I_S24_vS25_EENS_8epilogue10collective18CollectiveEpilogueINS27_23Sm100TmaWarpSpecializedILi4ELi2ELi16ELb1ELb0EEEJNS5_IJNSA_ILi64EEESF_SG_EEENS5_IJNSM_IS2C_SC_EENSM_INS5_IJSS_S1W_EEENS5_IJSC_S2C_EEEEEEEENS_10bfloat16_tESL_S2J_SL_NS27_6fusion15FusionCallbacksIS2B_NS2K_17LinearCombinationIS2J_fS2J_fLNS_15FloatRoundStyleE2EEES2D_S2I_JEEENS4_5SM1004TMEM4LOAD26SM100_TMEM_LOAD_32dp32b16xENS4_13SM90_TMA_LOADENS1J_INS1K_ILi1ELi4ELi3EEENS1M_ILi16EEENSM_INS5_IJS1O_SS_EEENS5_IJSS_SC_EEEEEEENS4_39AutoVectorizingCopyWithAssumedAlignmentILi128EEENS4_14SM90_TMA_STOREES30_S32_S32_EEEvvEEEEvNT_6ParamsE:
	.zero		3968


//--------------------- SYMBOLS --------------------------

	.type		.nv.reservedSmem.offset0,@object
	.size		.nv.reservedSmem.offset0,0x4
	.type		.nv.reservedSmem.cap,@object
	.size		.nv.reservedSmem.cap,0x4
	.type		__assertfail,@function
